//
// Generated by NVIDIA NVVM Compiler
//
// Compiler Build ID: CL-36424714
// Cuda compilation tools, release 13.0, V13.0.88
// Based on NVVM 20.0.0
//

.version 9.0
.target sm_100
.address_size 64

	// .globl	_Z13computeLossesPfS_S_S_S_S_S_ii
// _ZZN3cub18CUB_300001_SM_10006detail10radix_sort31DeviceRadixSortSingleTileKernelINS1_5radix10policy_hubIfNS0_8NullTypeEyE10Policy1000ELNS0_9SortOrderE1EfS6_yNS1_21identity_decomposer_tEEEvPKT1_PSB_PKT2_PSF_T3_iiT4_E12temp_storage has been demoted
// _ZZN3cub18CUB_300001_SM_10006detail10radix_sort30DeviceRadixSortHistogramKernelINS1_5radix10policy_hubIfNS0_8NullTypeEyE10Policy1000ELNS0_9SortOrderE1EfyNS1_21identity_decomposer_tEEEvPT2_PKT1_SB_iiT3_E12temp_storage has been demoted
// _ZZN3cub18CUB_300001_SM_10006detail10radix_sort33DeviceRadixSortExclusiveSumKernelINS1_5radix10policy_hubIfNS0_8NullTypeEyE10Policy1000EyEEvPT0_E12temp_storage has been demoted
// _ZZN3cub18CUB_300001_SM_10006detail10radix_sort29DeviceRadixSortOnesweepKernelINS1_5radix10policy_hubIfNS0_8NullTypeEyE10Policy1000ELNS0_9SortOrderE1EfS6_yiiNS1_21identity_decomposer_tEEEvPT5_SC_PT3_PKSD_PT1_PKSH_PT2_PKSL_T4_iiT6_E1s has been demoted
// _ZZN3cub18CUB_300001_SM_10006detail6reduce28DeviceReduceSingleTileKernelINS2_10policy_hubIfjN4cuda3std3__44plusIfEEE10Policy1000EN6thrust24THRUST_300001_SM_1000_NS10device_ptrIfEEPfjS9_ffNS7_10__identityEEEvT0_T1_T2_T3_T4_T6_E12temp_storage has been demoted
// _ZZN3cub18CUB_300001_SM_10006detail6reduce18DeviceReduceKernelINS2_10policy_hubIfjN4cuda3std3__44plusIfEEE10Policy1000EN6thrust24THRUST_300001_SM_1000_NS10device_ptrIfEEjS9_fNS7_10__identityEEEvT0_PT3_T1_NS0_13GridEvenShareISK_EET2_T4_E12temp_storage has been demoted
// _ZZN3cub18CUB_300001_SM_10006detail6reduce28DeviceReduceSingleTileKernelINS2_10policy_hubIfjN4cuda3std3__44plusIfEEE10Policy1000EPfSC_iS9_ffNS7_10__identityEEEvT0_T1_T2_T3_T4_T6_E12temp_storage has been demoted
// _ZZN3cub18CUB_300001_SM_10006detail6reduce28DeviceReduceSingleTileKernelINS2_10policy_hubIfyN4cuda3std3__44plusIfEEE10Policy1000EN6thrust24THRUST_300001_SM_1000_NS10device_ptrIfEEPfyS9_ffNS7_10__identityEEEvT0_T1_T2_T3_T4_T6_E12temp_storage has been demoted
// _ZZN3cub18CUB_300001_SM_10006detail6reduce18DeviceReduceKernelINS2_10policy_hubIfyN4cuda3std3__44plusIfEEE10Policy1000EN6thrust24THRUST_300001_SM_1000_NS10device_ptrIfEEyS9_fNS7_10__identityEEEvT0_PT3_T1_NS0_13GridEvenShareISK_EET2_T4_E12temp_storage has been demoted
// _ZZN3cub18CUB_300001_SM_10006detail6reduce28DeviceReduceSingleTileKernelINS2_10policy_hubIfyN4cuda3std3__44plusIfEEE10Policy1000EPfSC_iS9_ffNS7_10__identityEEEvT0_T1_T2_T3_T4_T6_E12temp_storage has been demoted
.global .align 1 .b8 _ZN34_INTERNAL_0ddbbf10_4_k_cu_2870fac84cuda3std3__45__cpo5beginE[1];
.global .align 1 .b8 _ZN34_INTERNAL_0ddbbf10_4_k_cu_2870fac84cuda3std3__45__cpo3endE[1];
.global .align 1 .b8 _ZN34_INTERNAL_0ddbbf10_4_k_cu_2870fac84cuda3std3__45__cpo6cbeginE[1];
.global .align 1 .b8 _ZN34_INTERNAL_0ddbbf10_4_k_cu_2870fac84cuda3std3__45__cpo4cendE[1];
.global .align 1 .b8 _ZN34_INTERNAL_0ddbbf10_4_k_cu_2870fac84cuda3std3__45__cpo6rbeginE[1];
.global .align 1 .b8 _ZN34_INTERNAL_0ddbbf10_4_k_cu_2870fac84cuda3std3__45__cpo4rendE[1];
.global .align 1 .b8 _ZN34_INTERNAL_0ddbbf10_4_k_cu_2870fac84cuda3std3__45__cpo7crbeginE[1];
.global .align 1 .b8 _ZN34_INTERNAL_0ddbbf10_4_k_cu_2870fac84cuda3std3__45__cpo5crendE[1];
.global .align 1 .b8 _ZN34_INTERNAL_0ddbbf10_4_k_cu_2870fac84cuda3std3__436_GLOBAL__N__0ddbbf10_4_k_cu_2870fac86ignoreE[1];
.global .align 1 .b8 _ZN34_INTERNAL_0ddbbf10_4_k_cu_2870fac84cuda3std3__419piecewise_constructE[1];
.global .align 1 .b8 _ZN34_INTERNAL_0ddbbf10_4_k_cu_2870fac84cuda3std3__48in_placeE[1];
.global .align 1 .b8 _ZN34_INTERNAL_0ddbbf10_4_k_cu_2870fac84cuda3std3__420unreachable_sentinelE[1];
.global .align 1 .b8 _ZN34_INTERNAL_0ddbbf10_4_k_cu_2870fac84cuda3std3__47nulloptE[1];
.global .align 1 .b8 _ZN34_INTERNAL_0ddbbf10_4_k_cu_2870fac84cuda3std3__48unexpectE[1];
.global .align 1 .b8 _ZN34_INTERNAL_0ddbbf10_4_k_cu_2870fac84cuda3std6ranges3__45__cpo4swapE[1];
.global .align 1 .b8 _ZN34_INTERNAL_0ddbbf10_4_k_cu_2870fac84cuda3std6ranges3__45__cpo9iter_moveE[1];
.global .align 1 .b8 _ZN34_INTERNAL_0ddbbf10_4_k_cu_2870fac84cuda3std6ranges3__45__cpo5beginE[1];
.global .align 1 .b8 _ZN34_INTERNAL_0ddbbf10_4_k_cu_2870fac84cuda3std6ranges3__45__cpo3endE[1];
.global .align 1 .b8 _ZN34_INTERNAL_0ddbbf10_4_k_cu_2870fac84cuda3std6ranges3__45__cpo6cbeginE[1];
.global .align 1 .b8 _ZN34_INTERNAL_0ddbbf10_4_k_cu_2870fac84cuda3std6ranges3__45__cpo4cendE[1];
.global .align 1 .b8 _ZN34_INTERNAL_0ddbbf10_4_k_cu_2870fac84cuda3std6ranges3__45__cpo7advanceE[1];
.global .align 1 .b8 _ZN34_INTERNAL_0ddbbf10_4_k_cu_2870fac84cuda3std6ranges3__45__cpo9iter_swapE[1];
.global .align 1 .b8 _ZN34_INTERNAL_0ddbbf10_4_k_cu_2870fac84cuda3std6ranges3__45__cpo4nextE[1];
.global .align 1 .b8 _ZN34_INTERNAL_0ddbbf10_4_k_cu_2870fac84cuda3std6ranges3__45__cpo4prevE[1];
.global .align 1 .b8 _ZN34_INTERNAL_0ddbbf10_4_k_cu_2870fac84cuda3std6ranges3__45__cpo4dataE[1];
.global .align 1 .b8 _ZN34_INTERNAL_0ddbbf10_4_k_cu_2870fac84cuda3std6ranges3__45__cpo5cdataE[1];
.global .align 1 .b8 _ZN34_INTERNAL_0ddbbf10_4_k_cu_2870fac84cuda3std6ranges3__45__cpo4sizeE[1];
.global .align 1 .b8 _ZN34_INTERNAL_0ddbbf10_4_k_cu_2870fac84cuda3std6ranges3__45__cpo5ssizeE[1];
.global .align 1 .b8 _ZN34_INTERNAL_0ddbbf10_4_k_cu_2870fac84cuda3std6ranges3__45__cpo8distanceE[1];
.global .align 1 .b8 _ZN34_INTERNAL_0ddbbf10_4_k_cu_2870fac86thrust24THRUST_300001_SM_1000_NS8cuda_cub3parE[1];
.global .align 1 .b8 _ZN34_INTERNAL_0ddbbf10_4_k_cu_2870fac86thrust24THRUST_300001_SM_1000_NS8cuda_cub10par_nosyncE[1];
.global .align 1 .b8 _ZN34_INTERNAL_0ddbbf10_4_k_cu_2870fac86thrust24THRUST_300001_SM_1000_NS6system6detail10sequential3seqE[1];
.global .align 1 .b8 _ZN34_INTERNAL_0ddbbf10_4_k_cu_2870fac86thrust24THRUST_300001_SM_1000_NS6system3cpp3parE[1];
.global .align 1 .b8 _ZN34_INTERNAL_0ddbbf10_4_k_cu_2870fac86thrust24THRUST_300001_SM_1000_NS12placeholders2_1E[1];
.global .align 1 .b8 _ZN34_INTERNAL_0ddbbf10_4_k_cu_2870fac86thrust24THRUST_300001_SM_1000_NS12placeholders2_2E[1];
.global .align 1 .b8 _ZN34_INTERNAL_0ddbbf10_4_k_cu_2870fac86thrust24THRUST_300001_SM_1000_NS12placeholders2_3E[1];
.global .align 1 .b8 _ZN34_INTERNAL_0ddbbf10_4_k_cu_2870fac86thrust24THRUST_300001_SM_1000_NS12placeholders2_4E[1];
.global .align 1 .b8 _ZN34_INTERNAL_0ddbbf10_4_k_cu_2870fac86thrust24THRUST_300001_SM_1000_NS12placeholders2_5E[1];
.global .align 1 .b8 _ZN34_INTERNAL_0ddbbf10_4_k_cu_2870fac86thrust24THRUST_300001_SM_1000_NS12placeholders2_6E[1];
.global .align 1 .b8 _ZN34_INTERNAL_0ddbbf10_4_k_cu_2870fac86thrust24THRUST_300001_SM_1000_NS12placeholders2_7E[1];
.global .align 1 .b8 _ZN34_INTERNAL_0ddbbf10_4_k_cu_2870fac86thrust24THRUST_300001_SM_1000_NS12placeholders2_8E[1];
.global .align 1 .b8 _ZN34_INTERNAL_0ddbbf10_4_k_cu_2870fac86thrust24THRUST_300001_SM_1000_NS12placeholders2_9E[1];
.global .align 1 .b8 _ZN34_INTERNAL_0ddbbf10_4_k_cu_2870fac86thrust24THRUST_300001_SM_1000_NS12placeholders3_10E[1];
.global .align 1 .b8 _ZN34_INTERNAL_0ddbbf10_4_k_cu_2870fac86thrust24THRUST_300001_SM_1000_NS3seqE[1];
.global .align 1 .b8 _ZN34_INTERNAL_0ddbbf10_4_k_cu_2870fac86thrust24THRUST_300001_SM_1000_NS6deviceE[1];

.visible .entry _Z13computeLossesPfS_S_S_S_S_S_ii(
	.param .u64 .ptr .align 1 _Z13computeLossesPfS_S_S_S_S_S_ii_param_0,
	.param .u64 .ptr .align 1 _Z13computeLossesPfS_S_S_S_S_S_ii_param_1,
	.param .u64 .ptr .align 1 _Z13computeLossesPfS_S_S_S_S_S_ii_param_2,
	.param .u64 .ptr .align 1 _Z13computeLossesPfS_S_S_S_S_S_ii_param_3,
	.param .u64 .ptr .align 1 _Z13computeLossesPfS_S_S_S_S_S_ii_param_4,
	.param .u64 .ptr .align 1 _Z13computeLossesPfS_S_S_S_S_S_ii_param_5,
	.param .u64 .ptr .align 1 _Z13computeLossesPfS_S_S_S_S_S_ii_param_6,
	.param .u32 _Z13computeLossesPfS_S_S_S_S_S_ii_param_7,
	.param .u32 _Z13computeLossesPfS_S_S_S_S_S_ii_param_8
)
{
	.reg .pred 	%p<9>;
	.reg .b32 	%r<28>;
	.reg .b32 	%f<76>;
	.reg .b64 	%rd<47>;
	.reg .b64 	%fd<74>;

	ld.param.u64 	%rd18, [_Z13computeLossesPfS_S_S_S_S_S_ii_param_0];
	ld.param.u64 	%rd19, [_Z13computeLossesPfS_S_S_S_S_S_ii_param_1];
	ld.param.u64 	%rd21, [_Z13computeLossesPfS_S_S_S_S_S_ii_param_2];
	ld.param.u64 	%rd22, [_Z13computeLossesPfS_S_S_S_S_S_ii_param_3];
	ld.param.u64 	%rd23, [_Z13computeLossesPfS_S_S_S_S_S_ii_param_4];
	ld.param.u64 	%rd24, [_Z13computeLossesPfS_S_S_S_S_S_ii_param_5];
	ld.param.u32 	%r11, [_Z13computeLossesPfS_S_S_S_S_S_ii_param_7];
	ld.param.u32 	%r10, [_Z13computeLossesPfS_S_S_S_S_S_ii_param_8];
	cvta.to.global.u64 	%rd1, %rd22;
	cvta.to.global.u64 	%rd2, %rd24;
	cvta.to.global.u64 	%rd3, %rd23;
	cvta.to.global.u64 	%rd4, %rd21;
	mov.u32 	%r12, %ctaid.x;
	mov.u32 	%r13, %ntid.x;
	mov.u32 	%r14, %tid.x;
	mad.lo.s32 	%r1, %r12, %r13, %r14;
	setp.ge.s32 	%p1, %r1, %r11;
	@%p1 bra 	$L__BB0_11;
	cvta.to.global.u64 	%rd25, %rd18;
	cvta.to.global.u64 	%rd26, %rd19;
	mul.wide.s32 	%rd27, %r1, 4;
	add.s64 	%rd5, %rd25, %rd27;
	add.s64 	%rd28, %rd26, %rd27;
	ld.global.f32 	%f1, [%rd28];
	setp.lt.s32 	%p2, %r10, 1;
	mov.f32 	%f75, 0f00000000;
	@%p2 bra 	$L__BB0_10;
	ld.global.f32 	%f14, [%rd5];
	cvt.f64.f32 	%fd2, %f14;
	mul.f64 	%fd1, %fd2, 0d3F947AE147AE147B;
	and.b32  	%r2, %r10, 3;
	setp.lt.u32 	%p3, %r10, 4;
	mov.f32 	%f75, 0f00000000;
	mov.b32 	%r27, 0;
	@%p3 bra 	$L__BB0_5;
	and.b32  	%r27, %r10, 2147483644;
	neg.s32 	%r25, %r27;
	add.s64 	%rd46, %rd4, 8;
	add.s64 	%rd45, %rd3, 8;
	add.s64 	%rd44, %rd2, 8;
	add.s64 	%rd43, %rd1, 8;
	mov.f32 	%f75, 0f00000000;
$L__BB0_4:
	.pragma "nounroll";
	ld.global.f32 	%f16, [%rd46+-8];
	sub.f32 	%f17, %f16, %f1;
	abs.f32 	%f18, %f17;
	ld.global.f32 	%f19, [%rd45+-8];
	cvt.rzi.s32.f32 	%r17, %f19;
	cvt.f64.f32 	%fd3, %f18;
	mul.f64 	%fd4, %fd3, 0d3F847AE147AE147B;
	mov.f64 	%fd5, 0d3FF0000000000000;
	sub.f64 	%fd6, %fd5, %fd4;
	cvt.rn.f64.s32 	%fd7, %r17;
	fma.rn.f64 	%fd8, %fd7, 0d3FC999999999999A, 0d3FD3333333333333;
	add.f64 	%fd9, %fd1, %fd8;
	ld.global.f32 	%f20, [%rd44+-8];
	cvt.f64.f32 	%fd10, %f20;
	fma.rn.f64 	%fd11, %fd10, 0d3FB999999999999A, %fd9;
	mul.f64 	%fd12, %fd6, %fd11;
	max.f64 	%fd13, %fd12, 0d0000000000000000;
	cvt.rn.f32.f64 	%f21, %fd13;
	ld.global.f32 	%f22, [%rd43+-8];
	fma.rn.f32 	%f23, %f22, %f21, %f75;
	ld.global.f32 	%f24, [%rd46+-4];
	sub.f32 	%f25, %f24, %f1;
	abs.f32 	%f26, %f25;
	ld.global.f32 	%f27, [%rd45+-4];
	cvt.rzi.s32.f32 	%r18, %f27;
	cvt.f64.f32 	%fd14, %f26;
	mul.f64 	%fd15, %fd14, 0d3F847AE147AE147B;
	sub.f64 	%fd16, %fd5, %fd15;
	cvt.rn.f64.s32 	%fd17, %r18;
	fma.rn.f64 	%fd18, %fd17, 0d3FC999999999999A, 0d3FD3333333333333;
	add.f64 	%fd19, %fd1, %fd18;
	ld.global.f32 	%f28, [%rd44+-4];
	cvt.f64.f32 	%fd20, %f28;
	fma.rn.f64 	%fd21, %fd20, 0d3FB999999999999A, %fd19;
	mul.f64 	%fd22, %fd16, %fd21;
	max.f64 	%fd23, %fd22, 0d0000000000000000;
	cvt.rn.f32.f64 	%f29, %fd23;
	ld.global.f32 	%f30, [%rd43+-4];
	fma.rn.f32 	%f31, %f30, %f29, %f23;
	ld.global.f32 	%f32, [%rd46];
	sub.f32 	%f33, %f32, %f1;
	abs.f32 	%f34, %f33;
	ld.global.f32 	%f35, [%rd45];
	cvt.rzi.s32.f32 	%r19, %f35;
	cvt.f64.f32 	%fd24, %f34;
	mul.f64 	%fd25, %fd24, 0d3F847AE147AE147B;
	sub.f64 	%fd26, %fd5, %fd25;
	cvt.rn.f64.s32 	%fd27, %r19;
	fma.rn.f64 	%fd28, %fd27, 0d3FC999999999999A, 0d3FD3333333333333;
	add.f64 	%fd29, %fd1, %fd28;
	ld.global.f32 	%f36, [%rd44];
	cvt.f64.f32 	%fd30, %f36;
	fma.rn.f64 	%fd31, %fd30, 0d3FB999999999999A, %fd29;
	mul.f64 	%fd32, %fd26, %fd31;
	max.f64 	%fd33, %fd32, 0d0000000000000000;
	cvt.rn.f32.f64 	%f37, %fd33;
	ld.global.f32 	%f38, [%rd43];
	fma.rn.f32 	%f39, %f38, %f37, %f31;
	ld.global.f32 	%f40, [%rd46+4];
	sub.f32 	%f41, %f40, %f1;
	abs.f32 	%f42, %f41;
	ld.global.f32 	%f43, [%rd45+4];
	cvt.rzi.s32.f32 	%r20, %f43;
	cvt.f64.f32 	%fd34, %f42;
	mul.f64 	%fd35, %fd34, 0d3F847AE147AE147B;
	sub.f64 	%fd36, %fd5, %fd35;
	cvt.rn.f64.s32 	%fd37, %r20;
	fma.rn.f64 	%fd38, %fd37, 0d3FC999999999999A, 0d3FD3333333333333;
	add.f64 	%fd39, %fd1, %fd38;
	ld.global.f32 	%f44, [%rd44+4];
	cvt.f64.f32 	%fd40, %f44;
	fma.rn.f64 	%fd41, %fd40, 0d3FB999999999999A, %fd39;
	mul.f64 	%fd42, %fd36, %fd41;
	max.f64 	%fd43, %fd42, 0d0000000000000000;
	cvt.rn.f32.f64 	%f45, %fd43;
	ld.global.f32 	%f46, [%rd43+4];
	fma.rn.f32 	%f75, %f46, %f45, %f39;
	add.s32 	%r25, %r25, 4;
	add.s64 	%rd46, %rd46, 16;
	add.s64 	%rd45, %rd45, 16;
	add.s64 	%rd44, %rd44, 16;
	add.s64 	%rd43, %rd43, 16;
	setp.ne.s32 	%p4, %r25, 0;
	@%p4 bra 	$L__BB0_4;
$L__BB0_5:
	setp.eq.s32 	%p5, %r2, 0;
	@%p5 bra 	$L__BB0_10;
	setp.eq.s32 	%p6, %r2, 1;
	@%p6 bra 	$L__BB0_8;
	mul.wide.u32 	%rd29, %r27, 4;
	add.s64 	%rd30, %rd4, %rd29;
	ld.global.f32 	%f48, [%rd30];
	sub.f32 	%f49, %f48, %f1;
	abs.f32 	%f50, %f49;
	add.s64 	%rd31, %rd3, %rd29;
	ld.global.f32 	%f51, [%rd31];
	cvt.rzi.s32.f32 	%r21, %f51;
	cvt.f64.f32 	%fd44, %f50;
	mul.f64 	%fd45, %fd44, 0d3F847AE147AE147B;
	mov.f64 	%fd46, 0d3FF0000000000000;
	sub.f64 	%fd47, %fd46, %fd45;
	cvt.rn.f64.s32 	%fd48, %r21;
	fma.rn.f64 	%fd49, %fd48, 0d3FC999999999999A, 0d3FD3333333333333;
	add.f64 	%fd50, %fd1, %fd49;
	add.s64 	%rd32, %rd2, %rd29;
	ld.global.f32 	%f52, [%rd32];
	cvt.f64.f32 	%fd51, %f52;
	fma.rn.f64 	%fd52, %fd51, 0d3FB999999999999A, %fd50;
	mul.f64 	%fd53, %fd47, %fd52;
	max.f64 	%fd54, %fd53, 0d0000000000000000;
	cvt.rn.f32.f64 	%f53, %fd54;
	add.s64 	%rd33, %rd1, %rd29;
	ld.global.f32 	%f54, [%rd33];
	fma.rn.f32 	%f55, %f54, %f53, %f75;
	ld.global.f32 	%f56, [%rd30+4];
	sub.f32 	%f57, %f56, %f1;
	abs.f32 	%f58, %f57;
	ld.global.f32 	%f59, [%rd31+4];
	cvt.rzi.s32.f32 	%r22, %f59;
	cvt.f64.f32 	%fd55, %f58;
	mul.f64 	%fd56, %fd55, 0d3F847AE147AE147B;
	sub.f64 	%fd57, %fd46, %fd56;
	cvt.rn.f64.s32 	%fd58, %r22;
	fma.rn.f64 	%fd59, %fd58, 0d3FC999999999999A, 0d3FD3333333333333;
	add.f64 	%fd60, %fd1, %fd59;
	ld.global.f32 	%f60, [%rd32+4];
	cvt.f64.f32 	%fd61, %f60;
	fma.rn.f64 	%fd62, %fd61, 0d3FB999999999999A, %fd60;
	mul.f64 	%fd63, %fd57, %fd62;
	max.f64 	%fd64, %fd63, 0d0000000000000000;
	cvt.rn.f32.f64 	%f61, %fd64;
	ld.global.f32 	%f62, [%rd33+4];
	fma.rn.f32 	%f75, %f62, %f61, %f55;
	add.s32 	%r27, %r27, 2;
$L__BB0_8:
	and.b32  	%r23, %r10, 1;
	setp.eq.b32 	%p7, %r23, 1;
	not.pred 	%p8, %p7;
	@%p8 bra 	$L__BB0_10;
	mul.wide.u32 	%rd34, %r27, 4;
	add.s64 	%rd35, %rd4, %rd34;
	ld.global.f32 	%f63, [%rd35];
	sub.f32 	%f64, %f63, %f1;
	abs.f32 	%f65, %f64;
	add.s64 	%rd36, %rd3, %rd34;
	ld.global.f32 	%f66, [%rd36];
	cvt.rzi.s32.f32 	%r24, %f66;
	cvt.f64.f32 	%fd65, %f65;
	fma.rn.f64 	%fd66, %fd65, 0dBF847AE147AE147B, 0d3FF0000000000000;
	cvt.rn.f64.s32 	%fd67, %r24;
	fma.rn.f64 	%fd68, %fd67, 0d3FC999999999999A, 0d3FD3333333333333;
	add.f64 	%fd69, %fd1, %fd68;
	add.s64 	%rd37, %rd2, %rd34;
	ld.global.f32 	%f67, [%rd37];
	cvt.f64.f32 	%fd70, %f67;
	fma.rn.f64 	%fd71, %fd70, 0d3FB999999999999A, %fd69;
	mul.f64 	%fd72, %fd66, %fd71;
	max.f64 	%fd73, %fd72, 0d0000000000000000;
	cvt.rn.f32.f64 	%f68, %fd73;
	add.s64 	%rd38, %rd1, %rd34;
	ld.global.f32 	%f69, [%rd38];
	fma.rn.f32 	%f75, %f69, %f68, %f75;
$L__BB0_10:
	ld.param.u64 	%rd42, [_Z13computeLossesPfS_S_S_S_S_S_ii_param_6];
	cvta.to.global.u64 	%rd39, %rd42;
	mul.wide.s32 	%rd40, %r1, 4;
	add.s64 	%rd41, %rd39, %rd40;
	st.global.f32 	[%rd41], %f75;
$L__BB0_11:
	ret;

}
	// .globl	_ZN3cub18CUB_300001_SM_10006detail11EmptyKernelIvEEvv
.visible .entry _ZN3cub18CUB_300001_SM_10006detail11EmptyKernelIvEEvv()
{


	ret;

}
	// .globl	_ZN3cub18CUB_300001_SM_10006detail10radix_sort31DeviceRadixSortSingleTileKernelINS1_5radix10policy_hubIfNS0_8NullTypeEyE10Policy1000ELNS0_9SortOrderE1EfS6_yNS1_21identity_decomposer_tEEEvPKT1_PSB_PKT2_PSF_T3_iiT4_
.visible .entry _ZN3cub18CUB_300001_SM_10006detail10radix_sort31DeviceRadixSortSingleTileKernelINS1_5radix10policy_hubIfNS0_8NullTypeEyE10Policy1000ELNS0_9SortOrderE1EfS6_yNS1_21identity_decomposer_tEEEvPKT1_PSB_PKT2_PSF_T3_iiT4_(
	.param .u64 .ptr .align 1 _ZN3cub18CUB_300001_SM_10006detail10radix_sort31DeviceRadixSortSingleTileKernelINS1_5radix10policy_hubIfNS0_8NullTypeEyE10Policy1000ELNS0_9SortOrderE1EfS6_yNS1_21identity_decomposer_tEEEvPKT1_PSB_PKT2_PSF_T3_iiT4__param_0,
	.param .u64 .ptr .align 1 _ZN3cub18CUB_300001_SM_10006detail10radix_sort31DeviceRadixSortSingleTileKernelINS1_5radix10policy_hubIfNS0_8NullTypeEyE10Policy1000ELNS0_9SortOrderE1EfS6_yNS1_21identity_decomposer_tEEEvPKT1_PSB_PKT2_PSF_T3_iiT4__param_1,
	.param .u64 .ptr .align 1 _ZN3cub18CUB_300001_SM_10006detail10radix_sort31DeviceRadixSortSingleTileKernelINS1_5radix10policy_hubIfNS0_8NullTypeEyE10Policy1000ELNS0_9SortOrderE1EfS6_yNS1_21identity_decomposer_tEEEvPKT1_PSB_PKT2_PSF_T3_iiT4__param_2,
	.param .u64 .ptr .align 1 _ZN3cub18CUB_300001_SM_10006detail10radix_sort31DeviceRadixSortSingleTileKernelINS1_5radix10policy_hubIfNS0_8NullTypeEyE10Policy1000ELNS0_9SortOrderE1EfS6_yNS1_21identity_decomposer_tEEEvPKT1_PSB_PKT2_PSF_T3_iiT4__param_3,
	.param .u64 _ZN3cub18CUB_300001_SM_10006detail10radix_sort31DeviceRadixSortSingleTileKernelINS1_5radix10policy_hubIfNS0_8NullTypeEyE10Policy1000ELNS0_9SortOrderE1EfS6_yNS1_21identity_decomposer_tEEEvPKT1_PSB_PKT2_PSF_T3_iiT4__param_4,
	.param .u32 _ZN3cub18CUB_300001_SM_10006detail10radix_sort31DeviceRadixSortSingleTileKernelINS1_5radix10policy_hubIfNS0_8NullTypeEyE10Policy1000ELNS0_9SortOrderE1EfS6_yNS1_21identity_decomposer_tEEEvPKT1_PSB_PKT2_PSF_T3_iiT4__param_5,
	.param .u32 _ZN3cub18CUB_300001_SM_10006detail10radix_sort31DeviceRadixSortSingleTileKernelINS1_5radix10policy_hubIfNS0_8NullTypeEyE10Policy1000ELNS0_9SortOrderE1EfS6_yNS1_21identity_decomposer_tEEEvPKT1_PSB_PKT2_PSF_T3_iiT4__param_6,
	.param .align 1 .b8 _ZN3cub18CUB_300001_SM_10006detail10radix_sort31DeviceRadixSortSingleTileKernelINS1_5radix10policy_hubIfNS0_8NullTypeEyE10Policy1000ELNS0_9SortOrderE1EfS6_yNS1_21identity_decomposer_tEEEvPKT1_PSB_PKT2_PSF_T3_iiT4__param_7[1]
)
.maxntid 256
.minnctapersm 1
{
	.reg .pred 	%p<109>;
	.reg .b16 	%rs<39>;
	.reg .b32 	%r<801>;
	.reg .b64 	%rd<29>;
	// demoted variable
	.shared .align 16 .b8 _ZZN3cub18CUB_300001_SM_10006detail10radix_sort31DeviceRadixSortSingleTileKernelINS1_5radix10policy_hubIfNS0_8NullTypeEyE10Policy1000ELNS0_9SortOrderE1EfS6_yNS1_21identity_decomposer_tEEEvPKT1_PSB_PKT2_PSF_T3_iiT4_E12temp_storage[33856];
	ld.param.u64 	%rd5, [_ZN3cub18CUB_300001_SM_10006detail10radix_sort31DeviceRadixSortSingleTileKernelINS1_5radix10policy_hubIfNS0_8NullTypeEyE10Policy1000ELNS0_9SortOrderE1EfS6_yNS1_21identity_decomposer_tEEEvPKT1_PSB_PKT2_PSF_T3_iiT4__param_0];
	ld.param.u64 	%rd3, [_ZN3cub18CUB_300001_SM_10006detail10radix_sort31DeviceRadixSortSingleTileKernelINS1_5radix10policy_hubIfNS0_8NullTypeEyE10Policy1000ELNS0_9SortOrderE1EfS6_yNS1_21identity_decomposer_tEEEvPKT1_PSB_PKT2_PSF_T3_iiT4__param_1];
	ld.param.u64 	%rd4, [_ZN3cub18CUB_300001_SM_10006detail10radix_sort31DeviceRadixSortSingleTileKernelINS1_5radix10policy_hubIfNS0_8NullTypeEyE10Policy1000ELNS0_9SortOrderE1EfS6_yNS1_21identity_decomposer_tEEEvPKT1_PSB_PKT2_PSF_T3_iiT4__param_4];
	ld.param.u32 	%r208, [_ZN3cub18CUB_300001_SM_10006detail10radix_sort31DeviceRadixSortSingleTileKernelINS1_5radix10policy_hubIfNS0_8NullTypeEyE10Policy1000ELNS0_9SortOrderE1EfS6_yNS1_21identity_decomposer_tEEEvPKT1_PSB_PKT2_PSF_T3_iiT4__param_5];
	ld.param.u32 	%r209, [_ZN3cub18CUB_300001_SM_10006detail10radix_sort31DeviceRadixSortSingleTileKernelINS1_5radix10policy_hubIfNS0_8NullTypeEyE10Policy1000ELNS0_9SortOrderE1EfS6_yNS1_21identity_decomposer_tEEEvPKT1_PSB_PKT2_PSF_T3_iiT4__param_6];
	cvta.to.global.u64 	%rd6, %rd5;
	cvt.u32.u64 	%r1, %rd4;
	mov.u32 	%r2, %tid.x;
	mul.lo.s32 	%r3, %r2, 19;
	setp.ge.s32 	%p1, %r3, %r1;
	mul.wide.u32 	%rd7, %r3, 4;
	add.s64 	%rd1, %rd6, %rd7;
	mov.b32 	%r759, -1;
	@%p1 bra 	$L__BB2_2;
	ld.global.u32 	%r759, [%rd1];
$L__BB2_2:
	add.s32 	%r212, %r3, 1;
	setp.ge.s32 	%p2, %r212, %r1;
	mov.b32 	%r760, -1;
	@%p2 bra 	$L__BB2_4;
	ld.global.u32 	%r760, [%rd1+4];
$L__BB2_4:
	add.s32 	%r214, %r3, 2;
	setp.ge.s32 	%p3, %r214, %r1;
	mov.b32 	%r761, -1;
	@%p3 bra 	$L__BB2_6;
	ld.global.u32 	%r761, [%rd1+8];
$L__BB2_6:
	add.s32 	%r216, %r3, 3;
	setp.ge.s32 	%p4, %r216, %r1;
	mov.b32 	%r762, -1;
	@%p4 bra 	$L__BB2_8;
	ld.global.u32 	%r762, [%rd1+12];
$L__BB2_8:
	add.s32 	%r218, %r3, 4;
	setp.ge.s32 	%p5, %r218, %r1;
	mov.b32 	%r763, -1;
	@%p5 bra 	$L__BB2_10;
	ld.global.u32 	%r763, [%rd1+16];
$L__BB2_10:
	add.s32 	%r220, %r3, 5;
	setp.ge.s32 	%p6, %r220, %r1;
	mov.b32 	%r764, -1;
	@%p6 bra 	$L__BB2_12;
	ld.global.u32 	%r764, [%rd1+20];
$L__BB2_12:
	add.s32 	%r222, %r3, 6;
	setp.ge.s32 	%p7, %r222, %r1;
	mov.b32 	%r765, -1;
	@%p7 bra 	$L__BB2_14;
	ld.global.u32 	%r765, [%rd1+24];
$L__BB2_14:
	add.s32 	%r224, %r3, 7;
	setp.ge.s32 	%p8, %r224, %r1;
	mov.b32 	%r766, -1;
	@%p8 bra 	$L__BB2_16;
	ld.global.u32 	%r766, [%rd1+28];
$L__BB2_16:
	add.s32 	%r226, %r3, 8;
	setp.ge.s32 	%p9, %r226, %r1;
	mov.b32 	%r767, -1;
	@%p9 bra 	$L__BB2_18;
	ld.global.u32 	%r767, [%rd1+32];
$L__BB2_18:
	add.s32 	%r228, %r3, 9;
	setp.ge.s32 	%p10, %r228, %r1;
	mov.b32 	%r768, -1;
	@%p10 bra 	$L__BB2_20;
	ld.global.u32 	%r768, [%rd1+36];
$L__BB2_20:
	add.s32 	%r230, %r3, 10;
	setp.ge.s32 	%p11, %r230, %r1;
	mov.b32 	%r769, -1;
	@%p11 bra 	$L__BB2_22;
	ld.global.u32 	%r769, [%rd1+40];
$L__BB2_22:
	add.s32 	%r232, %r3, 11;
	setp.ge.s32 	%p12, %r232, %r1;
	mov.b32 	%r770, -1;
	@%p12 bra 	$L__BB2_24;
	ld.global.u32 	%r770, [%rd1+44];
$L__BB2_24:
	add.s32 	%r234, %r3, 12;
	setp.ge.s32 	%p13, %r234, %r1;
	mov.b32 	%r771, -1;
	@%p13 bra 	$L__BB2_26;
	ld.global.u32 	%r771, [%rd1+48];
$L__BB2_26:
	add.s32 	%r236, %r3, 13;
	setp.ge.s32 	%p14, %r236, %r1;
	mov.b32 	%r772, -1;
	@%p14 bra 	$L__BB2_28;
	ld.global.u32 	%r772, [%rd1+52];
$L__BB2_28:
	add.s32 	%r238, %r3, 14;
	setp.ge.s32 	%p15, %r238, %r1;
	mov.b32 	%r773, -1;
	@%p15 bra 	$L__BB2_30;
	ld.global.u32 	%r773, [%rd1+56];
$L__BB2_30:
	add.s32 	%r240, %r3, 15;
	setp.ge.s32 	%p16, %r240, %r1;
	mov.b32 	%r774, -1;
	@%p16 bra 	$L__BB2_32;
	ld.global.u32 	%r774, [%rd1+60];
$L__BB2_32:
	add.s32 	%r242, %r3, 16;
	setp.ge.s32 	%p17, %r242, %r1;
	mov.b32 	%r775, -1;
	@%p17 bra 	$L__BB2_34;
	ld.global.u32 	%r775, [%rd1+64];
$L__BB2_34:
	add.s32 	%r244, %r3, 17;
	setp.ge.s32 	%p18, %r244, %r1;
	mov.b32 	%r776, -1;
	@%p18 bra 	$L__BB2_36;
	ld.global.u32 	%r776, [%rd1+68];
$L__BB2_36:
	add.s32 	%r246, %r3, 18;
	setp.ge.s32 	%p19, %r246, %r1;
	mov.b32 	%r777, -1;
	@%p19 bra 	$L__BB2_38;
	ld.global.u32 	%r777, [%rd1+72];
$L__BB2_38:
	bar.sync 	0;
	setp.gt.s32 	%p20, %r759, -1;
	selp.b32 	%r248, -2147483648, -1, %p20;
	xor.b32  	%r798, %r248, %r759;
	setp.gt.s32 	%p21, %r760, -1;
	selp.b32 	%r249, -2147483648, -1, %p21;
	xor.b32  	%r797, %r249, %r760;
	setp.gt.s32 	%p22, %r761, -1;
	selp.b32 	%r250, -2147483648, -1, %p22;
	xor.b32  	%r796, %r250, %r761;
	setp.gt.s32 	%p23, %r762, -1;
	selp.b32 	%r251, -2147483648, -1, %p23;
	xor.b32  	%r795, %r251, %r762;
	setp.gt.s32 	%p24, %r763, -1;
	selp.b32 	%r252, -2147483648, -1, %p24;
	xor.b32  	%r794, %r252, %r763;
	setp.gt.s32 	%p25, %r764, -1;
	selp.b32 	%r253, -2147483648, -1, %p25;
	xor.b32  	%r793, %r253, %r764;
	setp.gt.s32 	%p26, %r765, -1;
	selp.b32 	%r254, -2147483648, -1, %p26;
	xor.b32  	%r792, %r254, %r765;
	setp.gt.s32 	%p27, %r766, -1;
	selp.b32 	%r255, -2147483648, -1, %p27;
	xor.b32  	%r791, %r255, %r766;
	setp.gt.s32 	%p28, %r767, -1;
	selp.b32 	%r256, -2147483648, -1, %p28;
	xor.b32  	%r790, %r256, %r767;
	setp.gt.s32 	%p29, %r768, -1;
	selp.b32 	%r257, -2147483648, -1, %p29;
	xor.b32  	%r789, %r257, %r768;
	setp.gt.s32 	%p30, %r769, -1;
	selp.b32 	%r258, -2147483648, -1, %p30;
	xor.b32  	%r788, %r258, %r769;
	setp.gt.s32 	%p31, %r770, -1;
	selp.b32 	%r259, -2147483648, -1, %p31;
	xor.b32  	%r787, %r259, %r770;
	setp.gt.s32 	%p32, %r771, -1;
	selp.b32 	%r260, -2147483648, -1, %p32;
	xor.b32  	%r786, %r260, %r771;
	setp.gt.s32 	%p33, %r772, -1;
	selp.b32 	%r261, -2147483648, -1, %p33;
	xor.b32  	%r785, %r261, %r772;
	setp.gt.s32 	%p34, %r773, -1;
	selp.b32 	%r262, -2147483648, -1, %p34;
	xor.b32  	%r784, %r262, %r773;
	setp.gt.s32 	%p35, %r774, -1;
	selp.b32 	%r263, -2147483648, -1, %p35;
	xor.b32  	%r783, %r263, %r774;
	setp.gt.s32 	%p36, %r775, -1;
	selp.b32 	%r264, -2147483648, -1, %p36;
	xor.b32  	%r782, %r264, %r775;
	setp.gt.s32 	%p37, %r776, -1;
	selp.b32 	%r265, -2147483648, -1, %p37;
	xor.b32  	%r781, %r265, %r776;
	setp.gt.s32 	%p38, %r777, -1;
	selp.b32 	%r266, -2147483648, -1, %p38;
	xor.b32  	%r780, %r266, %r777;
	shr.u32 	%r61, %r2, 5;
	shl.b32 	%r267, %r2, 2;
	mov.u32 	%r268, _ZZN3cub18CUB_300001_SM_10006detail10radix_sort31DeviceRadixSortSingleTileKernelINS1_5radix10policy_hubIfNS0_8NullTypeEyE10Policy1000ELNS0_9SortOrderE1EfS6_yNS1_21identity_decomposer_tEEEvPKT1_PSB_PKT2_PSF_T3_iiT4_E12temp_storage;
	add.s32 	%r62, %r268, %r267;
	shl.b32 	%r269, %r2, 7;
	add.s32 	%r63, %r62, %r269;
	shl.b32 	%r270, %r61, 2;
	add.s32 	%r271, %r268, %r270;
	add.s32 	%r64, %r271, 33792;
	mad.lo.s32 	%r65, %r2, -56, %r63;
	add.s32 	%r779, %r208, 6;
	sub.s32 	%r778, %r209, %r208;
$L__BB2_39:
	add.s32 	%r331, %r779, -6;
	min.s32 	%r274, %r778, 6;
	mov.b32 	%r360, 0;
	st.shared.u32 	[%r62], %r360;
	st.shared.u32 	[%r62+1024], %r360;
	st.shared.u32 	[%r62+2048], %r360;
	st.shared.u32 	[%r62+3072], %r360;
	st.shared.u32 	[%r62+4096], %r360;
	st.shared.u32 	[%r62+5120], %r360;
	st.shared.u32 	[%r62+6144], %r360;
	st.shared.u32 	[%r62+7168], %r360;
	st.shared.u32 	[%r62+8192], %r360;
	st.shared.u32 	[%r62+9216], %r360;
	st.shared.u32 	[%r62+10240], %r360;
	st.shared.u32 	[%r62+11264], %r360;
	st.shared.u32 	[%r62+12288], %r360;
	st.shared.u32 	[%r62+13312], %r360;
	st.shared.u32 	[%r62+14336], %r360;
	st.shared.u32 	[%r62+15360], %r360;
	st.shared.u32 	[%r62+16384], %r360;
	st.shared.u32 	[%r62+17408], %r360;
	st.shared.u32 	[%r62+18432], %r360;
	st.shared.u32 	[%r62+19456], %r360;
	st.shared.u32 	[%r62+20480], %r360;
	st.shared.u32 	[%r62+21504], %r360;
	st.shared.u32 	[%r62+22528], %r360;
	st.shared.u32 	[%r62+23552], %r360;
	st.shared.u32 	[%r62+24576], %r360;
	st.shared.u32 	[%r62+25600], %r360;
	st.shared.u32 	[%r62+26624], %r360;
	st.shared.u32 	[%r62+27648], %r360;
	st.shared.u32 	[%r62+28672], %r360;
	st.shared.u32 	[%r62+29696], %r360;
	st.shared.u32 	[%r62+30720], %r360;
	st.shared.u32 	[%r62+31744], %r360;
	st.shared.u32 	[%r62+32768], %r360;
	// begin inline asm
	bmsk.clamp.b32 %r272, %r360, %r274;
	// end inline asm
	setp.eq.s32 	%p39, %r798, 2147483647;
	selp.b32 	%r276, -2147483648, %r798, %p39;
	// begin inline asm
	shr.b32 %r275, %r276, %r331;
	// end inline asm
	and.b32  	%r363, %r272, %r275;
	shl.b32 	%r364, %r363, 10;
	not.b32 	%r365, %r364;
	and.b32  	%r366, %r365, 31744;
	add.s32 	%r367, %r62, %r366;
	shr.u32 	%r368, %r363, 4;
	and.b32  	%r369, %r368, 268435454;
	sub.s32 	%r90, %r367, %r369;
	ld.shared.u16 	%rs1, [%r90+2];
	add.s16 	%rs20, %rs1, 1;
	st.shared.u16 	[%r90+2], %rs20;
	setp.eq.s32 	%p40, %r797, 2147483647;
	selp.b32 	%r279, -2147483648, %r797, %p40;
	// begin inline asm
	shr.b32 %r278, %r279, %r331;
	// end inline asm
	and.b32  	%r370, %r272, %r278;
	shl.b32 	%r371, %r370, 10;
	not.b32 	%r372, %r371;
	and.b32  	%r373, %r372, 31744;
	add.s32 	%r374, %r62, %r373;
	shr.u32 	%r375, %r370, 4;
	and.b32  	%r376, %r375, 268435454;
	sub.s32 	%r91, %r374, %r376;
	ld.shared.u16 	%rs2, [%r91+2];
	add.s16 	%rs21, %rs2, 1;
	st.shared.u16 	[%r91+2], %rs21;
	setp.eq.s32 	%p41, %r796, 2147483647;
	selp.b32 	%r282, -2147483648, %r796, %p41;
	// begin inline asm
	shr.b32 %r281, %r282, %r331;
	// end inline asm
	and.b32  	%r377, %r272, %r281;
	shl.b32 	%r378, %r377, 10;
	not.b32 	%r379, %r378;
	and.b32  	%r380, %r379, 31744;
	add.s32 	%r381, %r62, %r380;
	shr.u32 	%r382, %r377, 4;
	and.b32  	%r383, %r382, 268435454;
	sub.s32 	%r92, %r381, %r383;
	ld.shared.u16 	%rs3, [%r92+2];
	add.s16 	%rs22, %rs3, 1;
	st.shared.u16 	[%r92+2], %rs22;
	setp.eq.s32 	%p42, %r795, 2147483647;
	selp.b32 	%r285, -2147483648, %r795, %p42;
	// begin inline asm
	shr.b32 %r284, %r285, %r331;
	// end inline asm
	and.b32  	%r384, %r272, %r284;
	shl.b32 	%r385, %r384, 10;
	not.b32 	%r386, %r385;
	and.b32  	%r387, %r386, 31744;
	add.s32 	%r388, %r62, %r387;
	shr.u32 	%r389, %r384, 4;
	and.b32  	%r390, %r389, 268435454;
	sub.s32 	%r93, %r388, %r390;
	ld.shared.u16 	%rs4, [%r93+2];
	add.s16 	%rs23, %rs4, 1;
	st.shared.u16 	[%r93+2], %rs23;
	setp.eq.s32 	%p43, %r794, 2147483647;
	selp.b32 	%r288, -2147483648, %r794, %p43;
	// begin inline asm
	shr.b32 %r287, %r288, %r331;
	// end inline asm
	and.b32  	%r391, %r272, %r287;
	shl.b32 	%r392, %r391, 10;
	not.b32 	%r393, %r392;
	and.b32  	%r394, %r393, 31744;
	add.s32 	%r395, %r62, %r394;
	shr.u32 	%r396, %r391, 4;
	and.b32  	%r397, %r396, 268435454;
	sub.s32 	%r94, %r395, %r397;
	ld.shared.u16 	%rs5, [%r94+2];
	add.s16 	%rs24, %rs5, 1;
	st.shared.u16 	[%r94+2], %rs24;
	setp.eq.s32 	%p44, %r793, 2147483647;
	selp.b32 	%r291, -2147483648, %r793, %p44;
	// begin inline asm
	shr.b32 %r290, %r291, %r331;
	// end inline asm
	and.b32  	%r398, %r272, %r290;
	shl.b32 	%r399, %r398, 10;
	not.b32 	%r400, %r399;
	and.b32  	%r401, %r400, 31744;
	add.s32 	%r402, %r62, %r401;
	shr.u32 	%r403, %r398, 4;
	and.b32  	%r404, %r403, 268435454;
	sub.s32 	%r95, %r402, %r404;
	ld.shared.u16 	%rs6, [%r95+2];
	add.s16 	%rs25, %rs6, 1;
	st.shared.u16 	[%r95+2], %rs25;
	setp.eq.s32 	%p45, %r792, 2147483647;
	selp.b32 	%r294, -2147483648, %r792, %p45;
	// begin inline asm
	shr.b32 %r293, %r294, %r331;
	// end inline asm
	and.b32  	%r405, %r272, %r293;
	shl.b32 	%r406, %r405, 10;
	not.b32 	%r407, %r406;
	and.b32  	%r408, %r407, 31744;
	add.s32 	%r409, %r62, %r408;
	shr.u32 	%r410, %r405, 4;
	and.b32  	%r411, %r410, 268435454;
	sub.s32 	%r96, %r409, %r411;
	ld.shared.u16 	%rs7, [%r96+2];
	add.s16 	%rs26, %rs7, 1;
	st.shared.u16 	[%r96+2], %rs26;
	setp.eq.s32 	%p46, %r791, 2147483647;
	selp.b32 	%r297, -2147483648, %r791, %p46;
	// begin inline asm
	shr.b32 %r296, %r297, %r331;
	// end inline asm
	and.b32  	%r412, %r272, %r296;
	shl.b32 	%r413, %r412, 10;
	not.b32 	%r414, %r413;
	and.b32  	%r415, %r414, 31744;
	add.s32 	%r416, %r62, %r415;
	shr.u32 	%r417, %r412, 4;
	and.b32  	%r418, %r417, 268435454;
	sub.s32 	%r97, %r416, %r418;
	ld.shared.u16 	%rs8, [%r97+2];
	add.s16 	%rs27, %rs8, 1;
	st.shared.u16 	[%r97+2], %rs27;
	setp.eq.s32 	%p47, %r790, 2147483647;
	selp.b32 	%r300, -2147483648, %r790, %p47;
	// begin inline asm
	shr.b32 %r299, %r300, %r331;
	// end inline asm
	and.b32  	%r419, %r272, %r299;
	shl.b32 	%r420, %r419, 10;
	not.b32 	%r421, %r420;
	and.b32  	%r422, %r421, 31744;
	add.s32 	%r423, %r62, %r422;
	shr.u32 	%r424, %r419, 4;
	and.b32  	%r425, %r424, 268435454;
	sub.s32 	%r98, %r423, %r425;
	ld.shared.u16 	%rs9, [%r98+2];
	add.s16 	%rs28, %rs9, 1;
	st.shared.u16 	[%r98+2], %rs28;
	setp.eq.s32 	%p48, %r789, 2147483647;
	selp.b32 	%r303, -2147483648, %r789, %p48;
	// begin inline asm
	shr.b32 %r302, %r303, %r331;
	// end inline asm
	and.b32  	%r426, %r272, %r302;
	shl.b32 	%r427, %r426, 10;
	not.b32 	%r428, %r427;
	and.b32  	%r429, %r428, 31744;
	add.s32 	%r430, %r62, %r429;
	shr.u32 	%r431, %r426, 4;
	and.b32  	%r432, %r431, 268435454;
	sub.s32 	%r99, %r430, %r432;
	ld.shared.u16 	%rs10, [%r99+2];
	add.s16 	%rs29, %rs10, 1;
	st.shared.u16 	[%r99+2], %rs29;
	setp.eq.s32 	%p49, %r788, 2147483647;
	selp.b32 	%r306, -2147483648, %r788, %p49;
	// begin inline asm
	shr.b32 %r305, %r306, %r331;
	// end inline asm
	and.b32  	%r433, %r272, %r305;
	shl.b32 	%r434, %r433, 10;
	not.b32 	%r435, %r434;
	and.b32  	%r436, %r435, 31744;
	add.s32 	%r437, %r62, %r436;
	shr.u32 	%r438, %r433, 4;
	and.b32  	%r439, %r438, 268435454;
	sub.s32 	%r100, %r437, %r439;
	ld.shared.u16 	%rs11, [%r100+2];
	add.s16 	%rs30, %rs11, 1;
	st.shared.u16 	[%r100+2], %rs30;
	setp.eq.s32 	%p50, %r787, 2147483647;
	selp.b32 	%r309, -2147483648, %r787, %p50;
	// begin inline asm
	shr.b32 %r308, %r309, %r331;
	// end inline asm
	and.b32  	%r440, %r272, %r308;
	shl.b32 	%r441, %r440, 10;
	not.b32 	%r442, %r441;
	and.b32  	%r443, %r442, 31744;
	add.s32 	%r444, %r62, %r443;
	shr.u32 	%r445, %r440, 4;
	and.b32  	%r446, %r445, 268435454;
	sub.s32 	%r101, %r444, %r446;
	ld.shared.u16 	%rs12, [%r101+2];
	add.s16 	%rs31, %rs12, 1;
	st.shared.u16 	[%r101+2], %rs31;
	setp.eq.s32 	%p51, %r786, 2147483647;
	selp.b32 	%r312, -2147483648, %r786, %p51;
	// begin inline asm
	shr.b32 %r311, %r312, %r331;
	// end inline asm
	and.b32  	%r447, %r272, %r311;
	shl.b32 	%r448, %r447, 10;
	not.b32 	%r449, %r448;
	and.b32  	%r450, %r449, 31744;
	add.s32 	%r451, %r62, %r450;
	shr.u32 	%r452, %r447, 4;
	and.b32  	%r453, %r452, 268435454;
	sub.s32 	%r102, %r451, %r453;
	ld.shared.u16 	%rs13, [%r102+2];
	add.s16 	%rs32, %rs13, 1;
	st.shared.u16 	[%r102+2], %rs32;
	setp.eq.s32 	%p52, %r785, 2147483647;
	selp.b32 	%r315, -2147483648, %r785, %p52;
	// begin inline asm
	shr.b32 %r314, %r315, %r331;
	// end inline asm
	and.b32  	%r454, %r272, %r314;
	shl.b32 	%r455, %r454, 10;
	not.b32 	%r456, %r455;
	and.b32  	%r457, %r456, 31744;
	add.s32 	%r458, %r62, %r457;
	shr.u32 	%r459, %r454, 4;
	and.b32  	%r460, %r459, 268435454;
	sub.s32 	%r103, %r458, %r460;
	ld.shared.u16 	%rs14, [%r103+2];
	add.s16 	%rs33, %rs14, 1;
	st.shared.u16 	[%r103+2], %rs33;
	setp.eq.s32 	%p53, %r784, 2147483647;
	selp.b32 	%r318, -2147483648, %r784, %p53;
	// begin inline asm
	shr.b32 %r317, %r318, %r331;
	// end inline asm
	and.b32  	%r461, %r272, %r317;
	shl.b32 	%r462, %r461, 10;
	not.b32 	%r463, %r462;
	and.b32  	%r464, %r463, 31744;
	add.s32 	%r465, %r62, %r464;
	shr.u32 	%r466, %r461, 4;
	and.b32  	%r467, %r466, 268435454;
	sub.s32 	%r104, %r465, %r467;
	ld.shared.u16 	%rs15, [%r104+2];
	add.s16 	%rs34, %rs15, 1;
	st.shared.u16 	[%r104+2], %rs34;
	setp.eq.s32 	%p54, %r783, 2147483647;
	selp.b32 	%r321, -2147483648, %r783, %p54;
	// begin inline asm
	shr.b32 %r320, %r321, %r331;
	// end inline asm
	and.b32  	%r468, %r272, %r320;
	shl.b32 	%r469, %r468, 10;
	not.b32 	%r470, %r469;
	and.b32  	%r471, %r470, 31744;
	add.s32 	%r472, %r62, %r471;
	shr.u32 	%r473, %r468, 4;
	and.b32  	%r474, %r473, 268435454;
	sub.s32 	%r105, %r472, %r474;
	ld.shared.u16 	%rs16, [%r105+2];
	add.s16 	%rs35, %rs16, 1;
	st.shared.u16 	[%r105+2], %rs35;
	setp.eq.s32 	%p55, %r782, 2147483647;
	selp.b32 	%r324, -2147483648, %r782, %p55;
	// begin inline asm
	shr.b32 %r323, %r324, %r331;
	// end inline asm
	and.b32  	%r475, %r272, %r323;
	shl.b32 	%r476, %r475, 10;
	not.b32 	%r477, %r476;
	and.b32  	%r478, %r477, 31744;
	add.s32 	%r479, %r62, %r478;
	shr.u32 	%r480, %r475, 4;
	and.b32  	%r481, %r480, 268435454;
	sub.s32 	%r106, %r479, %r481;
	ld.shared.u16 	%rs17, [%r106+2];
	add.s16 	%rs36, %rs17, 1;
	st.shared.u16 	[%r106+2], %rs36;
	setp.eq.s32 	%p56, %r781, 2147483647;
	selp.b32 	%r327, -2147483648, %r781, %p56;
	// begin inline asm
	shr.b32 %r326, %r327, %r331;
	// end inline asm
	and.b32  	%r482, %r272, %r326;
	shl.b32 	%r483, %r482, 10;
	not.b32 	%r484, %r483;
	and.b32  	%r485, %r484, 31744;
	add.s32 	%r486, %r62, %r485;
	shr.u32 	%r487, %r482, 4;
	and.b32  	%r488, %r487, 268435454;
	sub.s32 	%r107, %r486, %r488;
	ld.shared.u16 	%rs18, [%r107+2];
	add.s16 	%rs37, %rs18, 1;
	st.shared.u16 	[%r107+2], %rs37;
	setp.eq.s32 	%p57, %r780, 2147483647;
	selp.b32 	%r330, -2147483648, %r780, %p57;
	// begin inline asm
	shr.b32 %r329, %r330, %r331;
	// end inline asm
	and.b32  	%r489, %r272, %r329;
	shl.b32 	%r490, %r489, 10;
	not.b32 	%r491, %r490;
	and.b32  	%r492, %r491, 31744;
	add.s32 	%r493, %r62, %r492;
	shr.u32 	%r494, %r489, 4;
	and.b32  	%r495, %r494, 268435454;
	sub.s32 	%r108, %r493, %r495;
	ld.shared.u16 	%rs19, [%r108+2];
	add.s16 	%rs38, %rs19, 1;
	st.shared.u16 	[%r108+2], %rs38;
	bar.sync 	0;
	ld.shared.u32 	%r109, [%r63];
	ld.shared.u32 	%r496, [%r63+4];
	ld.shared.u32 	%r497, [%r63+8];
	ld.shared.u32 	%r498, [%r63+12];
	ld.shared.u32 	%r499, [%r63+16];
	ld.shared.u32 	%r500, [%r63+20];
	ld.shared.u32 	%r501, [%r63+24];
	ld.shared.u32 	%r502, [%r63+28];
	ld.shared.u32 	%r503, [%r63+32];
	ld.shared.u32 	%r504, [%r63+36];
	ld.shared.u32 	%r505, [%r63+40];
	ld.shared.u32 	%r506, [%r63+44];
	ld.shared.u32 	%r507, [%r63+48];
	ld.shared.u32 	%r508, [%r63+52];
	ld.shared.u32 	%r509, [%r63+56];
	ld.shared.u32 	%r510, [%r63+60];
	ld.shared.u32 	%r511, [%r63+64];
	ld.shared.u32 	%r512, [%r63+68];
	ld.shared.u32 	%r513, [%r63+72];
	ld.shared.u32 	%r514, [%r63+76];
	ld.shared.u32 	%r515, [%r63+80];
	ld.shared.u32 	%r516, [%r63+84];
	ld.shared.u32 	%r517, [%r63+88];
	ld.shared.u32 	%r518, [%r63+92];
	ld.shared.u32 	%r519, [%r63+96];
	ld.shared.u32 	%r520, [%r63+100];
	ld.shared.u32 	%r521, [%r63+104];
	ld.shared.u32 	%r522, [%r63+108];
	ld.shared.u32 	%r523, [%r63+112];
	ld.shared.u32 	%r524, [%r63+116];
	ld.shared.u32 	%r525, [%r63+120];
	ld.shared.u32 	%r526, [%r63+124];
	ld.shared.u32 	%r527, [%r63+128];
	add.s32 	%r110, %r496, %r109;
	add.s32 	%r111, %r497, %r110;
	add.s32 	%r112, %r498, %r111;
	add.s32 	%r113, %r499, %r112;
	add.s32 	%r114, %r500, %r113;
	add.s32 	%r115, %r501, %r114;
	add.s32 	%r116, %r502, %r115;
	add.s32 	%r117, %r503, %r116;
	add.s32 	%r118, %r504, %r117;
	add.s32 	%r119, %r505, %r118;
	add.s32 	%r120, %r506, %r119;
	add.s32 	%r121, %r507, %r120;
	add.s32 	%r122, %r508, %r121;
	add.s32 	%r123, %r509, %r122;
	add.s32 	%r124, %r510, %r123;
	add.s32 	%r125, %r511, %r124;
	add.s32 	%r126, %r512, %r125;
	add.s32 	%r127, %r513, %r126;
	add.s32 	%r128, %r514, %r127;
	add.s32 	%r129, %r515, %r128;
	add.s32 	%r130, %r516, %r129;
	add.s32 	%r131, %r517, %r130;
	add.s32 	%r132, %r518, %r131;
	add.s32 	%r133, %r519, %r132;
	add.s32 	%r134, %r520, %r133;
	add.s32 	%r135, %r521, %r134;
	add.s32 	%r136, %r522, %r135;
	add.s32 	%r137, %r523, %r136;
	add.s32 	%r138, %r524, %r137;
	add.s32 	%r139, %r525, %r138;
	add.s32 	%r140, %r526, %r139;
	add.s32 	%r337, %r527, %r140;
	// begin inline asm
	mov.u32 %r332, %laneid;
	// end inline asm
	mov.b32 	%r335, 1;
	mov.b32 	%r362, -1;
	// begin inline asm
	{  .reg .u32 r0;  .reg .pred p;  shfl.sync.up.b32 r0|p, %r337, %r335, %r360, %r362;  @p add.u32 r0, r0, %r337;  mov.u32 %r333, r0;}
	// end inline asm
	mov.b32 	%r341, 2;
	// begin inline asm
	{  .reg .u32 r0;  .reg .pred p;  shfl.sync.up.b32 r0|p, %r333, %r341, %r360, %r362;  @p add.u32 r0, r0, %r333;  mov.u32 %r339, r0;}
	// end inline asm
	mov.b32 	%r347, 4;
	// begin inline asm
	{  .reg .u32 r0;  .reg .pred p;  shfl.sync.up.b32 r0|p, %r339, %r347, %r360, %r362;  @p add.u32 r0, r0, %r339;  mov.u32 %r345, r0;}
	// end inline asm
	mov.b32 	%r353, 8;
	// begin inline asm
	{  .reg .u32 r0;  .reg .pred p;  shfl.sync.up.b32 r0|p, %r345, %r353, %r360, %r362;  @p add.u32 r0, r0, %r345;  mov.u32 %r351, r0;}
	// end inline asm
	mov.b32 	%r359, 16;
	// begin inline asm
	{  .reg .u32 r0;  .reg .pred p;  shfl.sync.up.b32 r0|p, %r351, %r359, %r360, %r362;  @p add.u32 r0, r0, %r351;  mov.u32 %r357, r0;}
	// end inline asm
	setp.ne.s32 	%p58, %r332, 31;
	@%p58 bra 	$L__BB2_41;
	st.shared.u32 	[%r64], %r357;
$L__BB2_41:
	sub.s32 	%r528, %r357, %r337;
	setp.gt.u32 	%p59, %r2, 31;
	setp.eq.s32 	%p60, %r61, 7;
	setp.eq.s32 	%p61, %r61, 6;
	setp.eq.s32 	%p62, %r61, 5;
	setp.eq.s32 	%p63, %r61, 4;
	setp.eq.s32 	%p64, %r61, 3;
	setp.eq.s32 	%p65, %r61, 2;
	setp.eq.s32 	%p66, %r61, 1;
	bar.sync 	0;
	ld.shared.v4.u32 	{%r529, %r530, %r531, %r532}, [_ZZN3cub18CUB_300001_SM_10006detail10radix_sort31DeviceRadixSortSingleTileKernelINS1_5radix10policy_hubIfNS0_8NullTypeEyE10Policy1000ELNS0_9SortOrderE1EfS6_yNS1_21identity_decomposer_tEEEvPKT1_PSB_PKT2_PSF_T3_iiT4_E12temp_storage+33792];
	selp.b32 	%r533, %r529, %r799, %p66;
	add.s32 	%r534, %r530, %r529;
	selp.b32 	%r535, %r534, %r533, %p65;
	add.s32 	%r536, %r534, %r531;
	selp.b32 	%r537, %r536, %r535, %p64;
	add.s32 	%r538, %r536, %r532;
	selp.b32 	%r539, %r538, %r537, %p63;
	ld.shared.v4.u32 	{%r540, %r541, %r542, %r543}, [_ZZN3cub18CUB_300001_SM_10006detail10radix_sort31DeviceRadixSortSingleTileKernelINS1_5radix10policy_hubIfNS0_8NullTypeEyE10Policy1000ELNS0_9SortOrderE1EfS6_yNS1_21identity_decomposer_tEEEvPKT1_PSB_PKT2_PSF_T3_iiT4_E12temp_storage+33808];
	add.s32 	%r544, %r538, %r540;
	selp.b32 	%r545, %r544, %r539, %p62;
	add.s32 	%r546, %r544, %r541;
	selp.b32 	%r547, %r546, %r545, %p61;
	add.s32 	%r548, %r546, %r542;
	selp.b32 	%r799, %r548, %r547, %p60;
	add.s32 	%r145, %r548, %r543;
	setp.ne.s32 	%p67, %r332, 0;
	selp.b32 	%r549, %r528, 0, %p67;
	add.s32 	%r550, %r799, %r549;
	or.pred  	%p68, %p59, %p67;
	selp.b32 	%r800, %r550, %r528, %p59;
	@%p68 bra 	$L__BB2_43;
	shl.b32 	%r800, %r145, 16;
	st.shared.u32 	[_ZZN3cub18CUB_300001_SM_10006detail10radix_sort31DeviceRadixSortSingleTileKernelINS1_5radix10policy_hubIfNS0_8NullTypeEyE10Policy1000ELNS0_9SortOrderE1EfS6_yNS1_21identity_decomposer_tEEEvPKT1_PSB_PKT2_PSF_T3_iiT4_E12temp_storage+33832], %r800;
$L__BB2_43:
	setp.eq.s32 	%p69, %r2, 0;
	bar.sync 	0;
	ld.shared.u32 	%r551, [_ZZN3cub18CUB_300001_SM_10006detail10radix_sort31DeviceRadixSortSingleTileKernelINS1_5radix10policy_hubIfNS0_8NullTypeEyE10Policy1000ELNS0_9SortOrderE1EfS6_yNS1_21identity_decomposer_tEEEvPKT1_PSB_PKT2_PSF_T3_iiT4_E12temp_storage+33832];
	selp.b32 	%r552, 0, %r551, %p69;
	add.s32 	%r553, %r800, %r552;
	add.s32 	%r554, %r109, %r553;
	add.s32 	%r555, %r110, %r553;
	add.s32 	%r556, %r111, %r553;
	add.s32 	%r557, %r112, %r553;
	add.s32 	%r558, %r113, %r553;
	add.s32 	%r559, %r114, %r553;
	add.s32 	%r560, %r115, %r553;
	add.s32 	%r561, %r116, %r553;
	add.s32 	%r562, %r117, %r553;
	add.s32 	%r563, %r118, %r553;
	add.s32 	%r564, %r119, %r553;
	add.s32 	%r565, %r120, %r553;
	add.s32 	%r566, %r121, %r553;
	add.s32 	%r567, %r122, %r553;
	add.s32 	%r568, %r123, %r553;
	add.s32 	%r569, %r124, %r553;
	add.s32 	%r570, %r125, %r553;
	add.s32 	%r571, %r126, %r553;
	add.s32 	%r572, %r127, %r553;
	add.s32 	%r573, %r128, %r553;
	add.s32 	%r574, %r129, %r553;
	add.s32 	%r575, %r130, %r553;
	add.s32 	%r576, %r131, %r553;
	add.s32 	%r577, %r132, %r553;
	add.s32 	%r578, %r133, %r553;
	add.s32 	%r579, %r134, %r553;
	add.s32 	%r580, %r135, %r553;
	add.s32 	%r581, %r136, %r553;
	add.s32 	%r582, %r137, %r553;
	add.s32 	%r583, %r138, %r553;
	add.s32 	%r584, %r139, %r553;
	add.s32 	%r585, %r140, %r553;
	st.shared.u32 	[%r63], %r553;
	st.shared.u32 	[%r63+4], %r554;
	st.shared.u32 	[%r63+8], %r555;
	st.shared.u32 	[%r63+12], %r556;
	st.shared.u32 	[%r63+16], %r557;
	st.shared.u32 	[%r63+20], %r558;
	st.shared.u32 	[%r63+24], %r559;
	st.shared.u32 	[%r63+28], %r560;
	st.shared.u32 	[%r63+32], %r561;
	st.shared.u32 	[%r63+36], %r562;
	st.shared.u32 	[%r63+40], %r563;
	st.shared.u32 	[%r63+44], %r564;
	st.shared.u32 	[%r63+48], %r565;
	st.shared.u32 	[%r63+52], %r566;
	st.shared.u32 	[%r63+56], %r567;
	st.shared.u32 	[%r63+60], %r568;
	st.shared.u32 	[%r63+64], %r569;
	st.shared.u32 	[%r63+68], %r570;
	st.shared.u32 	[%r63+72], %r571;
	st.shared.u32 	[%r63+76], %r572;
	st.shared.u32 	[%r63+80], %r573;
	st.shared.u32 	[%r63+84], %r574;
	st.shared.u32 	[%r63+88], %r575;
	st.shared.u32 	[%r63+92], %r576;
	st.shared.u32 	[%r63+96], %r577;
	st.shared.u32 	[%r63+100], %r578;
	st.shared.u32 	[%r63+104], %r579;
	st.shared.u32 	[%r63+108], %r580;
	st.shared.u32 	[%r63+112], %r581;
	st.shared.u32 	[%r63+116], %r582;
	st.shared.u32 	[%r63+120], %r583;
	st.shared.u32 	[%r63+124], %r584;
	st.shared.u32 	[%r63+128], %r585;
	bar.sync 	0;
	cvt.u32.u16 	%r586, %rs1;
	ld.shared.u16 	%r587, [%r90+2];
	add.s32 	%r149, %r587, %r586;
	cvt.u32.u16 	%r588, %rs2;
	ld.shared.u16 	%r589, [%r91+2];
	add.s32 	%r150, %r589, %r588;
	cvt.u32.u16 	%r590, %rs3;
	ld.shared.u16 	%r591, [%r92+2];
	add.s32 	%r151, %r591, %r590;
	cvt.u32.u16 	%r592, %rs4;
	ld.shared.u16 	%r593, [%r93+2];
	add.s32 	%r152, %r593, %r592;
	cvt.u32.u16 	%r594, %rs5;
	ld.shared.u16 	%r595, [%r94+2];
	add.s32 	%r153, %r595, %r594;
	cvt.u32.u16 	%r596, %rs6;
	ld.shared.u16 	%r597, [%r95+2];
	add.s32 	%r154, %r597, %r596;
	cvt.u32.u16 	%r598, %rs7;
	ld.shared.u16 	%r599, [%r96+2];
	add.s32 	%r155, %r599, %r598;
	cvt.u32.u16 	%r600, %rs8;
	ld.shared.u16 	%r601, [%r97+2];
	add.s32 	%r156, %r601, %r600;
	cvt.u32.u16 	%r602, %rs9;
	ld.shared.u16 	%r603, [%r98+2];
	add.s32 	%r157, %r603, %r602;
	cvt.u32.u16 	%r604, %rs10;
	ld.shared.u16 	%r605, [%r99+2];
	add.s32 	%r158, %r605, %r604;
	cvt.u32.u16 	%r606, %rs11;
	ld.shared.u16 	%r607, [%r100+2];
	add.s32 	%r159, %r607, %r606;
	cvt.u32.u16 	%r608, %rs12;
	ld.shared.u16 	%r609, [%r101+2];
	add.s32 	%r160, %r609, %r608;
	cvt.u32.u16 	%r610, %rs13;
	ld.shared.u16 	%r611, [%r102+2];
	add.s32 	%r161, %r611, %r610;
	cvt.u32.u16 	%r612, %rs14;
	ld.shared.u16 	%r613, [%r103+2];
	add.s32 	%r162, %r613, %r612;
	cvt.u32.u16 	%r614, %rs15;
	ld.shared.u16 	%r615, [%r104+2];
	add.s32 	%r163, %r615, %r614;
	cvt.u32.u16 	%r616, %rs16;
	ld.shared.u16 	%r617, [%r105+2];
	add.s32 	%r164, %r617, %r616;
	cvt.u32.u16 	%r618, %rs17;
	ld.shared.u16 	%r619, [%r106+2];
	add.s32 	%r165, %r619, %r618;
	cvt.u32.u16 	%r620, %rs18;
	ld.shared.u16 	%r621, [%r107+2];
	add.s32 	%r166, %r621, %r620;
	cvt.u32.u16 	%r622, %rs19;
	ld.shared.u16 	%r623, [%r108+2];
	add.s32 	%r167, %r623, %r622;
	bar.sync 	0;
	setp.lt.s32 	%p70, %r779, %r209;
	@%p70 bra 	$L__BB2_83;
	cvt.u64.u32 	%rd8, %r2;
	shl.b32 	%r624, %r149, 2;
	mov.u32 	%r625, _ZZN3cub18CUB_300001_SM_10006detail10radix_sort31DeviceRadixSortSingleTileKernelINS1_5radix10policy_hubIfNS0_8NullTypeEyE10Policy1000ELNS0_9SortOrderE1EfS6_yNS1_21identity_decomposer_tEEEvPKT1_PSB_PKT2_PSF_T3_iiT4_E12temp_storage;
	add.s32 	%r626, %r625, %r624;
	st.shared.u32 	[%r626], %r798;
	shl.b32 	%r627, %r150, 2;
	add.s32 	%r628, %r625, %r627;
	st.shared.u32 	[%r628], %r797;
	shl.b32 	%r629, %r151, 2;
	add.s32 	%r630, %r625, %r629;
	st.shared.u32 	[%r630], %r796;
	shl.b32 	%r631, %r152, 2;
	add.s32 	%r632, %r625, %r631;
	st.shared.u32 	[%r632], %r795;
	shl.b32 	%r633, %r153, 2;
	add.s32 	%r634, %r625, %r633;
	st.shared.u32 	[%r634], %r794;
	shl.b32 	%r635, %r154, 2;
	add.s32 	%r636, %r625, %r635;
	st.shared.u32 	[%r636], %r793;
	shl.b32 	%r637, %r155, 2;
	add.s32 	%r638, %r625, %r637;
	st.shared.u32 	[%r638], %r792;
	shl.b32 	%r639, %r156, 2;
	add.s32 	%r640, %r625, %r639;
	st.shared.u32 	[%r640], %r791;
	shl.b32 	%r641, %r157, 2;
	add.s32 	%r642, %r625, %r641;
	st.shared.u32 	[%r642], %r790;
	shl.b32 	%r643, %r158, 2;
	add.s32 	%r644, %r625, %r643;
	st.shared.u32 	[%r644], %r789;
	shl.b32 	%r645, %r159, 2;
	add.s32 	%r646, %r625, %r645;
	st.shared.u32 	[%r646], %r788;
	shl.b32 	%r647, %r160, 2;
	add.s32 	%r648, %r625, %r647;
	st.shared.u32 	[%r648], %r787;
	shl.b32 	%r649, %r161, 2;
	add.s32 	%r650, %r625, %r649;
	st.shared.u32 	[%r650], %r786;
	shl.b32 	%r651, %r162, 2;
	add.s32 	%r652, %r625, %r651;
	st.shared.u32 	[%r652], %r785;
	shl.b32 	%r653, %r163, 2;
	add.s32 	%r654, %r625, %r653;
	st.shared.u32 	[%r654], %r784;
	shl.b32 	%r655, %r164, 2;
	add.s32 	%r656, %r625, %r655;
	st.shared.u32 	[%r656], %r783;
	shl.b32 	%r657, %r165, 2;
	add.s32 	%r658, %r625, %r657;
	st.shared.u32 	[%r658], %r782;
	shl.b32 	%r659, %r166, 2;
	add.s32 	%r660, %r625, %r659;
	st.shared.u32 	[%r660], %r781;
	shl.b32 	%r661, %r167, 2;
	add.s32 	%r662, %r625, %r661;
	st.shared.u32 	[%r662], %r780;
	bar.sync 	0;
	mad.lo.s32 	%r663, %r2, -72, %r65;
	ld.shared.u32 	%r168, [%r663];
	ld.shared.u32 	%r169, [%r663+1024];
	ld.shared.u32 	%r170, [%r663+2048];
	ld.shared.u32 	%r171, [%r663+3072];
	ld.shared.u32 	%r172, [%r663+4096];
	ld.shared.u32 	%r173, [%r663+5120];
	ld.shared.u32 	%r174, [%r663+6144];
	ld.shared.u32 	%r175, [%r663+7168];
	ld.shared.u32 	%r176, [%r663+8192];
	ld.shared.u32 	%r177, [%r663+9216];
	ld.shared.u32 	%r178, [%r663+10240];
	ld.shared.u32 	%r179, [%r663+11264];
	ld.shared.u32 	%r180, [%r663+12288];
	ld.shared.u32 	%r181, [%r663+13312];
	ld.shared.u32 	%r182, [%r663+14336];
	ld.shared.u32 	%r183, [%r663+15360];
	ld.shared.u32 	%r184, [%r663+16384];
	ld.shared.u32 	%r185, [%r663+17408];
	ld.shared.u32 	%r186, [%r663+18432];
	setp.gt.u64 	%p71, %rd4, %rd8;
	cvta.to.global.u64 	%rd9, %rd3;
	mul.wide.u32 	%rd10, %r2, 4;
	add.s64 	%rd2, %rd9, %rd10;
	@%p71 bra 	$L__BB2_45;
	bra.uni 	$L__BB2_46;
$L__BB2_45:
	setp.gt.s32 	%p72, %r168, -1;
	selp.b32 	%r664, -1, -2147483648, %p72;
	xor.b32  	%r665, %r664, %r168;
	st.global.u32 	[%rd2], %r665;
$L__BB2_46:
	add.s32 	%r666, %r2, 256;
	cvt.u64.u32 	%rd11, %r666;
	setp.le.u64 	%p73, %rd4, %rd11;
	@%p73 bra 	$L__BB2_48;
	setp.gt.s32 	%p74, %r169, -1;
	selp.b32 	%r667, -1, -2147483648, %p74;
	xor.b32  	%r668, %r667, %r169;
	st.global.u32 	[%rd2+1024], %r668;
$L__BB2_48:
	add.s32 	%r669, %r2, 512;
	cvt.u64.u32 	%rd12, %r669;
	setp.le.u64 	%p75, %rd4, %rd12;
	@%p75 bra 	$L__BB2_50;
	setp.gt.s32 	%p76, %r170, -1;
	selp.b32 	%r670, -1, -2147483648, %p76;
	xor.b32  	%r671, %r670, %r170;
	st.global.u32 	[%rd2+2048], %r671;
$L__BB2_50:
	add.s32 	%r672, %r2, 768;
	cvt.u64.u32 	%rd13, %r672;
	setp.le.u64 	%p77, %rd4, %rd13;
	@%p77 bra 	$L__BB2_52;
	setp.gt.s32 	%p78, %r171, -1;
	selp.b32 	%r673, -1, -2147483648, %p78;
	xor.b32  	%r674, %r673, %r171;
	st.global.u32 	[%rd2+3072], %r674;
$L__BB2_52:
	or.b32  	%r675, %r2, 1024;
	cvt.u64.u32 	%rd14, %r675;
	setp.le.u64 	%p79, %rd4, %rd14;
	@%p79 bra 	$L__BB2_54;
	setp.gt.s32 	%p80, %r172, -1;
	selp.b32 	%r676, -1, -2147483648, %p80;
	xor.b32  	%r677, %r676, %r172;
	st.global.u32 	[%rd2+4096], %r677;
$L__BB2_54:
	add.s32 	%r678, %r2, 1280;
	cvt.u64.u32 	%rd15, %r678;
	setp.le.u64 	%p81, %rd4, %rd15;
	@%p81 bra 	$L__BB2_56;
	setp.gt.s32 	%p82, %r173, -1;
	selp.b32 	%r679, -1, -2147483648, %p82;
	xor.b32  	%r680, %r679, %r173;
	st.global.u32 	[%rd2+5120], %r680;
$L__BB2_56:
	add.s32 	%r681, %r2, 1536;
	cvt.u64.u32 	%rd16, %r681;
	setp.le.u64 	%p83, %rd4, %rd16;
	@%p83 bra 	$L__BB2_58;
	setp.gt.s32 	%p84, %r174, -1;
	selp.b32 	%r682, -1, -2147483648, %p84;
	xor.b32  	%r683, %r682, %r174;
	st.global.u32 	[%rd2+6144], %r683;
$L__BB2_58:
	add.s32 	%r684, %r2, 1792;
	cvt.u64.u32 	%rd17, %r684;
	setp.le.u64 	%p85, %rd4, %rd17;
	@%p85 bra 	$L__BB2_60;
	setp.gt.s32 	%p86, %r175, -1;
	selp.b32 	%r685, -1, -2147483648, %p86;
	xor.b32  	%r686, %r685, %r175;
	st.global.u32 	[%rd2+7168], %r686;
$L__BB2_60:
	or.b32  	%r687, %r2, 2048;
	cvt.u64.u32 	%rd18, %r687;
	setp.le.u64 	%p87, %rd4, %rd18;
	@%p87 bra 	$L__BB2_62;
	setp.gt.s32 	%p88, %r176, -1;
	selp.b32 	%r688, -1, -2147483648, %p88;
	xor.b32  	%r689, %r688, %r176;
	st.global.u32 	[%rd2+8192], %r689;
$L__BB2_62:
	add.s32 	%r690, %r2, 2304;
	cvt.u64.u32 	%rd19, %r690;
	setp.le.u64 	%p89, %rd4, %rd19;
	@%p89 bra 	$L__BB2_64;
	setp.gt.s32 	%p90, %r177, -1;
	selp.b32 	%r691, -1, -2147483648, %p90;
	xor.b32  	%r692, %r691, %r177;
	st.global.u32 	[%rd2+9216], %r692;
$L__BB2_64:
	add.s32 	%r693, %r2, 2560;
	cvt.u64.u32 	%rd20, %r693;
	setp.le.u64 	%p91, %rd4, %rd20;
	@%p91 bra 	$L__BB2_66;
	setp.gt.s32 	%p92, %r178, -1;
	selp.b32 	%r694, -1, -2147483648, %p92;
	xor.b32  	%r695, %r694, %r178;
	st.global.u32 	[%rd2+10240], %r695;
$L__BB2_66:
	add.s32 	%r696, %r2, 2816;
	cvt.u64.u32 	%rd21, %r696;
	setp.le.u64 	%p93, %rd4, %rd21;
	@%p93 bra 	$L__BB2_68;
	setp.gt.s32 	%p94, %r179, -1;
	selp.b32 	%r697, -1, -2147483648, %p94;
	xor.b32  	%r698, %r697, %r179;
	st.global.u32 	[%rd2+11264], %r698;
$L__BB2_68:
	or.b32  	%r699, %r2, 3072;
	cvt.u64.u32 	%rd22, %r699;
	setp.le.u64 	%p95, %rd4, %rd22;
	@%p95 bra 	$L__BB2_70;
	setp.gt.s32 	%p96, %r180, -1;
	selp.b32 	%r700, -1, -2147483648, %p96;
	xor.b32  	%r701, %r700, %r180;
	st.global.u32 	[%rd2+12288], %r701;
$L__BB2_70:
	add.s32 	%r702, %r2, 3328;
	cvt.u64.u32 	%rd23, %r702;
	setp.le.u64 	%p97, %rd4, %rd23;
	@%p97 bra 	$L__BB2_72;
	setp.gt.s32 	%p98, %r181, -1;
	selp.b32 	%r703, -1, -2147483648, %p98;
	xor.b32  	%r704, %r703, %r181;
	st.global.u32 	[%rd2+13312], %r704;
$L__BB2_72:
	add.s32 	%r705, %r2, 3584;
	cvt.u64.u32 	%rd24, %r705;
	setp.le.u64 	%p99, %rd4, %rd24;
	@%p99 bra 	$L__BB2_74;
	setp.gt.s32 	%p100, %r182, -1;
	selp.b32 	%r706, -1, -2147483648, %p100;
	xor.b32  	%r707, %r706, %r182;
	st.global.u32 	[%rd2+14336], %r707;
$L__BB2_74:
	add.s32 	%r708, %r2, 3840;
	cvt.u64.u32 	%rd25, %r708;
	setp.le.u64 	%p101, %rd4, %rd25;
	@%p101 bra 	$L__BB2_76;
	setp.gt.s32 	%p102, %r183, -1;
	selp.b32 	%r709, -1, -2147483648, %p102;
	xor.b32  	%r710, %r709, %r183;
	st.global.u32 	[%rd2+15360], %r710;
$L__BB2_76:
	or.b32  	%r711, %r2, 4096;
	cvt.u64.u32 	%rd26, %r711;
	setp.le.u64 	%p103, %rd4, %rd26;
	@%p103 bra 	$L__BB2_78;
	setp.gt.s32 	%p104, %r184, -1;
	selp.b32 	%r712, -1, -2147483648, %p104;
	xor.b32  	%r713, %r712, %r184;
	st.global.u32 	[%rd2+16384], %r713;
$L__BB2_78:
	add.s32 	%r714, %r2, 4352;
	cvt.u64.u32 	%rd27, %r714;
	setp.le.u64 	%p105, %rd4, %rd27;
	@%p105 bra 	$L__BB2_80;
	setp.gt.s32 	%p106, %r185, -1;
	selp.b32 	%r715, -1, -2147483648, %p106;
	xor.b32  	%r716, %r715, %r185;
	st.global.u32 	[%rd2+17408], %r716;
$L__BB2_80:
	add.s32 	%r717, %r2, 4608;
	cvt.u64.u32 	%rd28, %r717;
	setp.le.u64 	%p107, %rd4, %rd28;
	@%p107 bra 	$L__BB2_82;
	setp.gt.s32 	%p108, %r186, -1;
	selp.b32 	%r718, -1, -2147483648, %p108;
	xor.b32  	%r719, %r718, %r186;
	st.global.u32 	[%rd2+18432], %r719;
$L__BB2_82:
	ret;
$L__BB2_83:
	shl.b32 	%r720, %r149, 2;
	mov.u32 	%r721, _ZZN3cub18CUB_300001_SM_10006detail10radix_sort31DeviceRadixSortSingleTileKernelINS1_5radix10policy_hubIfNS0_8NullTypeEyE10Policy1000ELNS0_9SortOrderE1EfS6_yNS1_21identity_decomposer_tEEEvPKT1_PSB_PKT2_PSF_T3_iiT4_E12temp_storage;
	add.s32 	%r722, %r721, %r720;
	st.shared.u32 	[%r722], %r798;
	shl.b32 	%r723, %r150, 2;
	add.s32 	%r724, %r721, %r723;
	st.shared.u32 	[%r724], %r797;
	shl.b32 	%r725, %r151, 2;
	add.s32 	%r726, %r721, %r725;
	st.shared.u32 	[%r726], %r796;
	shl.b32 	%r727, %r152, 2;
	add.s32 	%r728, %r721, %r727;
	st.shared.u32 	[%r728], %r795;
	shl.b32 	%r729, %r153, 2;
	add.s32 	%r730, %r721, %r729;
	st.shared.u32 	[%r730], %r794;
	shl.b32 	%r731, %r154, 2;
	add.s32 	%r732, %r721, %r731;
	st.shared.u32 	[%r732], %r793;
	shl.b32 	%r733, %r155, 2;
	add.s32 	%r734, %r721, %r733;
	st.shared.u32 	[%r734], %r792;
	shl.b32 	%r735, %r156, 2;
	add.s32 	%r736, %r721, %r735;
	st.shared.u32 	[%r736], %r791;
	shl.b32 	%r737, %r157, 2;
	add.s32 	%r738, %r721, %r737;
	st.shared.u32 	[%r738], %r790;
	shl.b32 	%r739, %r158, 2;
	add.s32 	%r740, %r721, %r739;
	st.shared.u32 	[%r740], %r789;
	shl.b32 	%r741, %r159, 2;
	add.s32 	%r742, %r721, %r741;
	st.shared.u32 	[%r742], %r788;
	shl.b32 	%r743, %r160, 2;
	add.s32 	%r744, %r721, %r743;
	st.shared.u32 	[%r744], %r787;
	shl.b32 	%r745, %r161, 2;
	add.s32 	%r746, %r721, %r745;
	st.shared.u32 	[%r746], %r786;
	shl.b32 	%r747, %r162, 2;
	add.s32 	%r748, %r721, %r747;
	st.shared.u32 	[%r748], %r785;
	shl.b32 	%r749, %r163, 2;
	add.s32 	%r750, %r721, %r749;
	st.shared.u32 	[%r750], %r784;
	shl.b32 	%r751, %r164, 2;
	add.s32 	%r752, %r721, %r751;
	st.shared.u32 	[%r752], %r783;
	shl.b32 	%r753, %r165, 2;
	add.s32 	%r754, %r721, %r753;
	st.shared.u32 	[%r754], %r782;
	shl.b32 	%r755, %r166, 2;
	add.s32 	%r756, %r721, %r755;
	st.shared.u32 	[%r756], %r781;
	shl.b32 	%r757, %r167, 2;
	add.s32 	%r758, %r721, %r757;
	st.shared.u32 	[%r758], %r780;
	bar.sync 	0;
	ld.shared.u32 	%r798, [%r65];
	ld.shared.u32 	%r797, [%r65+4];
	ld.shared.u32 	%r796, [%r65+8];
	ld.shared.u32 	%r795, [%r65+12];
	ld.shared.u32 	%r794, [%r65+16];
	ld.shared.u32 	%r793, [%r65+20];
	ld.shared.u32 	%r792, [%r65+24];
	ld.shared.u32 	%r791, [%r65+28];
	ld.shared.u32 	%r790, [%r65+32];
	ld.shared.u32 	%r789, [%r65+36];
	ld.shared.u32 	%r788, [%r65+40];
	ld.shared.u32 	%r787, [%r65+44];
	ld.shared.u32 	%r786, [%r65+48];
	ld.shared.u32 	%r785, [%r65+52];
	ld.shared.u32 	%r784, [%r65+56];
	ld.shared.u32 	%r783, [%r65+60];
	ld.shared.u32 	%r782, [%r65+64];
	ld.shared.u32 	%r781, [%r65+68];
	ld.shared.u32 	%r780, [%r65+72];
	bar.sync 	0;
	add.s32 	%r779, %r779, 6;
	add.s32 	%r778, %r778, -6;
	bra.uni 	$L__BB2_39;

}
	// .globl	_ZN3cub18CUB_300001_SM_10006detail10radix_sort30DeviceRadixSortHistogramKernelINS1_5radix10policy_hubIfNS0_8NullTypeEyE10Policy1000ELNS0_9SortOrderE1EfyNS1_21identity_decomposer_tEEEvPT2_PKT1_SB_iiT3_
.visible .entry _ZN3cub18CUB_300001_SM_10006detail10radix_sort30DeviceRadixSortHistogramKernelINS1_5radix10policy_hubIfNS0_8NullTypeEyE10Policy1000ELNS0_9SortOrderE1EfyNS1_21identity_decomposer_tEEEvPT2_PKT1_SB_iiT3_(
	.param .u64 .ptr .align 1 _ZN3cub18CUB_300001_SM_10006detail10radix_sort30DeviceRadixSortHistogramKernelINS1_5radix10policy_hubIfNS0_8NullTypeEyE10Policy1000ELNS0_9SortOrderE1EfyNS1_21identity_decomposer_tEEEvPT2_PKT1_SB_iiT3__param_0,
	.param .u64 .ptr .align 1 _ZN3cub18CUB_300001_SM_10006detail10radix_sort30DeviceRadixSortHistogramKernelINS1_5radix10policy_hubIfNS0_8NullTypeEyE10Policy1000ELNS0_9SortOrderE1EfyNS1_21identity_decomposer_tEEEvPT2_PKT1_SB_iiT3__param_1,
	.param .u64 _ZN3cub18CUB_300001_SM_10006detail10radix_sort30DeviceRadixSortHistogramKernelINS1_5radix10policy_hubIfNS0_8NullTypeEyE10Policy1000ELNS0_9SortOrderE1EfyNS1_21identity_decomposer_tEEEvPT2_PKT1_SB_iiT3__param_2,
	.param .u32 _ZN3cub18CUB_300001_SM_10006detail10radix_sort30DeviceRadixSortHistogramKernelINS1_5radix10policy_hubIfNS0_8NullTypeEyE10Policy1000ELNS0_9SortOrderE1EfyNS1_21identity_decomposer_tEEEvPT2_PKT1_SB_iiT3__param_3,
	.param .u32 _ZN3cub18CUB_300001_SM_10006detail10radix_sort30DeviceRadixSortHistogramKernelINS1_5radix10policy_hubIfNS0_8NullTypeEyE10Policy1000ELNS0_9SortOrderE1EfyNS1_21identity_decomposer_tEEEvPT2_PKT1_SB_iiT3__param_4,
	.param .align 1 .b8 _ZN3cub18CUB_300001_SM_10006detail10radix_sort30DeviceRadixSortHistogramKernelINS1_5radix10policy_hubIfNS0_8NullTypeEyE10Policy1000ELNS0_9SortOrderE1EfyNS1_21identity_decomposer_tEEEvPT2_PKT1_SB_iiT3__param_5[1]
)
.maxntid 128
{
	.reg .pred 	%p<123>;
	.reg .b32 	%r<518>;
	.reg .b64 	%rd<137>;
	// demoted variable
	.shared .align 4 .b8 _ZZN3cub18CUB_300001_SM_10006detail10radix_sort30DeviceRadixSortHistogramKernelINS1_5radix10policy_hubIfNS0_8NullTypeEyE10Policy1000ELNS0_9SortOrderE1EfyNS1_21identity_decomposer_tEEEvPT2_PKT1_SB_iiT3_E12temp_storage[4096];
	ld.param.u64 	%rd18, [_ZN3cub18CUB_300001_SM_10006detail10radix_sort30DeviceRadixSortHistogramKernelINS1_5radix10policy_hubIfNS0_8NullTypeEyE10Policy1000ELNS0_9SortOrderE1EfyNS1_21identity_decomposer_tEEEvPT2_PKT1_SB_iiT3__param_0];
	ld.param.u64 	%rd19, [_ZN3cub18CUB_300001_SM_10006detail10radix_sort30DeviceRadixSortHistogramKernelINS1_5radix10policy_hubIfNS0_8NullTypeEyE10Policy1000ELNS0_9SortOrderE1EfyNS1_21identity_decomposer_tEEEvPT2_PKT1_SB_iiT3__param_1];
	ld.param.u64 	%rd17, [_ZN3cub18CUB_300001_SM_10006detail10radix_sort30DeviceRadixSortHistogramKernelINS1_5radix10policy_hubIfNS0_8NullTypeEyE10Policy1000ELNS0_9SortOrderE1EfyNS1_21identity_decomposer_tEEEvPT2_PKT1_SB_iiT3__param_2];
	ld.param.u32 	%r174, [_ZN3cub18CUB_300001_SM_10006detail10radix_sort30DeviceRadixSortHistogramKernelINS1_5radix10policy_hubIfNS0_8NullTypeEyE10Policy1000ELNS0_9SortOrderE1EfyNS1_21identity_decomposer_tEEEvPT2_PKT1_SB_iiT3__param_3];
	ld.param.u32 	%r175, [_ZN3cub18CUB_300001_SM_10006detail10radix_sort30DeviceRadixSortHistogramKernelINS1_5radix10policy_hubIfNS0_8NullTypeEyE10Policy1000ELNS0_9SortOrderE1EfyNS1_21identity_decomposer_tEEEvPT2_PKT1_SB_iiT3__param_4];
	cvta.to.global.u64 	%rd1, %rd19;
	cvta.to.global.u64 	%rd2, %rd18;
	setp.eq.s64 	%p2, %rd17, 0;
	@%p2 bra 	$L__BB3_153;
	sub.s32 	%r176, %r175, %r174;
	add.s32 	%r177, %r176, 7;
	shr.s32 	%r178, %r177, 31;
	shr.u32 	%r179, %r178, 29;
	add.s32 	%r180, %r177, %r179;
	shr.s32 	%r181, %r180, 3;
	mov.u32 	%r182, %tid.x;
	setp.gt.u32 	%p3, %r182, 255;
	setp.lt.s32 	%p4, %r177, 8;
	mov.u32 	%r183, %ctaid.x;
	shl.b32 	%r184, %r183, 11;
	cvt.u64.u32 	%rd3, %r184;
	mov.u32 	%r185, %nctaid.x;
	shl.b32 	%r186, %r185, 11;
	cvt.u64.u32 	%rd4, %r186;
	add.s32 	%r1, %r181, -1;
	and.b32  	%r2, %r181, 15;
	and.b32  	%r3, %r181, 7;
	add.s32 	%r4, %r3, -1;
	and.b32  	%r5, %r181, 3;
	or.pred  	%p1, %p3, %p4;
	shl.b32 	%r187, %r182, 2;
	mov.u32 	%r188, _ZZN3cub18CUB_300001_SM_10006detail10radix_sort30DeviceRadixSortHistogramKernelINS1_5radix10policy_hubIfNS0_8NullTypeEyE10Policy1000ELNS0_9SortOrderE1EfyNS1_21identity_decomposer_tEEEvPT2_PKT1_SB_iiT3_E12temp_storage;
	add.s32 	%r6, %r188, %r187;
	and.b32  	%r7, %r181, 268435440;
	cvt.u64.u32 	%rd5, %r182;
	add.s32 	%r8, %r182, 128;
	add.s32 	%r9, %r182, 256;
	add.s32 	%r10, %r182, 384;
	add.s32 	%r11, %r182, 512;
	add.s32 	%r12, %r182, 640;
	add.s32 	%r13, %r182, 768;
	or.b32  	%r14, %r182, 1024;
	add.s32 	%r15, %r182, 1920;
	and.b32  	%r16, %r181, 268435448;
	and.b32  	%r17, %r181, 1;
	neg.s32 	%r18, %r7;
	add.s32 	%r19, %r6, 8192;
	add.s64 	%rd21, %rd17, -1;
	shr.u64 	%rd22, %rd21, 30;
	add.s64 	%rd23, %rd22, 1;
	min.u64 	%rd6, %rd23, %rd17;
	mov.b64 	%rd135, 0;
$L__BB3_2:
	@%p1 bra 	$L__BB3_30;
	setp.lt.u32 	%p5, %r1, 15;
	mov.b32 	%r471, 0;
	@%p5 bra 	$L__BB3_6;
	mov.u32 	%r468, %r19;
	mov.u32 	%r469, %r18;
$L__BB3_5:
	.pragma "nounroll";
	mov.b32 	%r190, 0;
	st.shared.u32 	[%r468+-8192], %r190;
	st.shared.u32 	[%r468+-7168], %r190;
	st.shared.u32 	[%r468+-6144], %r190;
	st.shared.u32 	[%r468+-5120], %r190;
	st.shared.u32 	[%r468+-4096], %r190;
	st.shared.u32 	[%r468+-3072], %r190;
	st.shared.u32 	[%r468+-2048], %r190;
	st.shared.u32 	[%r468+-1024], %r190;
	st.shared.u32 	[%r468], %r190;
	st.shared.u32 	[%r468+1024], %r190;
	st.shared.u32 	[%r468+2048], %r190;
	st.shared.u32 	[%r468+3072], %r190;
	st.shared.u32 	[%r468+4096], %r190;
	st.shared.u32 	[%r468+5120], %r190;
	st.shared.u32 	[%r468+6144], %r190;
	st.shared.u32 	[%r468+7168], %r190;
	add.s32 	%r469, %r469, 16;
	add.s32 	%r468, %r468, 16384;
	setp.ne.s32 	%p6, %r469, 0;
	mov.u32 	%r471, %r7;
	@%p6 bra 	$L__BB3_5;
$L__BB3_6:
	add.s32 	%r25, %r2, -1;
	setp.eq.s32 	%p7, %r2, 0;
	@%p7 bra 	$L__BB3_16;
	setp.lt.u32 	%p8, %r25, 7;
	@%p8 bra 	$L__BB3_9;
	shl.b32 	%r191, %r471, 10;
	add.s32 	%r192, %r6, %r191;
	mov.b32 	%r193, 0;
	st.shared.u32 	[%r192], %r193;
	st.shared.u32 	[%r192+1024], %r193;
	st.shared.u32 	[%r192+2048], %r193;
	st.shared.u32 	[%r192+3072], %r193;
	st.shared.u32 	[%r192+4096], %r193;
	st.shared.u32 	[%r192+5120], %r193;
	st.shared.u32 	[%r192+6144], %r193;
	st.shared.u32 	[%r192+7168], %r193;
	add.s32 	%r471, %r471, 8;
$L__BB3_9:
	setp.eq.s32 	%p9, %r3, 0;
	@%p9 bra 	$L__BB3_16;
	setp.lt.u32 	%p10, %r4, 3;
	@%p10 bra 	$L__BB3_12;
	shl.b32 	%r194, %r471, 10;
	add.s32 	%r195, %r6, %r194;
	mov.b32 	%r196, 0;
	st.shared.u32 	[%r195], %r196;
	st.shared.u32 	[%r195+1024], %r196;
	st.shared.u32 	[%r195+2048], %r196;
	st.shared.u32 	[%r195+3072], %r196;
	add.s32 	%r471, %r471, 4;
$L__BB3_12:
	setp.eq.s32 	%p11, %r5, 0;
	@%p11 bra 	$L__BB3_16;
	setp.eq.s32 	%p12, %r5, 1;
	shl.b32 	%r197, %r471, 10;
	add.s32 	%r30, %r6, %r197;
	mov.b32 	%r198, 0;
	st.shared.u32 	[%r30], %r198;
	@%p12 bra 	$L__BB3_16;
	setp.eq.s32 	%p13, %r5, 2;
	mov.b32 	%r199, 0;
	st.shared.u32 	[%r30+1024], %r199;
	@%p13 bra 	$L__BB3_16;
	mov.b32 	%r200, 0;
	st.shared.u32 	[%r30+2048], %r200;
$L__BB3_16:
	cvt.u32.u64 	%r201, %rd5;
	setp.gt.u32 	%p14, %r201, 127;
	@%p14 bra 	$L__BB3_30;
	setp.lt.u32 	%p15, %r1, 15;
	mov.b32 	%r475, 0;
	@%p15 bra 	$L__BB3_20;
	mov.b32 	%r473, 0;
$L__BB3_19:
	.pragma "nounroll";
	shl.b32 	%r204, %r473, 10;
	add.s32 	%r205, %r6, %r204;
	mov.b32 	%r206, 0;
	st.shared.u32 	[%r205+512], %r206;
	st.shared.u32 	[%r205+1536], %r206;
	st.shared.u32 	[%r205+2560], %r206;
	st.shared.u32 	[%r205+3584], %r206;
	st.shared.u32 	[%r205+4608], %r206;
	st.shared.u32 	[%r205+5632], %r206;
	st.shared.u32 	[%r205+6656], %r206;
	st.shared.u32 	[%r205+7680], %r206;
	st.shared.u32 	[%r205+8704], %r206;
	st.shared.u32 	[%r205+9728], %r206;
	st.shared.u32 	[%r205+10752], %r206;
	st.shared.u32 	[%r205+11776], %r206;
	st.shared.u32 	[%r205+12800], %r206;
	st.shared.u32 	[%r205+13824], %r206;
	st.shared.u32 	[%r205+14848], %r206;
	st.shared.u32 	[%r205+15872], %r206;
	add.s32 	%r473, %r473, 16;
	setp.ne.s32 	%p16, %r473, %r7;
	mov.u32 	%r475, %r7;
	@%p16 bra 	$L__BB3_19;
$L__BB3_20:
	setp.eq.s32 	%p17, %r2, 0;
	@%p17 bra 	$L__BB3_30;
	setp.lt.u32 	%p18, %r25, 7;
	@%p18 bra 	$L__BB3_23;
	shl.b32 	%r207, %r475, 10;
	add.s32 	%r208, %r6, %r207;
	mov.b32 	%r209, 0;
	st.shared.u32 	[%r208+512], %r209;
	st.shared.u32 	[%r208+1536], %r209;
	st.shared.u32 	[%r208+2560], %r209;
	st.shared.u32 	[%r208+3584], %r209;
	st.shared.u32 	[%r208+4608], %r209;
	st.shared.u32 	[%r208+5632], %r209;
	st.shared.u32 	[%r208+6656], %r209;
	st.shared.u32 	[%r208+7680], %r209;
	add.s32 	%r475, %r475, 8;
$L__BB3_23:
	setp.eq.s32 	%p19, %r3, 0;
	@%p19 bra 	$L__BB3_30;
	setp.lt.u32 	%p20, %r4, 3;
	@%p20 bra 	$L__BB3_26;
	shl.b32 	%r210, %r475, 10;
	add.s32 	%r211, %r6, %r210;
	mov.b32 	%r212, 0;
	st.shared.u32 	[%r211+512], %r212;
	st.shared.u32 	[%r211+1536], %r212;
	st.shared.u32 	[%r211+2560], %r212;
	st.shared.u32 	[%r211+3584], %r212;
	add.s32 	%r475, %r475, 4;
$L__BB3_26:
	setp.eq.s32 	%p21, %r5, 0;
	@%p21 bra 	$L__BB3_30;
	setp.eq.s32 	%p22, %r5, 1;
	shl.b32 	%r213, %r475, 10;
	add.s32 	%r38, %r6, %r213;
	mov.b32 	%r214, 0;
	st.shared.u32 	[%r38+512], %r214;
	@%p22 bra 	$L__BB3_30;
	setp.eq.s32 	%p23, %r5, 2;
	mov.b32 	%r215, 0;
	st.shared.u32 	[%r38+1536], %r215;
	@%p23 bra 	$L__BB3_30;
	mov.b32 	%r216, 0;
	st.shared.u32 	[%r38+2560], %r216;
$L__BB3_30:
	bar.sync 	0;
	bar.sync 	0;
	shl.b64 	%rd8, %rd135, 30;
	sub.s64 	%rd24, %rd17, %rd8;
	min.u64 	%rd9, %rd24, 1073741824;
	setp.le.u64 	%p24, %rd9, %rd3;
	@%p24 bra 	$L__BB3_70;
	mov.u64 	%rd136, %rd3;
$L__BB3_32:
	add.s64 	%rd11, %rd136, %rd8;
	sub.s64 	%rd12, %rd17, %rd11;
	setp.lt.u64 	%p25, %rd12, 2048;
	@%p25 bra 	$L__BB3_34;
	add.s64 	%rd27, %rd11, %rd5;
	shl.b64 	%rd28, %rd27, 2;
	add.s64 	%rd29, %rd1, %rd28;
	ld.global.u32 	%r507, [%rd29];
	ld.global.u32 	%r506, [%rd29+512];
	ld.global.u32 	%r505, [%rd29+1024];
	ld.global.u32 	%r504, [%rd29+1536];
	ld.global.u32 	%r503, [%rd29+2048];
	ld.global.u32 	%r502, [%rd29+2560];
	ld.global.u32 	%r501, [%rd29+3072];
	ld.global.u32 	%r500, [%rd29+3584];
	ld.global.u32 	%r499, [%rd29+4096];
	ld.global.u32 	%r498, [%rd29+4608];
	ld.global.u32 	%r497, [%rd29+5120];
	ld.global.u32 	%r496, [%rd29+5632];
	ld.global.u32 	%r495, [%rd29+6144];
	ld.global.u32 	%r494, [%rd29+6656];
	ld.global.u32 	%r493, [%rd29+7168];
	ld.global.u32 	%r492, [%rd29+7680];
	bra.uni 	$L__BB3_66;
$L__BB3_34:
	cvt.u32.u64 	%r218, %rd5;
	cvt.u32.u64 	%r55, %rd12;
	setp.ge.s32 	%p26, %r218, %r55;
	add.s64 	%rd25, %rd11, %rd5;
	shl.b64 	%rd26, %rd25, 2;
	add.s64 	%rd13, %rd1, %rd26;
	mov.b32 	%r507, -1;
	@%p26 bra 	$L__BB3_36;
	ld.global.u32 	%r507, [%rd13];
$L__BB3_36:
	setp.ge.s32 	%p27, %r8, %r55;
	mov.b32 	%r506, -1;
	@%p27 bra 	$L__BB3_38;
	ld.global.u32 	%r506, [%rd13+512];
$L__BB3_38:
	setp.ge.s32 	%p28, %r9, %r55;
	mov.b32 	%r505, -1;
	@%p28 bra 	$L__BB3_40;
	ld.global.u32 	%r505, [%rd13+1024];
$L__BB3_40:
	setp.ge.s32 	%p29, %r10, %r55;
	mov.b32 	%r504, -1;
	@%p29 bra 	$L__BB3_42;
	ld.global.u32 	%r504, [%rd13+1536];
$L__BB3_42:
	setp.ge.s32 	%p30, %r11, %r55;
	mov.b32 	%r503, -1;
	@%p30 bra 	$L__BB3_44;
	ld.global.u32 	%r503, [%rd13+2048];
$L__BB3_44:
	setp.ge.s32 	%p31, %r12, %r55;
	mov.b32 	%r502, -1;
	@%p31 bra 	$L__BB3_46;
	ld.global.u32 	%r502, [%rd13+2560];
$L__BB3_46:
	setp.ge.s32 	%p32, %r13, %r55;
	mov.b32 	%r501, -1;
	@%p32 bra 	$L__BB3_48;
	ld.global.u32 	%r501, [%rd13+3072];
$L__BB3_48:
	mov.u32 	%r226, %tid.x;
	add.s32 	%r227, %r226, 896;
	setp.ge.s32 	%p33, %r227, %r55;
	mov.b32 	%r500, -1;
	@%p33 bra 	$L__BB3_50;
	ld.global.u32 	%r500, [%rd13+3584];
$L__BB3_50:
	setp.ge.s32 	%p34, %r14, %r55;
	mov.b32 	%r499, -1;
	@%p34 bra 	$L__BB3_52;
	ld.global.u32 	%r499, [%rd13+4096];
$L__BB3_52:
	add.s32 	%r231, %r226, 1152;
	setp.ge.s32 	%p35, %r231, %r55;
	mov.b32 	%r498, -1;
	@%p35 bra 	$L__BB3_54;
	ld.global.u32 	%r498, [%rd13+4608];
$L__BB3_54:
	add.s32 	%r234, %r226, 1280;
	setp.ge.s32 	%p36, %r234, %r55;
	mov.b32 	%r497, -1;
	@%p36 bra 	$L__BB3_56;
	ld.global.u32 	%r497, [%rd13+5120];
$L__BB3_56:
	add.s32 	%r237, %r226, 1408;
	setp.ge.s32 	%p37, %r237, %r55;
	mov.b32 	%r496, -1;
	@%p37 bra 	$L__BB3_58;
	ld.global.u32 	%r496, [%rd13+5632];
$L__BB3_58:
	add.s32 	%r240, %r226, 1536;
	setp.ge.s32 	%p38, %r240, %r55;
	mov.b32 	%r495, -1;
	@%p38 bra 	$L__BB3_60;
	ld.global.u32 	%r495, [%rd13+6144];
$L__BB3_60:
	add.s32 	%r243, %r226, 1664;
	setp.ge.s32 	%p39, %r243, %r55;
	mov.b32 	%r494, -1;
	@%p39 bra 	$L__BB3_62;
	ld.global.u32 	%r494, [%rd13+6656];
$L__BB3_62:
	add.s32 	%r246, %r226, 1792;
	setp.ge.s32 	%p40, %r246, %r55;
	mov.b32 	%r493, -1;
	@%p40 bra 	$L__BB3_64;
	ld.global.u32 	%r493, [%rd13+7168];
$L__BB3_64:
	setp.ge.s32 	%p41, %r15, %r55;
	mov.b32 	%r492, -1;
	@%p41 bra 	$L__BB3_66;
	ld.global.u32 	%r492, [%rd13+7680];
$L__BB3_66:
	setp.le.s32 	%p42, %r175, %r174;
	@%p42 bra 	$L__BB3_69;
	setp.lt.s32 	%p43, %r507, 0;
	selp.b32 	%r249, 0, 2147483647, %p43;
	xor.b32  	%r250, %r249, %r507;
	setp.lt.s32 	%p44, %r506, 0;
	selp.b32 	%r251, 0, 2147483647, %p44;
	xor.b32  	%r252, %r251, %r506;
	setp.lt.s32 	%p45, %r505, 0;
	selp.b32 	%r253, 0, 2147483647, %p45;
	xor.b32  	%r254, %r253, %r505;
	setp.lt.s32 	%p46, %r504, 0;
	selp.b32 	%r255, 0, 2147483647, %p46;
	xor.b32  	%r256, %r255, %r504;
	setp.lt.s32 	%p47, %r503, 0;
	selp.b32 	%r257, 0, 2147483647, %p47;
	xor.b32  	%r258, %r257, %r503;
	setp.lt.s32 	%p48, %r502, 0;
	selp.b32 	%r259, 0, 2147483647, %p48;
	xor.b32  	%r260, %r259, %r502;
	setp.lt.s32 	%p49, %r501, 0;
	selp.b32 	%r261, 0, 2147483647, %p49;
	xor.b32  	%r262, %r261, %r501;
	setp.lt.s32 	%p50, %r500, 0;
	selp.b32 	%r263, 0, 2147483647, %p50;
	xor.b32  	%r264, %r263, %r500;
	setp.lt.s32 	%p51, %r499, 0;
	selp.b32 	%r265, 0, 2147483647, %p51;
	xor.b32  	%r266, %r265, %r499;
	setp.lt.s32 	%p52, %r498, 0;
	selp.b32 	%r267, 0, 2147483647, %p52;
	xor.b32  	%r268, %r267, %r498;
	setp.lt.s32 	%p53, %r497, 0;
	selp.b32 	%r269, 0, 2147483647, %p53;
	xor.b32  	%r270, %r269, %r497;
	setp.lt.s32 	%p54, %r496, 0;
	selp.b32 	%r271, 0, 2147483647, %p54;
	xor.b32  	%r272, %r271, %r496;
	setp.lt.s32 	%p55, %r495, 0;
	selp.b32 	%r273, 0, 2147483647, %p55;
	xor.b32  	%r274, %r273, %r495;
	setp.lt.s32 	%p56, %r494, 0;
	selp.b32 	%r275, 0, 2147483647, %p56;
	xor.b32  	%r276, %r275, %r494;
	setp.lt.s32 	%p57, %r493, 0;
	selp.b32 	%r277, 0, 2147483647, %p57;
	xor.b32  	%r278, %r277, %r493;
	setp.lt.s32 	%p58, %r492, 0;
	selp.b32 	%r279, 0, 2147483647, %p58;
	xor.b32  	%r280, %r279, %r492;
	setp.eq.s32 	%p59, %r250, 2147483647;
	selp.b32 	%r103, -2147483648, %r250, %p59;
	setp.eq.s32 	%p60, %r252, 2147483647;
	selp.b32 	%r104, -2147483648, %r252, %p60;
	setp.eq.s32 	%p61, %r254, 2147483647;
	selp.b32 	%r105, -2147483648, %r254, %p61;
	setp.eq.s32 	%p62, %r256, 2147483647;
	selp.b32 	%r106, -2147483648, %r256, %p62;
	setp.eq.s32 	%p63, %r258, 2147483647;
	selp.b32 	%r107, -2147483648, %r258, %p63;
	setp.eq.s32 	%p64, %r260, 2147483647;
	selp.b32 	%r108, -2147483648, %r260, %p64;
	setp.eq.s32 	%p65, %r262, 2147483647;
	selp.b32 	%r109, -2147483648, %r262, %p65;
	setp.eq.s32 	%p66, %r264, 2147483647;
	selp.b32 	%r110, -2147483648, %r264, %p66;
	setp.eq.s32 	%p67, %r266, 2147483647;
	selp.b32 	%r111, -2147483648, %r266, %p67;
	setp.eq.s32 	%p68, %r268, 2147483647;
	selp.b32 	%r112, -2147483648, %r268, %p68;
	setp.eq.s32 	%p69, %r270, 2147483647;
	selp.b32 	%r113, -2147483648, %r270, %p69;
	setp.eq.s32 	%p70, %r272, 2147483647;
	selp.b32 	%r114, -2147483648, %r272, %p70;
	setp.eq.s32 	%p71, %r274, 2147483647;
	selp.b32 	%r115, -2147483648, %r274, %p71;
	setp.eq.s32 	%p72, %r276, 2147483647;
	selp.b32 	%r116, -2147483648, %r276, %p72;
	setp.eq.s32 	%p73, %r278, 2147483647;
	selp.b32 	%r117, -2147483648, %r278, %p73;
	setp.eq.s32 	%p74, %r280, 2147483647;
	selp.b32 	%r118, -2147483648, %r280, %p74;
	mov.b32 	%r508, 0;
	mov.u32 	%r509, %r174;
$L__BB3_68:
	sub.s32 	%r281, %r175, %r509;
	shl.b32 	%r282, %r508, 10;
	mov.u32 	%r283, _ZZN3cub18CUB_300001_SM_10006detail10radix_sort30DeviceRadixSortHistogramKernelINS1_5radix10policy_hubIfNS0_8NullTypeEyE10Policy1000ELNS0_9SortOrderE1EfyNS1_21identity_decomposer_tEEEvPT2_PKT1_SB_iiT3_E12temp_storage;
	add.s32 	%r284, %r283, %r282;
	min.s32 	%r285, %r281, 8;
	mov.b32 	%r286, -1;
	shl.b32 	%r287, %r286, %r285;
	not.b32 	%r288, %r287;
	shr.u32 	%r289, %r103, %r509;
	and.b32  	%r290, %r289, %r288;
	shl.b32 	%r291, %r290, 2;
	add.s32 	%r292, %r284, %r291;
	atom.shared.add.u32 	%r293, [%r292], 1;
	shr.u32 	%r294, %r104, %r509;
	and.b32  	%r295, %r294, %r288;
	shl.b32 	%r296, %r295, 2;
	add.s32 	%r297, %r284, %r296;
	atom.shared.add.u32 	%r298, [%r297], 1;
	shr.u32 	%r299, %r105, %r509;
	and.b32  	%r300, %r299, %r288;
	shl.b32 	%r301, %r300, 2;
	add.s32 	%r302, %r284, %r301;
	atom.shared.add.u32 	%r303, [%r302], 1;
	shr.u32 	%r304, %r106, %r509;
	and.b32  	%r305, %r304, %r288;
	shl.b32 	%r306, %r305, 2;
	add.s32 	%r307, %r284, %r306;
	atom.shared.add.u32 	%r308, [%r307], 1;
	shr.u32 	%r309, %r107, %r509;
	and.b32  	%r310, %r309, %r288;
	shl.b32 	%r311, %r310, 2;
	add.s32 	%r312, %r284, %r311;
	atom.shared.add.u32 	%r313, [%r312], 1;
	shr.u32 	%r314, %r108, %r509;
	and.b32  	%r315, %r314, %r288;
	shl.b32 	%r316, %r315, 2;
	add.s32 	%r317, %r284, %r316;
	atom.shared.add.u32 	%r318, [%r317], 1;
	shr.u32 	%r319, %r109, %r509;
	and.b32  	%r320, %r319, %r288;
	shl.b32 	%r321, %r320, 2;
	add.s32 	%r322, %r284, %r321;
	atom.shared.add.u32 	%r323, [%r322], 1;
	shr.u32 	%r324, %r110, %r509;
	and.b32  	%r325, %r324, %r288;
	shl.b32 	%r326, %r325, 2;
	add.s32 	%r327, %r284, %r326;
	atom.shared.add.u32 	%r328, [%r327], 1;
	shr.u32 	%r329, %r111, %r509;
	and.b32  	%r330, %r329, %r288;
	shl.b32 	%r331, %r330, 2;
	add.s32 	%r332, %r284, %r331;
	atom.shared.add.u32 	%r333, [%r332], 1;
	shr.u32 	%r334, %r112, %r509;
	and.b32  	%r335, %r334, %r288;
	shl.b32 	%r336, %r335, 2;
	add.s32 	%r337, %r284, %r336;
	atom.shared.add.u32 	%r338, [%r337], 1;
	shr.u32 	%r339, %r113, %r509;
	and.b32  	%r340, %r339, %r288;
	shl.b32 	%r341, %r340, 2;
	add.s32 	%r342, %r284, %r341;
	atom.shared.add.u32 	%r343, [%r342], 1;
	shr.u32 	%r344, %r114, %r509;
	and.b32  	%r345, %r344, %r288;
	shl.b32 	%r346, %r345, 2;
	add.s32 	%r347, %r284, %r346;
	atom.shared.add.u32 	%r348, [%r347], 1;
	shr.u32 	%r349, %r115, %r509;
	and.b32  	%r350, %r349, %r288;
	shl.b32 	%r351, %r350, 2;
	add.s32 	%r352, %r284, %r351;
	atom.shared.add.u32 	%r353, [%r352], 1;
	shr.u32 	%r354, %r116, %r509;
	and.b32  	%r355, %r354, %r288;
	shl.b32 	%r356, %r355, 2;
	add.s32 	%r357, %r284, %r356;
	atom.shared.add.u32 	%r358, [%r357], 1;
	shr.u32 	%r359, %r117, %r509;
	and.b32  	%r360, %r359, %r288;
	shl.b32 	%r361, %r360, 2;
	add.s32 	%r362, %r284, %r361;
	atom.shared.add.u32 	%r363, [%r362], 1;
	shr.u32 	%r364, %r118, %r509;
	and.b32  	%r365, %r364, %r288;
	shl.b32 	%r366, %r365, 2;
	add.s32 	%r367, %r284, %r366;
	atom.shared.add.u32 	%r368, [%r367], 1;
	add.s32 	%r509, %r509, 8;
	add.s32 	%r508, %r508, 1;
	setp.lt.s32 	%p75, %r509, %r175;
	@%p75 bra 	$L__BB3_68;
$L__BB3_69:
	add.s64 	%rd136, %rd136, %rd4;
	setp.lt.u64 	%p76, %rd136, %rd9;
	@%p76 bra 	$L__BB3_32;
$L__BB3_70:
	bar.sync 	0;
	@%p1 bra 	$L__BB3_152;
	setp.lt.u32 	%p77, %r1, 7;
	mov.b32 	%r512, 0;
	@%p77 bra 	$L__BB3_90;
	mov.b32 	%r510, 0;
$L__BB3_73:
	.pragma "nounroll";
	shl.b32 	%r371, %r510, 10;
	add.s32 	%r124, %r6, %r371;
	ld.shared.u32 	%r125, [%r124];
	setp.eq.s32 	%p78, %r125, 0;
	@%p78 bra 	$L__BB3_75;
	cvt.u32.u64 	%r372, %rd5;
	shl.b32 	%r373, %r510, 8;
	add.s32 	%r374, %r373, %r372;
	mul.wide.u32 	%rd30, %r374, 8;
	add.s64 	%rd31, %rd2, %rd30;
	cvt.u64.u32 	%rd32, %r125;
	atom.global.add.u64 	%rd33, [%rd31], %rd32;
$L__BB3_75:
	ld.shared.u32 	%r126, [%r124+1024];
	setp.eq.s32 	%p79, %r126, 0;
	@%p79 bra 	$L__BB3_77;
	cvt.u32.u64 	%r375, %rd5;
	shl.b32 	%r376, %r510, 8;
	add.s32 	%r377, %r376, %r375;
	add.s32 	%r378, %r377, 256;
	mul.wide.u32 	%rd34, %r378, 8;
	add.s64 	%rd35, %rd2, %rd34;
	cvt.u64.u32 	%rd36, %r126;
	atom.global.add.u64 	%rd37, [%rd35], %rd36;
$L__BB3_77:
	ld.shared.u32 	%r127, [%r124+2048];
	setp.eq.s32 	%p80, %r127, 0;
	@%p80 bra 	$L__BB3_79;
	cvt.u32.u64 	%r379, %rd5;
	shl.b32 	%r380, %r510, 8;
	add.s32 	%r381, %r380, %r379;
	add.s32 	%r382, %r381, 512;
	mul.wide.u32 	%rd38, %r382, 8;
	add.s64 	%rd39, %rd2, %rd38;
	cvt.u64.u32 	%rd40, %r127;
	atom.global.add.u64 	%rd41, [%rd39], %rd40;
$L__BB3_79:
	ld.shared.u32 	%r128, [%r124+3072];
	setp.eq.s32 	%p81, %r128, 0;
	@%p81 bra 	$L__BB3_81;
	cvt.u32.u64 	%r383, %rd5;
	shl.b32 	%r384, %r510, 8;
	add.s32 	%r385, %r384, %r383;
	add.s32 	%r386, %r385, 768;
	mul.wide.u32 	%rd42, %r386, 8;
	add.s64 	%rd43, %rd2, %rd42;
	cvt.u64.u32 	%rd44, %r128;
	atom.global.add.u64 	%rd45, [%rd43], %rd44;
$L__BB3_81:
	ld.shared.u32 	%r129, [%r124+4096];
	setp.eq.s32 	%p82, %r129, 0;
	@%p82 bra 	$L__BB3_83;
	cvt.u32.u64 	%r387, %rd5;
	shl.b32 	%r388, %r510, 8;
	add.s32 	%r389, %r388, %r387;
	add.s32 	%r390, %r389, 1024;
	mul.wide.u32 	%rd46, %r390, 8;
	add.s64 	%rd47, %rd2, %rd46;
	cvt.u64.u32 	%rd48, %r129;
	atom.global.add.u64 	%rd49, [%rd47], %rd48;
$L__BB3_83:
	ld.shared.u32 	%r130, [%r124+5120];
	setp.eq.s32 	%p83, %r130, 0;
	@%p83 bra 	$L__BB3_85;
	cvt.u32.u64 	%r391, %rd5;
	shl.b32 	%r392, %r510, 8;
	add.s32 	%r393, %r392, %r391;
	add.s32 	%r394, %r393, 1280;
	mul.wide.u32 	%rd50, %r394, 8;
	add.s64 	%rd51, %rd2, %rd50;
	cvt.u64.u32 	%rd52, %r130;
	atom.global.add.u64 	%rd53, [%rd51], %rd52;
$L__BB3_85:
	ld.shared.u32 	%r131, [%r124+6144];
	setp.eq.s32 	%p84, %r131, 0;
	@%p84 bra 	$L__BB3_87;
	cvt.u32.u64 	%r395, %rd5;
	shl.b32 	%r396, %r510, 8;
	add.s32 	%r397, %r396, %r395;
	add.s32 	%r398, %r397, 1536;
	mul.wide.u32 	%rd54, %r398, 8;
	add.s64 	%rd55, %rd2, %rd54;
	cvt.u64.u32 	%rd56, %r131;
	atom.global.add.u64 	%rd57, [%rd55], %rd56;
$L__BB3_87:
	ld.shared.u32 	%r132, [%r124+7168];
	setp.eq.s32 	%p85, %r132, 0;
	@%p85 bra 	$L__BB3_89;
	cvt.u32.u64 	%r399, %rd5;
	shl.b32 	%r400, %r510, 8;
	add.s32 	%r401, %r400, %r399;
	add.s32 	%r402, %r401, 1792;
	mul.wide.u32 	%rd58, %r402, 8;
	add.s64 	%rd59, %rd2, %rd58;
	cvt.u64.u32 	%rd60, %r132;
	atom.global.add.u64 	%rd61, [%rd59], %rd60;
$L__BB3_89:
	add.s32 	%r510, %r510, 8;
	setp.ne.s32 	%p86, %r510, %r16;
	mov.u32 	%r512, %r16;
	@%p86 bra 	$L__BB3_73;
$L__BB3_90:
	add.s32 	%r135, %r5, -1;
	setp.eq.s32 	%p87, %r3, 0;
	@%p87 bra 	$L__BB3_111;
	setp.lt.u32 	%p88, %r4, 3;
	@%p88 bra 	$L__BB3_101;
	shl.b32 	%r403, %r512, 10;
	add.s32 	%r136, %r6, %r403;
	ld.shared.u32 	%r137, [%r136];
	setp.eq.s32 	%p89, %r137, 0;
	@%p89 bra 	$L__BB3_94;
	cvt.u32.u64 	%r404, %rd5;
	shl.b32 	%r405, %r512, 8;
	add.s32 	%r406, %r405, %r404;
	mul.wide.u32 	%rd62, %r406, 8;
	add.s64 	%rd63, %rd2, %rd62;
	cvt.u64.u32 	%rd64, %r137;
	atom.global.add.u64 	%rd65, [%rd63], %rd64;
$L__BB3_94:
	ld.shared.u32 	%r138, [%r136+1024];
	setp.eq.s32 	%p90, %r138, 0;
	@%p90 bra 	$L__BB3_96;
	cvt.u32.u64 	%r407, %rd5;
	shl.b32 	%r408, %r512, 8;
	add.s32 	%r409, %r408, %r407;
	add.s32 	%r410, %r409, 256;
	mul.wide.u32 	%rd66, %r410, 8;
	add.s64 	%rd67, %rd2, %rd66;
	cvt.u64.u32 	%rd68, %r138;
	atom.global.add.u64 	%rd69, [%rd67], %rd68;
$L__BB3_96:
	ld.shared.u32 	%r139, [%r136+2048];
	setp.eq.s32 	%p91, %r139, 0;
	@%p91 bra 	$L__BB3_98;
	cvt.u32.u64 	%r411, %rd5;
	shl.b32 	%r412, %r512, 8;
	add.s32 	%r413, %r412, %r411;
	add.s32 	%r414, %r413, 512;
	mul.wide.u32 	%rd70, %r414, 8;
	add.s64 	%rd71, %rd2, %rd70;
	cvt.u64.u32 	%rd72, %r139;
	atom.global.add.u64 	%rd73, [%rd71], %rd72;
$L__BB3_98:
	ld.shared.u32 	%r140, [%r136+3072];
	setp.eq.s32 	%p92, %r140, 0;
	@%p92 bra 	$L__BB3_100;
	cvt.u32.u64 	%r415, %rd5;
	shl.b32 	%r416, %r512, 8;
	add.s32 	%r417, %r416, %r415;
	add.s32 	%r418, %r417, 768;
	mul.wide.u32 	%rd74, %r418, 8;
	add.s64 	%rd75, %rd2, %rd74;
	cvt.u64.u32 	%rd76, %r140;
	atom.global.add.u64 	%rd77, [%rd75], %rd76;
$L__BB3_100:
	add.s32 	%r512, %r512, 4;
$L__BB3_101:
	setp.eq.s32 	%p93, %r5, 0;
	@%p93 bra 	$L__BB3_111;
	setp.eq.s32 	%p94, %r135, 0;
	@%p94 bra 	$L__BB3_108;
	shl.b32 	%r419, %r512, 10;
	add.s32 	%r143, %r6, %r419;
	ld.shared.u32 	%r144, [%r143];
	setp.eq.s32 	%p95, %r144, 0;
	@%p95 bra 	$L__BB3_105;
	cvt.u32.u64 	%r420, %rd5;
	shl.b32 	%r421, %r512, 8;
	add.s32 	%r422, %r421, %r420;
	mul.wide.u32 	%rd78, %r422, 8;
	add.s64 	%rd79, %rd2, %rd78;
	cvt.u64.u32 	%rd80, %r144;
	atom.global.add.u64 	%rd81, [%rd79], %rd80;
$L__BB3_105:
	ld.shared.u32 	%r145, [%r143+1024];
	setp.eq.s32 	%p96, %r145, 0;
	@%p96 bra 	$L__BB3_107;
	cvt.u32.u64 	%r423, %rd5;
	shl.b32 	%r424, %r512, 8;
	add.s32 	%r425, %r424, %r423;
	add.s32 	%r426, %r425, 256;
	mul.wide.u32 	%rd82, %r426, 8;
	add.s64 	%rd83, %rd2, %rd82;
	cvt.u64.u32 	%rd84, %r145;
	atom.global.add.u64 	%rd85, [%rd83], %rd84;
$L__BB3_107:
	add.s32 	%r512, %r512, 2;
$L__BB3_108:
	setp.eq.s32 	%p97, %r17, 0;
	@%p97 bra 	$L__BB3_111;
	shl.b32 	%r427, %r512, 10;
	add.s32 	%r428, %r6, %r427;
	ld.shared.u32 	%r148, [%r428];
	setp.eq.s32 	%p98, %r148, 0;
	@%p98 bra 	$L__BB3_111;
	cvt.u32.u64 	%r429, %rd5;
	shl.b32 	%r430, %r512, 8;
	add.s32 	%r431, %r430, %r429;
	mul.wide.u32 	%rd86, %r431, 8;
	add.s64 	%rd87, %rd2, %rd86;
	cvt.u64.u32 	%rd88, %r148;
	atom.global.add.u64 	%rd89, [%rd87], %rd88;
$L__BB3_111:
	cvt.u32.u64 	%r432, %rd5;
	setp.gt.u32 	%p99, %r432, 127;
	@%p99 bra 	$L__BB3_152;
	setp.lt.u32 	%p100, %r1, 7;
	mov.b32 	%r516, 0;
	@%p100 bra 	$L__BB3_131;
	mov.b32 	%r514, 0;
$L__BB3_114:
	.pragma "nounroll";
	shl.b32 	%r436, %r514, 10;
	add.s32 	%r150, %r6, %r436;
	ld.shared.u32 	%r151, [%r150+512];
	setp.eq.s32 	%p101, %r151, 0;
	shl.b32 	%r437, %r514, 8;
	add.s32 	%r438, %r437, %r432;
	mul.wide.u32 	%rd90, %r438, 8;
	add.s64 	%rd15, %rd2, %rd90;
	@%p101 bra 	$L__BB3_116;
	cvt.u64.u32 	%rd91, %r151;
	atom.global.add.u64 	%rd92, [%rd15+1024], %rd91;
$L__BB3_116:
	ld.shared.u32 	%r152, [%r150+1536];
	setp.eq.s32 	%p102, %r152, 0;
	@%p102 bra 	$L__BB3_118;
	cvt.u64.u32 	%rd93, %r152;
	atom.global.add.u64 	%rd94, [%rd15+3072], %rd93;
$L__BB3_118:
	ld.shared.u32 	%r153, [%r150+2560];
	setp.eq.s32 	%p103, %r153, 0;
	@%p103 bra 	$L__BB3_120;
	cvt.u64.u32 	%rd95, %r153;
	atom.global.add.u64 	%rd96, [%rd15+5120], %rd95;
$L__BB3_120:
	ld.shared.u32 	%r154, [%r150+3584];
	setp.eq.s32 	%p104, %r154, 0;
	@%p104 bra 	$L__BB3_122;
	cvt.u64.u32 	%rd97, %r154;
	atom.global.add.u64 	%rd98, [%rd15+7168], %rd97;
$L__BB3_122:
	ld.shared.u32 	%r155, [%r150+4608];
	setp.eq.s32 	%p105, %r155, 0;
	@%p105 bra 	$L__BB3_124;
	cvt.u64.u32 	%rd99, %r155;
	atom.global.add.u64 	%rd100, [%rd15+9216], %rd99;
$L__BB3_124:
	ld.shared.u32 	%r156, [%r150+5632];
	setp.eq.s32 	%p106, %r156, 0;
	@%p106 bra 	$L__BB3_126;
	cvt.u64.u32 	%rd101, %r156;
	atom.global.add.u64 	%rd102, [%rd15+11264], %rd101;
$L__BB3_126:
	ld.shared.u32 	%r157, [%r150+6656];
	setp.eq.s32 	%p107, %r157, 0;
	@%p107 bra 	$L__BB3_128;
	cvt.u64.u32 	%rd103, %r157;
	atom.global.add.u64 	%rd104, [%rd15+13312], %rd103;
$L__BB3_128:
	ld.shared.u32 	%r158, [%r150+7680];
	setp.eq.s32 	%p108, %r158, 0;
	@%p108 bra 	$L__BB3_130;
	cvt.u64.u32 	%rd105, %r158;
	atom.global.add.u64 	%rd106, [%rd15+15360], %rd105;
$L__BB3_130:
	add.s32 	%r514, %r514, 8;
	setp.ne.s32 	%p109, %r514, %r16;
	mov.u32 	%r516, %r16;
	@%p109 bra 	$L__BB3_114;
$L__BB3_131:
	setp.eq.s32 	%p110, %r3, 0;
	@%p110 bra 	$L__BB3_152;
	setp.lt.u32 	%p111, %r4, 3;
	@%p111 bra 	$L__BB3_142;
	shl.b32 	%r439, %r516, 10;
	add.s32 	%r161, %r6, %r439;
	ld.shared.u32 	%r162, [%r161+512];
	setp.eq.s32 	%p112, %r162, 0;
	@%p112 bra 	$L__BB3_135;
	shl.b32 	%r441, %r516, 8;
	add.s32 	%r442, %r441, %r432;
	mul.wide.u32 	%rd107, %r442, 8;
	add.s64 	%rd108, %rd2, %rd107;
	cvt.u64.u32 	%rd109, %r162;
	atom.global.add.u64 	%rd110, [%rd108+1024], %rd109;
$L__BB3_135:
	ld.shared.u32 	%r163, [%r161+1536];
	setp.eq.s32 	%p113, %r163, 0;
	@%p113 bra 	$L__BB3_137;
	shl.b32 	%r444, %r516, 8;
	add.s32 	%r445, %r444, %r432;
	add.s32 	%r446, %r445, 256;
	mul.wide.u32 	%rd111, %r446, 8;
	add.s64 	%rd112, %rd2, %rd111;
	cvt.u64.u32 	%rd113, %r163;
	atom.global.add.u64 	%rd114, [%rd112+1024], %rd113;
$L__BB3_137:
	ld.shared.u32 	%r164, [%r161+2560];
	setp.eq.s32 	%p114, %r164, 0;
	@%p114 bra 	$L__BB3_139;
	shl.b32 	%r448, %r516, 8;
	add.s32 	%r449, %r448, %r432;
	add.s32 	%r450, %r449, 512;
	mul.wide.u32 	%rd115, %r450, 8;
	add.s64 	%rd116, %rd2, %rd115;
	cvt.u64.u32 	%rd117, %r164;
	atom.global.add.u64 	%rd118, [%rd116+1024], %rd117;
$L__BB3_139:
	ld.shared.u32 	%r165, [%r161+3584];
	setp.eq.s32 	%p115, %r165, 0;
	@%p115 bra 	$L__BB3_141;
	shl.b32 	%r452, %r516, 8;
	add.s32 	%r453, %r452, %r432;
	add.s32 	%r454, %r453, 768;
	mul.wide.u32 	%rd119, %r454, 8;
	add.s64 	%rd120, %rd2, %rd119;
	cvt.u64.u32 	%rd121, %r165;
	atom.global.add.u64 	%rd122, [%rd120+1024], %rd121;
$L__BB3_141:
	add.s32 	%r516, %r516, 4;
$L__BB3_142:
	setp.eq.s32 	%p116, %r5, 0;
	@%p116 bra 	$L__BB3_152;
	setp.eq.s32 	%p117, %r135, 0;
	@%p117 bra 	$L__BB3_149;
	shl.b32 	%r455, %r516, 10;
	add.s32 	%r168, %r6, %r455;
	ld.shared.u32 	%r169, [%r168+512];
	setp.eq.s32 	%p118, %r169, 0;
	@%p118 bra 	$L__BB3_146;
	shl.b32 	%r457, %r516, 8;
	add.s32 	%r458, %r457, %r432;
	mul.wide.u32 	%rd123, %r458, 8;
	add.s64 	%rd124, %rd2, %rd123;
	cvt.u64.u32 	%rd125, %r169;
	atom.global.add.u64 	%rd126, [%rd124+1024], %rd125;
$L__BB3_146:
	ld.shared.u32 	%r170, [%r168+1536];
	setp.eq.s32 	%p119, %r170, 0;
	@%p119 bra 	$L__BB3_148;
	shl.b32 	%r460, %r516, 8;
	add.s32 	%r461, %r460, %r432;
	add.s32 	%r462, %r461, 256;
	mul.wide.u32 	%rd127, %r462, 8;
	add.s64 	%rd128, %rd2, %rd127;
	cvt.u64.u32 	%rd129, %r170;
	atom.global.add.u64 	%rd130, [%rd128+1024], %rd129;
$L__BB3_148:
	add.s32 	%r516, %r516, 2;
$L__BB3_149:
	setp.eq.s32 	%p120, %r17, 0;
	@%p120 bra 	$L__BB3_152;
	shl.b32 	%r463, %r516, 10;
	add.s32 	%r464, %r6, %r463;
	ld.shared.u32 	%r173, [%r464+512];
	setp.eq.s32 	%p121, %r173, 0;
	@%p121 bra 	$L__BB3_152;
	shl.b32 	%r466, %r516, 8;
	add.s32 	%r467, %r466, %r432;
	mul.wide.u32 	%rd131, %r467, 8;
	add.s64 	%rd132, %rd2, %rd131;
	cvt.u64.u32 	%rd133, %r173;
	atom.global.add.u64 	%rd134, [%rd132+1024], %rd133;
$L__BB3_152:
	bar.sync 	0;
	add.s64 	%rd135, %rd135, 1;
	setp.ne.s64 	%p122, %rd135, %rd6;
	@%p122 bra 	$L__BB3_2;
$L__BB3_153:
	ret;

}
	// .globl	_ZN3cub18CUB_300001_SM_10006detail10radix_sort33DeviceRadixSortExclusiveSumKernelINS1_5radix10policy_hubIfNS0_8NullTypeEyE10Policy1000EyEEvPT0_
.visible .entry _ZN3cub18CUB_300001_SM_10006detail10radix_sort33DeviceRadixSortExclusiveSumKernelINS1_5radix10policy_hubIfNS0_8NullTypeEyE10Policy1000EyEEvPT0_(
	.param .u64 .ptr .align 1 _ZN3cub18CUB_300001_SM_10006detail10radix_sort33DeviceRadixSortExclusiveSumKernelINS1_5radix10policy_hubIfNS0_8NullTypeEyE10Policy1000EyEEvPT0__param_0
)
{
	.reg .pred 	%p<4>;
	.reg .b32 	%r<28>;
	.reg .b64 	%rd<54>;
	// demoted variable
	.shared .align 16 .b8 _ZZN3cub18CUB_300001_SM_10006detail10radix_sort33DeviceRadixSortExclusiveSumKernelINS1_5radix10policy_hubIfNS0_8NullTypeEyE10Policy1000EyEEvPT0_E12temp_storage[2336];
	ld.param.u64 	%rd5, [_ZN3cub18CUB_300001_SM_10006detail10radix_sort33DeviceRadixSortExclusiveSumKernelINS1_5radix10policy_hubIfNS0_8NullTypeEyE10Policy1000EyEEvPT0__param_0];
	cvta.to.global.u64 	%rd6, %rd5;
	mov.u32 	%r3, %ctaid.x;
	shl.b32 	%r4, %r3, 8;
	mov.u32 	%r1, %tid.x;
	setp.gt.u32 	%p1, %r1, 255;
	add.s32 	%r5, %r4, %r1;
	mul.wide.s32 	%rd7, %r5, 8;
	add.s64 	%rd1, %rd6, %rd7;
	@%p1 bra 	$L__BB4_2;
	ld.global.u64 	%rd53, [%rd1];
$L__BB4_2:
	shr.u32 	%r6, %r1, 3;
	add.s32 	%r7, %r6, %r1;
	shl.b32 	%r8, %r7, 3;
	mov.u32 	%r9, _ZZN3cub18CUB_300001_SM_10006detail10radix_sort33DeviceRadixSortExclusiveSumKernelINS1_5radix10policy_hubIfNS0_8NullTypeEyE10Policy1000EyEEvPT0_E12temp_storage;
	add.s32 	%r10, %r9, %r8;
	add.s32 	%r2, %r10, 16;
	st.shared.u64 	[%r10+16], %rd53;
	bar.sync 	0;
	setp.gt.u32 	%p2, %r1, 31;
	@%p2 bra 	$L__BB4_4;
	mad.lo.s32 	%r27, %r1, 72, %r9;
	ld.shared.u64 	%rd23, [%r27+16];
	ld.shared.u64 	%rd24, [%r27+24];
	ld.shared.u64 	%rd25, [%r27+32];
	ld.shared.u64 	%rd26, [%r27+40];
	ld.shared.u64 	%rd27, [%r27+48];
	ld.shared.u64 	%rd28, [%r27+56];
	ld.shared.u64 	%rd29, [%r27+64];
	ld.shared.u64 	%rd30, [%r27+72];
	add.s64 	%rd31, %rd24, %rd23;
	add.s64 	%rd32, %rd31, %rd25;
	add.s64 	%rd33, %rd32, %rd26;
	add.s64 	%rd34, %rd33, %rd27;
	add.s64 	%rd35, %rd34, %rd28;
	add.s64 	%rd36, %rd35, %rd29;
	add.s64 	%rd10, %rd36, %rd30;
	mov.b32 	%r11, 1;
	mov.b32 	%r24, 0;
	mov.b32 	%r25, -1;
	// begin inline asm
	{  .reg .u64 r0;  .reg .u32 lo;  .reg .u32 hi;  .reg .pred p;  mov.b64 {lo, hi}, %rd10;  shfl.sync.up.b32 lo|p, lo, %r11, %r24, %r25;  shfl.sync.up.b32 hi|p, hi, %r11, %r24, %r25;  mov.b64 r0, {lo, hi};  @p add.u64 r0, r0, %rd10;  mov.u64 %rd8, r0;}
	// end inline asm
	mov.b32 	%r14, 2;
	// begin inline asm
	{  .reg .u64 r0;  .reg .u32 lo;  .reg .u32 hi;  .reg .pred p;  mov.b64 {lo, hi}, %rd8;  shfl.sync.up.b32 lo|p, lo, %r14, %r24, %r25;  shfl.sync.up.b32 hi|p, hi, %r14, %r24, %r25;  mov.b64 r0, {lo, hi};  @p add.u64 r0, r0, %rd8;  mov.u64 %rd11, r0;}
	// end inline asm
	mov.b32 	%r17, 4;
	// begin inline asm
	{  .reg .u64 r0;  .reg .u32 lo;  .reg .u32 hi;  .reg .pred p;  mov.b64 {lo, hi}, %rd11;  shfl.sync.up.b32 lo|p, lo, %r17, %r24, %r25;  shfl.sync.up.b32 hi|p, hi, %r17, %r24, %r25;  mov.b64 r0, {lo, hi};  @p add.u64 r0, r0, %rd11;  mov.u64 %rd14, r0;}
	// end inline asm
	mov.b32 	%r20, 8;
	// begin inline asm
	{  .reg .u64 r0;  .reg .u32 lo;  .reg .u32 hi;  .reg .pred p;  mov.b64 {lo, hi}, %rd14;  shfl.sync.up.b32 lo|p, lo, %r20, %r24, %r25;  shfl.sync.up.b32 hi|p, hi, %r20, %r24, %r25;  mov.b64 r0, {lo, hi};  @p add.u64 r0, r0, %rd14;  mov.u64 %rd17, r0;}
	// end inline asm
	mov.b32 	%r23, 16;
	// begin inline asm
	{  .reg .u64 r0;  .reg .u32 lo;  .reg .u32 hi;  .reg .pred p;  mov.b64 {lo, hi}, %rd17;  shfl.sync.up.b32 lo|p, lo, %r23, %r24, %r25;  shfl.sync.up.b32 hi|p, hi, %r23, %r24, %r25;  mov.b64 r0, {lo, hi};  @p add.u64 r0, r0, %rd17;  mov.u64 %rd20, r0;}
	// end inline asm
	sub.s64 	%rd37, %rd20, %rd10;
	ld.shared.u64 	%rd38, [%r27+16];
	ld.shared.u64 	%rd39, [%r27+24];
	ld.shared.u64 	%rd40, [%r27+32];
	ld.shared.u64 	%rd41, [%r27+40];
	ld.shared.u64 	%rd42, [%r27+48];
	ld.shared.u64 	%rd43, [%r27+56];
	ld.shared.u64 	%rd44, [%r27+64];
	add.s64 	%rd45, %rd38, %rd37;
	add.s64 	%rd46, %rd39, %rd45;
	add.s64 	%rd47, %rd40, %rd46;
	add.s64 	%rd48, %rd41, %rd47;
	add.s64 	%rd49, %rd42, %rd48;
	add.s64 	%rd50, %rd43, %rd49;
	add.s64 	%rd51, %rd44, %rd50;
	st.shared.u64 	[%r27+16], %rd37;
	st.shared.u64 	[%r27+24], %rd45;
	st.shared.u64 	[%r27+32], %rd46;
	st.shared.u64 	[%r27+40], %rd47;
	st.shared.u64 	[%r27+48], %rd48;
	st.shared.u64 	[%r27+56], %rd49;
	st.shared.u64 	[%r27+64], %rd50;
	st.shared.u64 	[%r27+72], %rd51;
$L__BB4_4:
	setp.gt.u32 	%p3, %r1, 255;
	bar.sync 	0;
	@%p3 bra 	$L__BB4_6;
	ld.shared.u64 	%rd52, [%r2];
	st.global.u64 	[%rd1], %rd52;
$L__BB4_6:
	ret;

}
	// .globl	_ZN3cub18CUB_300001_SM_10006detail10radix_sort29DeviceRadixSortOnesweepKernelINS1_5radix10policy_hubIfNS0_8NullTypeEyE10Policy1000ELNS0_9SortOrderE1EfS6_yiiNS1_21identity_decomposer_tEEEvPT5_SC_PT3_PKSD_PT1_PKSH_PT2_PKSL_T4_iiT6_
.visible .entry _ZN3cub18CUB_300001_SM_10006detail10radix_sort29DeviceRadixSortOnesweepKernelINS1_5radix10policy_hubIfNS0_8NullTypeEyE10Policy1000ELNS0_9SortOrderE1EfS6_yiiNS1_21identity_decomposer_tEEEvPT5_SC_PT3_PKSD_PT1_PKSH_PT2_PKSL_T4_iiT6_(
	.param .u64 .ptr .align 1 _ZN3cub18CUB_300001_SM_10006detail10radix_sort29DeviceRadixSortOnesweepKernelINS1_5radix10policy_hubIfNS0_8NullTypeEyE10Policy1000ELNS0_9SortOrderE1EfS6_yiiNS1_21identity_decomposer_tEEEvPT5_SC_PT3_PKSD_PT1_PKSH_PT2_PKSL_T4_iiT6__param_0,
	.param .u64 .ptr .align 1 _ZN3cub18CUB_300001_SM_10006detail10radix_sort29DeviceRadixSortOnesweepKernelINS1_5radix10policy_hubIfNS0_8NullTypeEyE10Policy1000ELNS0_9SortOrderE1EfS6_yiiNS1_21identity_decomposer_tEEEvPT5_SC_PT3_PKSD_PT1_PKSH_PT2_PKSL_T4_iiT6__param_1,
	.param .u64 .ptr .align 1 _ZN3cub18CUB_300001_SM_10006detail10radix_sort29DeviceRadixSortOnesweepKernelINS1_5radix10policy_hubIfNS0_8NullTypeEyE10Policy1000ELNS0_9SortOrderE1EfS6_yiiNS1_21identity_decomposer_tEEEvPT5_SC_PT3_PKSD_PT1_PKSH_PT2_PKSL_T4_iiT6__param_2,
	.param .u64 .ptr .align 1 _ZN3cub18CUB_300001_SM_10006detail10radix_sort29DeviceRadixSortOnesweepKernelINS1_5radix10policy_hubIfNS0_8NullTypeEyE10Policy1000ELNS0_9SortOrderE1EfS6_yiiNS1_21identity_decomposer_tEEEvPT5_SC_PT3_PKSD_PT1_PKSH_PT2_PKSL_T4_iiT6__param_3,
	.param .u64 .ptr .align 1 _ZN3cub18CUB_300001_SM_10006detail10radix_sort29DeviceRadixSortOnesweepKernelINS1_5radix10policy_hubIfNS0_8NullTypeEyE10Policy1000ELNS0_9SortOrderE1EfS6_yiiNS1_21identity_decomposer_tEEEvPT5_SC_PT3_PKSD_PT1_PKSH_PT2_PKSL_T4_iiT6__param_4,
	.param .u64 .ptr .align 1 _ZN3cub18CUB_300001_SM_10006detail10radix_sort29DeviceRadixSortOnesweepKernelINS1_5radix10policy_hubIfNS0_8NullTypeEyE10Policy1000ELNS0_9SortOrderE1EfS6_yiiNS1_21identity_decomposer_tEEEvPT5_SC_PT3_PKSD_PT1_PKSH_PT2_PKSL_T4_iiT6__param_5,
	.param .u64 .ptr .align 1 _ZN3cub18CUB_300001_SM_10006detail10radix_sort29DeviceRadixSortOnesweepKernelINS1_5radix10policy_hubIfNS0_8NullTypeEyE10Policy1000ELNS0_9SortOrderE1EfS6_yiiNS1_21identity_decomposer_tEEEvPT5_SC_PT3_PKSD_PT1_PKSH_PT2_PKSL_T4_iiT6__param_6,
	.param .u64 .ptr .align 1 _ZN3cub18CUB_300001_SM_10006detail10radix_sort29DeviceRadixSortOnesweepKernelINS1_5radix10policy_hubIfNS0_8NullTypeEyE10Policy1000ELNS0_9SortOrderE1EfS6_yiiNS1_21identity_decomposer_tEEEvPT5_SC_PT3_PKSD_PT1_PKSH_PT2_PKSL_T4_iiT6__param_7,
	.param .u32 _ZN3cub18CUB_300001_SM_10006detail10radix_sort29DeviceRadixSortOnesweepKernelINS1_5radix10policy_hubIfNS0_8NullTypeEyE10Policy1000ELNS0_9SortOrderE1EfS6_yiiNS1_21identity_decomposer_tEEEvPT5_SC_PT3_PKSD_PT1_PKSH_PT2_PKSL_T4_iiT6__param_8,
	.param .u32 _ZN3cub18CUB_300001_SM_10006detail10radix_sort29DeviceRadixSortOnesweepKernelINS1_5radix10policy_hubIfNS0_8NullTypeEyE10Policy1000ELNS0_9SortOrderE1EfS6_yiiNS1_21identity_decomposer_tEEEvPT5_SC_PT3_PKSD_PT1_PKSH_PT2_PKSL_T4_iiT6__param_9,
	.param .u32 _ZN3cub18CUB_300001_SM_10006detail10radix_sort29DeviceRadixSortOnesweepKernelINS1_5radix10policy_hubIfNS0_8NullTypeEyE10Policy1000ELNS0_9SortOrderE1EfS6_yiiNS1_21identity_decomposer_tEEEvPT5_SC_PT3_PKSD_PT1_PKSH_PT2_PKSL_T4_iiT6__param_10,
	.param .align 1 .b8 _ZN3cub18CUB_300001_SM_10006detail10radix_sort29DeviceRadixSortOnesweepKernelINS1_5radix10policy_hubIfNS0_8NullTypeEyE10Policy1000ELNS0_9SortOrderE1EfS6_yiiNS1_21identity_decomposer_tEEEvPT5_SC_PT3_PKSD_PT1_PKSH_PT2_PKSL_T4_iiT6__param_11[1]
)
.maxntid 384
{
	.reg .pred 	%p<276>;
	.reg .b32 	%r<1847>;
	.reg .b64 	%rd<230>;
	// demoted variable
	.shared .align 16 .b8 _ZZN3cub18CUB_300001_SM_10006detail10radix_sort29DeviceRadixSortOnesweepKernelINS1_5radix10policy_hubIfNS0_8NullTypeEyE10Policy1000ELNS0_9SortOrderE1EfS6_yiiNS1_21identity_decomposer_tEEEvPT5_SC_PT3_PKSD_PT1_PKSH_PT2_PKSL_T4_iiT6_E1s[29696];
	ld.param.u64 	%rd20, [_ZN3cub18CUB_300001_SM_10006detail10radix_sort29DeviceRadixSortOnesweepKernelINS1_5radix10policy_hubIfNS0_8NullTypeEyE10Policy1000ELNS0_9SortOrderE1EfS6_yiiNS1_21identity_decomposer_tEEEvPT5_SC_PT3_PKSD_PT1_PKSH_PT2_PKSL_T4_iiT6__param_0];
	ld.param.u64 	%rd21, [_ZN3cub18CUB_300001_SM_10006detail10radix_sort29DeviceRadixSortOnesweepKernelINS1_5radix10policy_hubIfNS0_8NullTypeEyE10Policy1000ELNS0_9SortOrderE1EfS6_yiiNS1_21identity_decomposer_tEEEvPT5_SC_PT3_PKSD_PT1_PKSH_PT2_PKSL_T4_iiT6__param_1];
	ld.param.u64 	%rd24, [_ZN3cub18CUB_300001_SM_10006detail10radix_sort29DeviceRadixSortOnesweepKernelINS1_5radix10policy_hubIfNS0_8NullTypeEyE10Policy1000ELNS0_9SortOrderE1EfS6_yiiNS1_21identity_decomposer_tEEEvPT5_SC_PT3_PKSD_PT1_PKSH_PT2_PKSL_T4_iiT6__param_4];
	ld.param.u64 	%rd25, [_ZN3cub18CUB_300001_SM_10006detail10radix_sort29DeviceRadixSortOnesweepKernelINS1_5radix10policy_hubIfNS0_8NullTypeEyE10Policy1000ELNS0_9SortOrderE1EfS6_yiiNS1_21identity_decomposer_tEEEvPT5_SC_PT3_PKSD_PT1_PKSH_PT2_PKSL_T4_iiT6__param_5];
	ld.param.u32 	%r277, [_ZN3cub18CUB_300001_SM_10006detail10radix_sort29DeviceRadixSortOnesweepKernelINS1_5radix10policy_hubIfNS0_8NullTypeEyE10Policy1000ELNS0_9SortOrderE1EfS6_yiiNS1_21identity_decomposer_tEEEvPT5_SC_PT3_PKSD_PT1_PKSH_PT2_PKSL_T4_iiT6__param_9];
	ld.param.u32 	%r278, [_ZN3cub18CUB_300001_SM_10006detail10radix_sort29DeviceRadixSortOnesweepKernelINS1_5radix10policy_hubIfNS0_8NullTypeEyE10Policy1000ELNS0_9SortOrderE1EfS6_yiiNS1_21identity_decomposer_tEEEvPT5_SC_PT3_PKSD_PT1_PKSH_PT2_PKSL_T4_iiT6__param_10];
	cvta.to.global.u64 	%rd1, %rd24;
	cvta.to.global.u64 	%rd2, %rd20;
	cvta.to.global.u64 	%rd3, %rd25;
	mov.u32 	%r1, %tid.x;
	// begin inline asm
	mov.u32 %r279, %laneid;
	// end inline asm
	setp.ne.s32 	%p1, %r1, 0;
	@%p1 bra 	$L__BB5_2;
	cvta.to.global.u64 	%rd26, %rd21;
	atom.global.add.u32 	%r280, [%rd26], 1;
	st.shared.u32 	[_ZZN3cub18CUB_300001_SM_10006detail10radix_sort29DeviceRadixSortOnesweepKernelINS1_5radix10policy_hubIfNS0_8NullTypeEyE10Policy1000ELNS0_9SortOrderE1EfS6_yiiNS1_21identity_decomposer_tEEEvPT5_SC_PT3_PKSD_PT1_PKSH_PT2_PKSL_T4_iiT6_E1s+27648], %r280;
$L__BB5_2:
	ld.param.u32 	%r1751, [_ZN3cub18CUB_300001_SM_10006detail10radix_sort29DeviceRadixSortOnesweepKernelINS1_5radix10policy_hubIfNS0_8NullTypeEyE10Policy1000ELNS0_9SortOrderE1EfS6_yiiNS1_21identity_decomposer_tEEEvPT5_SC_PT3_PKSD_PT1_PKSH_PT2_PKSL_T4_iiT6__param_8];
	bar.sync 	0;
	ld.shared.u32 	%r3, [_ZZN3cub18CUB_300001_SM_10006detail10radix_sort29DeviceRadixSortOnesweepKernelINS1_5radix10policy_hubIfNS0_8NullTypeEyE10Policy1000ELNS0_9SortOrderE1EfS6_yiiNS1_21identity_decomposer_tEEEvPT5_SC_PT3_PKSD_PT1_PKSH_PT2_PKSL_T4_iiT6_E1s+27648];
	mul.lo.s32 	%r281, %r3, 6912;
	add.s32 	%r4, %r281, 6912;
	setp.gt.s32 	%p2, %r4, %r1751;
	cvt.s64.s32 	%rd4, %r281;
	@%p2 bra 	$L__BB5_4;
	and.b32  	%r282, %r1, 31;
	and.b32  	%r283, %r1, 992;
	mul.lo.s32 	%r284, %r283, 18;
	or.b32  	%r285, %r284, %r282;
	cvt.u64.u32 	%rd27, %r285;
	add.s64 	%rd28, %rd27, %rd4;
	shl.b64 	%rd29, %rd28, 2;
	add.s64 	%rd30, %rd3, %rd29;
	ld.global.u32 	%r1776, [%rd30];
	ld.global.u32 	%r1777, [%rd30+128];
	ld.global.u32 	%r1778, [%rd30+256];
	ld.global.u32 	%r1779, [%rd30+384];
	ld.global.u32 	%r1780, [%rd30+512];
	ld.global.u32 	%r1781, [%rd30+640];
	ld.global.u32 	%r1782, [%rd30+768];
	ld.global.u32 	%r1783, [%rd30+896];
	ld.global.u32 	%r1784, [%rd30+1024];
	ld.global.u32 	%r1785, [%rd30+1152];
	ld.global.u32 	%r1786, [%rd30+1280];
	ld.global.u32 	%r1787, [%rd30+1408];
	ld.global.u32 	%r1788, [%rd30+1536];
	ld.global.u32 	%r1789, [%rd30+1664];
	ld.global.u32 	%r1790, [%rd30+1792];
	ld.global.u32 	%r1791, [%rd30+1920];
	ld.global.u32 	%r1792, [%rd30+2048];
	ld.global.u32 	%r1793, [%rd30+2176];
	bra.uni 	$L__BB5_40;
$L__BB5_4:
	ld.param.u32 	%r1752, [_ZN3cub18CUB_300001_SM_10006detail10radix_sort29DeviceRadixSortOnesweepKernelINS1_5radix10policy_hubIfNS0_8NullTypeEyE10Policy1000ELNS0_9SortOrderE1EfS6_yiiNS1_21identity_decomposer_tEEEvPT5_SC_PT3_PKSD_PT1_PKSH_PT2_PKSL_T4_iiT6__param_8];
	cvt.u32.u64 	%r287, %rd4;
	sub.s32 	%r23, %r1752, %r287;
	and.b32  	%r288, %r1, 31;
	and.b32  	%r289, %r1, 992;
	mul.lo.s32 	%r290, %r289, 18;
	or.b32  	%r24, %r290, %r288;
	setp.ge.s32 	%p3, %r24, %r23;
	cvt.u64.u32 	%rd31, %r24;
	add.s64 	%rd32, %rd31, %rd4;
	shl.b64 	%rd33, %rd32, 2;
	add.s64 	%rd5, %rd3, %rd33;
	mov.b32 	%r1776, -1;
	@%p3 bra 	$L__BB5_6;
	ld.global.u32 	%r1776, [%rd5];
$L__BB5_6:
	add.s32 	%r292, %r24, 32;
	setp.ge.s32 	%p4, %r292, %r23;
	mov.b32 	%r1777, -1;
	@%p4 bra 	$L__BB5_8;
	ld.global.u32 	%r1777, [%rd5+128];
$L__BB5_8:
	add.s32 	%r294, %r24, 64;
	setp.ge.s32 	%p5, %r294, %r23;
	mov.b32 	%r1778, -1;
	@%p5 bra 	$L__BB5_10;
	ld.global.u32 	%r1778, [%rd5+256];
$L__BB5_10:
	add.s32 	%r296, %r24, 96;
	setp.ge.s32 	%p6, %r296, %r23;
	mov.b32 	%r1779, -1;
	@%p6 bra 	$L__BB5_12;
	ld.global.u32 	%r1779, [%rd5+384];
$L__BB5_12:
	add.s32 	%r298, %r24, 128;
	setp.ge.s32 	%p7, %r298, %r23;
	mov.b32 	%r1780, -1;
	@%p7 bra 	$L__BB5_14;
	ld.global.u32 	%r1780, [%rd5+512];
$L__BB5_14:
	add.s32 	%r300, %r24, 160;
	setp.ge.s32 	%p8, %r300, %r23;
	mov.b32 	%r1781, -1;
	@%p8 bra 	$L__BB5_16;
	ld.global.u32 	%r1781, [%rd5+640];
$L__BB5_16:
	add.s32 	%r302, %r24, 192;
	setp.ge.s32 	%p9, %r302, %r23;
	mov.b32 	%r1782, -1;
	@%p9 bra 	$L__BB5_18;
	ld.global.u32 	%r1782, [%rd5+768];
$L__BB5_18:
	add.s32 	%r304, %r24, 224;
	setp.ge.s32 	%p10, %r304, %r23;
	mov.b32 	%r1783, -1;
	@%p10 bra 	$L__BB5_20;
	ld.global.u32 	%r1783, [%rd5+896];
$L__BB5_20:
	add.s32 	%r306, %r24, 256;
	setp.ge.s32 	%p11, %r306, %r23;
	mov.b32 	%r1784, -1;
	@%p11 bra 	$L__BB5_22;
	ld.global.u32 	%r1784, [%rd5+1024];
$L__BB5_22:
	add.s32 	%r308, %r24, 288;
	setp.ge.s32 	%p12, %r308, %r23;
	mov.b32 	%r1785, -1;
	@%p12 bra 	$L__BB5_24;
	ld.global.u32 	%r1785, [%rd5+1152];
$L__BB5_24:
	add.s32 	%r310, %r24, 320;
	setp.ge.s32 	%p13, %r310, %r23;
	mov.b32 	%r1786, -1;
	@%p13 bra 	$L__BB5_26;
	ld.global.u32 	%r1786, [%rd5+1280];
$L__BB5_26:
	add.s32 	%r312, %r24, 352;
	setp.ge.s32 	%p14, %r312, %r23;
	mov.b32 	%r1787, -1;
	@%p14 bra 	$L__BB5_28;
	ld.global.u32 	%r1787, [%rd5+1408];
$L__BB5_28:
	add.s32 	%r314, %r24, 384;
	setp.ge.s32 	%p15, %r314, %r23;
	mov.b32 	%r1788, -1;
	@%p15 bra 	$L__BB5_30;
	ld.global.u32 	%r1788, [%rd5+1536];
$L__BB5_30:
	add.s32 	%r316, %r24, 416;
	setp.ge.s32 	%p16, %r316, %r23;
	mov.b32 	%r1789, -1;
	@%p16 bra 	$L__BB5_32;
	ld.global.u32 	%r1789, [%rd5+1664];
$L__BB5_32:
	add.s32 	%r318, %r24, 448;
	setp.ge.s32 	%p17, %r318, %r23;
	mov.b32 	%r1790, -1;
	@%p17 bra 	$L__BB5_34;
	ld.global.u32 	%r1790, [%rd5+1792];
$L__BB5_34:
	add.s32 	%r320, %r24, 480;
	setp.ge.s32 	%p18, %r320, %r23;
	mov.b32 	%r1791, -1;
	@%p18 bra 	$L__BB5_36;
	ld.global.u32 	%r1791, [%rd5+1920];
$L__BB5_36:
	add.s32 	%r322, %r24, 512;
	setp.ge.s32 	%p19, %r322, %r23;
	mov.b32 	%r1792, -1;
	@%p19 bra 	$L__BB5_38;
	ld.global.u32 	%r1792, [%rd5+2048];
$L__BB5_38:
	add.s32 	%r324, %r24, 544;
	setp.ge.s32 	%p20, %r324, %r23;
	mov.b32 	%r1793, -1;
	@%p20 bra 	$L__BB5_40;
	ld.global.u32 	%r1793, [%rd5+2176];
$L__BB5_40:
	mov.b32 	%r325, -1;
	shl.b32 	%r326, %r325, %r278;
	not.b32 	%r78, %r326;
	shl.b32 	%r327, %r1, 5;
	and.b32  	%r328, %r327, 31744;
	mov.u32 	%r329, _ZZN3cub18CUB_300001_SM_10006detail10radix_sort29DeviceRadixSortOnesweepKernelINS1_5radix10policy_hubIfNS0_8NullTypeEyE10Policy1000ELNS0_9SortOrderE1EfS6_yiiNS1_21identity_decomposer_tEEEvPT5_SC_PT3_PKSD_PT1_PKSH_PT2_PKSL_T4_iiT6_E1s;
	add.s32 	%r79, %r329, %r328;
	setp.gt.s32 	%p21, %r279, 255;
	@%p21 bra 	$L__BB5_53;
	max.s32 	%r330, %r279, 224;
	sub.s32 	%r331, %r330, %r279;
	add.s32 	%r332, %r331, 31;
	shr.u32 	%r333, %r332, 5;
	add.s32 	%r80, %r333, 1;
	setp.lt.u32 	%p22, %r332, 480;
	mov.u32 	%r1797, %r279;
	@%p22 bra 	$L__BB5_44;
	and.b32  	%r334, %r80, 268435440;
	neg.s32 	%r1795, %r334;
	shl.b32 	%r337, %r279, 2;
	add.s32 	%r338, %r328, %r337;
	add.s32 	%r340, %r338, %r329;
	add.s32 	%r1794, %r340, 1024;
	mov.u32 	%r1797, %r279;
$L__BB5_43:
	.pragma "nounroll";
	mov.b32 	%r341, 0;
	st.shared.u32 	[%r1794+-1024], %r341;
	st.shared.u32 	[%r1794+-896], %r341;
	st.shared.u32 	[%r1794+-768], %r341;
	st.shared.u32 	[%r1794+-640], %r341;
	st.shared.u32 	[%r1794+-512], %r341;
	st.shared.u32 	[%r1794+-384], %r341;
	st.shared.u32 	[%r1794+-256], %r341;
	st.shared.u32 	[%r1794+-128], %r341;
	st.shared.u32 	[%r1794], %r341;
	st.shared.u32 	[%r1794+128], %r341;
	st.shared.u32 	[%r1794+256], %r341;
	st.shared.u32 	[%r1794+384], %r341;
	st.shared.u32 	[%r1794+512], %r341;
	st.shared.u32 	[%r1794+640], %r341;
	st.shared.u32 	[%r1794+768], %r341;
	st.shared.u32 	[%r1794+896], %r341;
	add.s32 	%r1797, %r1797, 512;
	add.s32 	%r1795, %r1795, 16;
	add.s32 	%r1794, %r1794, 2048;
	setp.ne.s32 	%p23, %r1795, 0;
	@%p23 bra 	$L__BB5_43;
$L__BB5_44:
	and.b32  	%r342, %r80, 15;
	setp.eq.s32 	%p24, %r342, 0;
	@%p24 bra 	$L__BB5_53;
	setp.lt.u32 	%p25, %r342, 8;
	@%p25 bra 	$L__BB5_47;
	shl.b32 	%r344, %r1797, 2;
	add.s32 	%r345, %r79, %r344;
	mov.b32 	%r346, 0;
	st.shared.u32 	[%r345], %r346;
	st.shared.u32 	[%r345+128], %r346;
	st.shared.u32 	[%r345+256], %r346;
	st.shared.u32 	[%r345+384], %r346;
	st.shared.u32 	[%r345+512], %r346;
	st.shared.u32 	[%r345+640], %r346;
	st.shared.u32 	[%r345+768], %r346;
	st.shared.u32 	[%r345+896], %r346;
	add.s32 	%r1797, %r1797, 256;
$L__BB5_47:
	and.b32  	%r347, %r80, 7;
	setp.eq.s32 	%p26, %r347, 0;
	@%p26 bra 	$L__BB5_53;
	and.b32  	%r92, %r80, 3;
	setp.lt.u32 	%p27, %r347, 4;
	@%p27 bra 	$L__BB5_50;
	shl.b32 	%r349, %r1797, 2;
	add.s32 	%r350, %r79, %r349;
	mov.b32 	%r351, 0;
	st.shared.u32 	[%r350], %r351;
	st.shared.u32 	[%r350+128], %r351;
	st.shared.u32 	[%r350+256], %r351;
	st.shared.u32 	[%r350+384], %r351;
	add.s32 	%r1797, %r1797, 128;
$L__BB5_50:
	setp.eq.s32 	%p28, %r92, 0;
	@%p28 bra 	$L__BB5_53;
	shl.b32 	%r354, %r1797, 2;
	add.s32 	%r355, %r328, %r354;
	add.s32 	%r1801, %r329, %r355;
	neg.s32 	%r1800, %r92;
$L__BB5_52:
	.pragma "nounroll";
	mov.b32 	%r357, 0;
	st.shared.u32 	[%r1801], %r357;
	add.s32 	%r1801, %r1801, 128;
	add.s32 	%r1800, %r1800, 1;
	setp.ne.s32 	%p29, %r1800, 0;
	@%p29 bra 	$L__BB5_52;
$L__BB5_53:
	bar.warp.sync 	-1;
	setp.lt.s32 	%p30, %r1776, 0;
	selp.b32 	%r359, 0, 2147483647, %p30;
	xor.b32  	%r360, %r359, %r1776;
	setp.eq.s32 	%p31, %r360, 2147483647;
	selp.b32 	%r361, -2147483648, %r360, %p31;
	shr.u32 	%r362, %r361, %r277;
	and.b32  	%r101, %r362, %r78;
	shl.b32 	%r363, %r101, 2;
	add.s32 	%r364, %r79, %r363;
	atom.shared.add.u32 	%r365, [%r364], 1;
	setp.lt.s32 	%p32, %r1777, 0;
	selp.b32 	%r366, 0, 2147483647, %p32;
	xor.b32  	%r367, %r366, %r1777;
	setp.eq.s32 	%p33, %r367, 2147483647;
	selp.b32 	%r368, -2147483648, %r367, %p33;
	shr.u32 	%r369, %r368, %r277;
	and.b32  	%r370, %r369, %r78;
	shl.b32 	%r371, %r370, 2;
	add.s32 	%r372, %r79, %r371;
	atom.shared.add.u32 	%r373, [%r372], 1;
	setp.lt.s32 	%p34, %r1778, 0;
	selp.b32 	%r374, 0, 2147483647, %p34;
	xor.b32  	%r375, %r374, %r1778;
	setp.eq.s32 	%p35, %r375, 2147483647;
	selp.b32 	%r376, -2147483648, %r375, %p35;
	shr.u32 	%r377, %r376, %r277;
	and.b32  	%r378, %r377, %r78;
	shl.b32 	%r379, %r378, 2;
	add.s32 	%r380, %r79, %r379;
	atom.shared.add.u32 	%r381, [%r380], 1;
	setp.lt.s32 	%p36, %r1779, 0;
	selp.b32 	%r382, 0, 2147483647, %p36;
	xor.b32  	%r383, %r382, %r1779;
	setp.eq.s32 	%p37, %r383, 2147483647;
	selp.b32 	%r384, -2147483648, %r383, %p37;
	shr.u32 	%r385, %r384, %r277;
	and.b32  	%r386, %r385, %r78;
	shl.b32 	%r387, %r386, 2;
	add.s32 	%r388, %r79, %r387;
	atom.shared.add.u32 	%r389, [%r388], 1;
	setp.lt.s32 	%p38, %r1780, 0;
	selp.b32 	%r390, 0, 2147483647, %p38;
	xor.b32  	%r391, %r390, %r1780;
	setp.eq.s32 	%p39, %r391, 2147483647;
	selp.b32 	%r392, -2147483648, %r391, %p39;
	shr.u32 	%r393, %r392, %r277;
	and.b32  	%r394, %r393, %r78;
	shl.b32 	%r395, %r394, 2;
	add.s32 	%r396, %r79, %r395;
	atom.shared.add.u32 	%r397, [%r396], 1;
	setp.lt.s32 	%p40, %r1781, 0;
	selp.b32 	%r398, 0, 2147483647, %p40;
	xor.b32  	%r1812, %r398, %r1781;
	setp.eq.s32 	%p41, %r1812, 2147483647;
	selp.b32 	%r399, -2147483648, %r1812, %p41;
	shr.u32 	%r400, %r399, %r277;
	and.b32  	%r401, %r400, %r78;
	shl.b32 	%r402, %r401, 2;
	add.s32 	%r403, %r79, %r402;
	atom.shared.add.u32 	%r404, [%r403], 1;
	setp.lt.s32 	%p42, %r1782, 0;
	selp.b32 	%r405, 0, 2147483647, %p42;
	xor.b32  	%r1813, %r405, %r1782;
	setp.eq.s32 	%p43, %r1813, 2147483647;
	selp.b32 	%r406, -2147483648, %r1813, %p43;
	shr.u32 	%r407, %r406, %r277;
	and.b32  	%r408, %r407, %r78;
	shl.b32 	%r409, %r408, 2;
	add.s32 	%r410, %r79, %r409;
	atom.shared.add.u32 	%r411, [%r410], 1;
	setp.lt.s32 	%p44, %r1783, 0;
	selp.b32 	%r412, 0, 2147483647, %p44;
	xor.b32  	%r1814, %r412, %r1783;
	setp.eq.s32 	%p45, %r1814, 2147483647;
	selp.b32 	%r413, -2147483648, %r1814, %p45;
	shr.u32 	%r414, %r413, %r277;
	and.b32  	%r415, %r414, %r78;
	shl.b32 	%r416, %r415, 2;
	add.s32 	%r417, %r79, %r416;
	atom.shared.add.u32 	%r418, [%r417], 1;
	setp.lt.s32 	%p46, %r1784, 0;
	selp.b32 	%r419, 0, 2147483647, %p46;
	xor.b32  	%r1815, %r419, %r1784;
	setp.eq.s32 	%p47, %r1815, 2147483647;
	selp.b32 	%r420, -2147483648, %r1815, %p47;
	shr.u32 	%r421, %r420, %r277;
	and.b32  	%r422, %r421, %r78;
	shl.b32 	%r423, %r422, 2;
	add.s32 	%r424, %r79, %r423;
	atom.shared.add.u32 	%r425, [%r424], 1;
	setp.lt.s32 	%p48, %r1785, 0;
	selp.b32 	%r426, 0, 2147483647, %p48;
	xor.b32  	%r1816, %r426, %r1785;
	setp.eq.s32 	%p49, %r1816, 2147483647;
	selp.b32 	%r427, -2147483648, %r1816, %p49;
	shr.u32 	%r428, %r427, %r277;
	and.b32  	%r429, %r428, %r78;
	shl.b32 	%r430, %r429, 2;
	add.s32 	%r431, %r79, %r430;
	atom.shared.add.u32 	%r432, [%r431], 1;
	setp.lt.s32 	%p50, %r1786, 0;
	selp.b32 	%r433, 0, 2147483647, %p50;
	xor.b32  	%r434, %r433, %r1786;
	setp.eq.s32 	%p51, %r434, 2147483647;
	selp.b32 	%r435, -2147483648, %r434, %p51;
	shr.u32 	%r436, %r435, %r277;
	and.b32  	%r437, %r436, %r78;
	shl.b32 	%r438, %r437, 2;
	add.s32 	%r439, %r79, %r438;
	atom.shared.add.u32 	%r440, [%r439], 1;
	setp.lt.s32 	%p52, %r1787, 0;
	selp.b32 	%r441, 0, 2147483647, %p52;
	xor.b32  	%r442, %r441, %r1787;
	setp.eq.s32 	%p53, %r442, 2147483647;
	selp.b32 	%r443, -2147483648, %r442, %p53;
	shr.u32 	%r444, %r443, %r277;
	and.b32  	%r445, %r444, %r78;
	shl.b32 	%r446, %r445, 2;
	add.s32 	%r447, %r79, %r446;
	atom.shared.add.u32 	%r448, [%r447], 1;
	setp.lt.s32 	%p54, %r1788, 0;
	selp.b32 	%r449, 0, 2147483647, %p54;
	xor.b32  	%r450, %r449, %r1788;
	setp.eq.s32 	%p55, %r450, 2147483647;
	selp.b32 	%r451, -2147483648, %r450, %p55;
	shr.u32 	%r452, %r451, %r277;
	and.b32  	%r453, %r452, %r78;
	shl.b32 	%r454, %r453, 2;
	add.s32 	%r455, %r79, %r454;
	atom.shared.add.u32 	%r456, [%r455], 1;
	setp.lt.s32 	%p56, %r1789, 0;
	selp.b32 	%r457, 0, 2147483647, %p56;
	xor.b32  	%r458, %r457, %r1789;
	setp.eq.s32 	%p57, %r458, 2147483647;
	selp.b32 	%r459, -2147483648, %r458, %p57;
	shr.u32 	%r460, %r459, %r277;
	and.b32  	%r461, %r460, %r78;
	shl.b32 	%r462, %r461, 2;
	add.s32 	%r463, %r79, %r462;
	atom.shared.add.u32 	%r464, [%r463], 1;
	setp.lt.s32 	%p58, %r1790, 0;
	selp.b32 	%r465, 0, 2147483647, %p58;
	xor.b32  	%r466, %r465, %r1790;
	setp.eq.s32 	%p59, %r466, 2147483647;
	selp.b32 	%r467, -2147483648, %r466, %p59;
	shr.u32 	%r468, %r467, %r277;
	and.b32  	%r469, %r468, %r78;
	shl.b32 	%r470, %r469, 2;
	add.s32 	%r471, %r79, %r470;
	atom.shared.add.u32 	%r472, [%r471], 1;
	setp.lt.s32 	%p60, %r1791, 0;
	selp.b32 	%r473, 0, 2147483647, %p60;
	xor.b32  	%r474, %r473, %r1791;
	setp.eq.s32 	%p61, %r474, 2147483647;
	selp.b32 	%r475, -2147483648, %r474, %p61;
	shr.u32 	%r476, %r475, %r277;
	and.b32  	%r477, %r476, %r78;
	shl.b32 	%r478, %r477, 2;
	add.s32 	%r479, %r79, %r478;
	atom.shared.add.u32 	%r480, [%r479], 1;
	setp.lt.s32 	%p62, %r1792, 0;
	selp.b32 	%r481, 0, 2147483647, %p62;
	xor.b32  	%r482, %r481, %r1792;
	setp.eq.s32 	%p63, %r482, 2147483647;
	selp.b32 	%r483, -2147483648, %r482, %p63;
	shr.u32 	%r484, %r483, %r277;
	and.b32  	%r485, %r484, %r78;
	shl.b32 	%r486, %r485, 2;
	add.s32 	%r487, %r79, %r486;
	atom.shared.add.u32 	%r488, [%r487], 1;
	setp.lt.s32 	%p64, %r1793, 0;
	selp.b32 	%r489, 0, 2147483647, %p64;
	xor.b32  	%r490, %r489, %r1793;
	setp.eq.s32 	%p65, %r490, 2147483647;
	selp.b32 	%r491, -2147483648, %r490, %p65;
	shr.u32 	%r492, %r491, %r277;
	and.b32  	%r493, %r492, %r78;
	shl.b32 	%r494, %r493, 2;
	add.s32 	%r495, %r79, %r494;
	atom.shared.add.u32 	%r496, [%r495], 1;
	bar.sync 	0;
	setp.gt.u32 	%p66, %r1, 255;
	shl.b32 	%r497, %r1, 2;
	mov.u32 	%r498, _ZZN3cub18CUB_300001_SM_10006detail10radix_sort29DeviceRadixSortOnesweepKernelINS1_5radix10policy_hubIfNS0_8NullTypeEyE10Policy1000ELNS0_9SortOrderE1EfS6_yiiNS1_21identity_decomposer_tEEEvPT5_SC_PT3_PKSD_PT1_PKSH_PT2_PKSL_T4_iiT6_E1s;
	add.s32 	%r107, %r498, %r497;
	mov.b32 	%r1802, 0;
	@%p66 bra 	$L__BB5_55;
	ld.shared.u32 	%r499, [%r107];
	mov.b32 	%r500, 0;
	st.shared.u32 	[%r107], %r500;
	ld.shared.u32 	%r501, [%r107+1024];
	st.shared.u32 	[%r107+1024], %r499;
	add.s32 	%r502, %r501, %r499;
	ld.shared.u32 	%r503, [%r107+2048];
	st.shared.u32 	[%r107+2048], %r502;
	add.s32 	%r504, %r503, %r502;
	ld.shared.u32 	%r505, [%r107+3072];
	st.shared.u32 	[%r107+3072], %r504;
	add.s32 	%r506, %r505, %r504;
	ld.shared.u32 	%r507, [%r107+4096];
	st.shared.u32 	[%r107+4096], %r506;
	add.s32 	%r508, %r507, %r506;
	ld.shared.u32 	%r509, [%r107+5120];
	st.shared.u32 	[%r107+5120], %r508;
	add.s32 	%r510, %r509, %r508;
	ld.shared.u32 	%r511, [%r107+6144];
	st.shared.u32 	[%r107+6144], %r510;
	add.s32 	%r512, %r511, %r510;
	ld.shared.u32 	%r513, [%r107+7168];
	st.shared.u32 	[%r107+7168], %r512;
	add.s32 	%r514, %r513, %r512;
	ld.shared.u32 	%r515, [%r107+8192];
	st.shared.u32 	[%r107+8192], %r514;
	add.s32 	%r516, %r515, %r514;
	ld.shared.u32 	%r517, [%r107+9216];
	st.shared.u32 	[%r107+9216], %r516;
	add.s32 	%r518, %r517, %r516;
	ld.shared.u32 	%r519, [%r107+10240];
	st.shared.u32 	[%r107+10240], %r518;
	add.s32 	%r520, %r519, %r518;
	ld.shared.u32 	%r521, [%r107+11264];
	st.shared.u32 	[%r107+11264], %r520;
	add.s32 	%r1802, %r521, %r520;
$L__BB5_55:
	setp.gt.u32 	%p67, %r1, 255;
	shl.b32 	%r522, %r3, 8;
	add.s32 	%r523, %r522, %r1;
	mul.wide.s32 	%rd34, %r523, 4;
	add.s64 	%rd6, %rd2, %rd34;
	@%p67 bra 	$L__BB5_57;
	or.b32  	%r524, %r1802, 1073741824;
	st.volatile.global.u32 	[%rd6], %r524;
$L__BB5_57:
	ld.param.u64 	%rd226, [_ZN3cub18CUB_300001_SM_10006detail10radix_sort29DeviceRadixSortOnesweepKernelINS1_5radix10policy_hubIfNS0_8NullTypeEyE10Policy1000ELNS0_9SortOrderE1EfS6_yiiNS1_21identity_decomposer_tEEEvPT5_SC_PT3_PKSD_PT1_PKSH_PT2_PKSL_T4_iiT6__param_3];
	setp.lt.s32 	%p68, %r1776, 0;
	selp.b32 	%r525, 0, 2147483647, %p68;
	xor.b32  	%r1807, %r525, %r1776;
	setp.lt.s32 	%p69, %r1787, 0;
	selp.b32 	%r526, 0, 2147483647, %p69;
	xor.b32  	%r1818, %r526, %r1787;
	setp.lt.s32 	%p70, %r1788, 0;
	selp.b32 	%r527, 0, 2147483647, %p70;
	xor.b32  	%r1819, %r527, %r1788;
	setp.lt.s32 	%p71, %r1789, 0;
	selp.b32 	%r528, 0, 2147483647, %p71;
	xor.b32  	%r1820, %r528, %r1789;
	setp.lt.s32 	%p72, %r1790, 0;
	selp.b32 	%r529, 0, 2147483647, %p72;
	xor.b32  	%r1821, %r529, %r1790;
	setp.lt.s32 	%p73, %r1777, 0;
	selp.b32 	%r530, 0, 2147483647, %p73;
	xor.b32  	%r1808, %r530, %r1777;
	setp.lt.s32 	%p74, %r1791, 0;
	selp.b32 	%r531, 0, 2147483647, %p74;
	xor.b32  	%r1822, %r531, %r1791;
	setp.lt.s32 	%p75, %r1786, 0;
	selp.b32 	%r532, 0, 2147483647, %p75;
	xor.b32  	%r1817, %r532, %r1786;
	setp.lt.s32 	%p76, %r1792, 0;
	selp.b32 	%r533, 0, 2147483647, %p76;
	xor.b32  	%r1823, %r533, %r1792;
	setp.lt.s32 	%p77, %r1778, 0;
	selp.b32 	%r534, 0, 2147483647, %p77;
	xor.b32  	%r1809, %r534, %r1778;
	setp.lt.s32 	%p78, %r1793, 0;
	selp.b32 	%r535, 0, 2147483647, %p78;
	xor.b32  	%r1824, %r535, %r1793;
	setp.lt.s32 	%p79, %r1779, 0;
	selp.b32 	%r536, 0, 2147483647, %p79;
	xor.b32  	%r1810, %r536, %r1779;
	setp.lt.s32 	%p80, %r1780, 0;
	selp.b32 	%r537, 0, 2147483647, %p80;
	xor.b32  	%r1811, %r537, %r1780;
	setp.lt.u32 	%p81, %r1, 256;
	setp.eq.s32 	%p82, %r1802, 6912;
	and.pred  	%p83, %p81, %p82;
	selp.u32 	%r538, 1, 0, %p83;
	{ 
	.reg .pred 	%p1; 
	.reg .pred 	%p2; 
	setp.ne.u32 	%p1, %r538, 0; 
	bar.red.or.pred 	%p2, 0, %p1; 
	selp.u32 	%r539, 1, 0, %p2; 
	}
	setp.eq.s32 	%p84, %r539, 0;
	cvt.u64.u32 	%rd7, %r1;
	cvta.to.global.u64 	%rd35, %rd226;
	mul.wide.u32 	%rd36, %r1, 8;
	add.s64 	%rd8, %rd35, %rd36;
	@%p84 bra 	$L__BB5_107;
	setp.gt.u32 	%p85, %r1, 255;
	setp.gt.u32 	%p86, %r1, %r101;
	selp.b32 	%r123, 6912, 0, %p86;
	shl.b32 	%r540, %r1, 3;
	mov.u32 	%r541, _ZZN3cub18CUB_300001_SM_10006detail10radix_sort29DeviceRadixSortOnesweepKernelINS1_5radix10policy_hubIfNS0_8NullTypeEyE10Policy1000ELNS0_9SortOrderE1EfS6_yiiNS1_21identity_decomposer_tEEEvPT5_SC_PT3_PKSD_PT1_PKSH_PT2_PKSL_T4_iiT6_E1s;
	add.s32 	%r542, %r541, %r540;
	add.s32 	%r124, %r542, 27648;
	@%p85 bra 	$L__BB5_66;
	ld.global.u64 	%rd37, [%rd8];
	cvt.u64.u32 	%rd38, %r123;
	sub.s64 	%rd228, %rd37, %rd38;
	st.shared.u64 	[%r124], %rd228;
	setp.lt.s32 	%p87, %r3, 1;
	mov.u32 	%r1806, %r1802;
	@%p87 bra 	$L__BB5_65;
	mov.b32 	%r1804, -1;
	mov.u32 	%r1803, %r3;
	mov.u32 	%r1806, %r1802;
$L__BB5_61:
	add.s32 	%r128, %r1803, -1;
	shl.b32 	%r544, %r128, 8;
	add.s32 	%r545, %r544, %r1;
	mul.wide.s32 	%rd39, %r545, 4;
	add.s64 	%rd10, %rd2, %rd39;
$L__BB5_62:
	membar.cta;
	ld.volatile.global.u32 	%r129, [%rd10];
	setp.eq.s32 	%p88, %r129, 0;
	@%p88 bra 	$L__BB5_62;
	and.b32  	%r546, %r129, 1073741823;
	add.s32 	%r1806, %r546, %r1806;
	setp.gt.s32 	%p89, %r129, -1;
	vote.sync.ballot.b32 	%r1804, %p89, %r1804;
	setp.gt.u32 	%p91, %r1803, 1;
	and.pred  	%p92, %p89, %p91;
	mov.u32 	%r1803, %r128;
	@%p92 bra 	$L__BB5_61;
	ld.shared.u64 	%rd228, [%r124];
$L__BB5_65:
	or.b32  	%r547, %r1806, -2147483648;
	st.volatile.global.u32 	[%rd6], %r547;
	sub.s32 	%r548, %r1806, %r1802;
	cvt.s64.s32 	%rd40, %r548;
	add.s64 	%rd41, %rd228, %rd40;
	st.shared.u64 	[%r124], %rd41;
$L__BB5_66:
	ld.param.u32 	%r1753, [_ZN3cub18CUB_300001_SM_10006detail10radix_sort29DeviceRadixSortOnesweepKernelINS1_5radix10policy_hubIfNS0_8NullTypeEyE10Policy1000ELNS0_9SortOrderE1EfS6_yiiNS1_21identity_decomposer_tEEEvPT5_SC_PT3_PKSD_PT1_PKSH_PT2_PKSL_T4_iiT6__param_8];
	ld.param.u64 	%rd222, [_ZN3cub18CUB_300001_SM_10006detail10radix_sort29DeviceRadixSortOnesweepKernelINS1_5radix10policy_hubIfNS0_8NullTypeEyE10Policy1000ELNS0_9SortOrderE1EfS6_yiiNS1_21identity_decomposer_tEEEvPT5_SC_PT3_PKSD_PT1_PKSH_PT2_PKSL_T4_iiT6__param_2];
	setp.gt.u32 	%p93, %r1, 255;
	setp.lt.s32 	%p94, %r4, %r1753;
	setp.eq.s64 	%p95, %rd222, 0;
	or.pred  	%p96, %p95, %p94;
	or.pred  	%p97, %p93, %p96;
	@%p97 bra 	$L__BB5_68;
	ld.param.u64 	%rd223, [_ZN3cub18CUB_300001_SM_10006detail10radix_sort29DeviceRadixSortOnesweepKernelINS1_5radix10policy_hubIfNS0_8NullTypeEyE10Policy1000ELNS0_9SortOrderE1EfS6_yiiNS1_21identity_decomposer_tEEEvPT5_SC_PT3_PKSD_PT1_PKSH_PT2_PKSL_T4_iiT6__param_2];
	ld.shared.u64 	%rd42, [%r124];
	cvt.u64.u32 	%rd43, %r123;
	cvt.s64.s32 	%rd44, %r1802;
	add.s64 	%rd45, %rd43, %rd44;
	add.s64 	%rd46, %rd45, %rd42;
	cvta.to.global.u64 	%rd47, %rd223;
	shl.b64 	%rd48, %rd7, 3;
	add.s64 	%rd49, %rd47, %rd48;
	st.global.u64 	[%rd49], %rd46;
$L__BB5_68:
	ld.param.u32 	%r1754, [_ZN3cub18CUB_300001_SM_10006detail10radix_sort29DeviceRadixSortOnesweepKernelINS1_5radix10policy_hubIfNS0_8NullTypeEyE10Policy1000ELNS0_9SortOrderE1EfS6_yiiNS1_21identity_decomposer_tEEEvPT5_SC_PT3_PKSD_PT1_PKSH_PT2_PKSL_T4_iiT6__param_8];
	setp.gt.s32 	%p98, %r4, %r1754;
	bar.sync 	0;
	shl.b32 	%r549, %r101, 3;
	add.s32 	%r551, %r541, %r549;
	ld.shared.u64 	%rd13, [%r551+27648];
	@%p98 bra 	$L__BB5_70;
	and.b32  	%r552, %r1, 31;
	and.b32  	%r553, %r1, 992;
	mul.lo.s32 	%r554, %r553, 18;
	or.b32  	%r555, %r554, %r552;
	cvt.u64.u32 	%rd50, %r555;
	add.s64 	%rd51, %rd13, %rd50;
	shl.b64 	%rd52, %rd51, 2;
	add.s64 	%rd53, %rd1, %rd52;
	st.global.u32 	[%rd53], %r1776;
	st.global.u32 	[%rd53+128], %r1777;
	st.global.u32 	[%rd53+256], %r1778;
	st.global.u32 	[%rd53+384], %r1779;
	st.global.u32 	[%rd53+512], %r1780;
	st.global.u32 	[%rd53+640], %r1781;
	st.global.u32 	[%rd53+768], %r1782;
	st.global.u32 	[%rd53+896], %r1783;
	st.global.u32 	[%rd53+1024], %r1784;
	st.global.u32 	[%rd53+1152], %r1785;
	st.global.u32 	[%rd53+1280], %r1786;
	st.global.u32 	[%rd53+1408], %r1787;
	st.global.u32 	[%rd53+1536], %r1788;
	st.global.u32 	[%rd53+1664], %r1789;
	st.global.u32 	[%rd53+1792], %r1790;
	st.global.u32 	[%rd53+1920], %r1791;
	st.global.u32 	[%rd53+2048], %r1792;
	st.global.u32 	[%rd53+2176], %r1793;
	bra.uni 	$L__BB5_106;
$L__BB5_70:
	ld.param.u32 	%r1755, [_ZN3cub18CUB_300001_SM_10006detail10radix_sort29DeviceRadixSortOnesweepKernelINS1_5radix10policy_hubIfNS0_8NullTypeEyE10Policy1000ELNS0_9SortOrderE1EfS6_yiiNS1_21identity_decomposer_tEEEvPT5_SC_PT3_PKSD_PT1_PKSH_PT2_PKSL_T4_iiT6__param_8];
	mad.lo.s32 	%r133, %r3, -6912, %r1755;
	and.b32  	%r556, %r1, 31;
	and.b32  	%r557, %r1, 992;
	mul.lo.s32 	%r558, %r557, 18;
	or.b32  	%r134, %r558, %r556;
	setp.ge.s32 	%p99, %r134, %r133;
	cvt.u64.u32 	%rd54, %r134;
	add.s64 	%rd55, %rd13, %rd54;
	shl.b64 	%rd56, %rd55, 2;
	add.s64 	%rd14, %rd1, %rd56;
	@%p99 bra 	$L__BB5_72;
	st.global.u32 	[%rd14], %r1776;
$L__BB5_72:
	add.s32 	%r559, %r134, 32;
	setp.ge.s32 	%p100, %r559, %r133;
	@%p100 bra 	$L__BB5_74;
	st.global.u32 	[%rd14+128], %r1777;
$L__BB5_74:
	add.s32 	%r560, %r134, 64;
	setp.ge.s32 	%p101, %r560, %r133;
	@%p101 bra 	$L__BB5_76;
	st.global.u32 	[%rd14+256], %r1778;
$L__BB5_76:
	add.s32 	%r561, %r134, 96;
	setp.ge.s32 	%p102, %r561, %r133;
	@%p102 bra 	$L__BB5_78;
	st.global.u32 	[%rd14+384], %r1779;
$L__BB5_78:
	add.s32 	%r562, %r134, 128;
	setp.ge.s32 	%p103, %r562, %r133;
	@%p103 bra 	$L__BB5_80;
	st.global.u32 	[%rd14+512], %r1780;
$L__BB5_80:
	add.s32 	%r563, %r134, 160;
	setp.ge.s32 	%p104, %r563, %r133;
	@%p104 bra 	$L__BB5_82;
	st.global.u32 	[%rd14+640], %r1781;
$L__BB5_82:
	add.s32 	%r564, %r134, 192;
	setp.ge.s32 	%p105, %r564, %r133;
	@%p105 bra 	$L__BB5_84;
	st.global.u32 	[%rd14+768], %r1782;
$L__BB5_84:
	add.s32 	%r565, %r134, 224;
	setp.ge.s32 	%p106, %r565, %r133;
	@%p106 bra 	$L__BB5_86;
	st.global.u32 	[%rd14+896], %r1783;
$L__BB5_86:
	add.s32 	%r566, %r134, 256;
	setp.ge.s32 	%p107, %r566, %r133;
	@%p107 bra 	$L__BB5_88;
	st.global.u32 	[%rd14+1024], %r1784;
$L__BB5_88:
	add.s32 	%r567, %r134, 288;
	setp.ge.s32 	%p108, %r567, %r133;
	@%p108 bra 	$L__BB5_90;
	st.global.u32 	[%rd14+1152], %r1785;
$L__BB5_90:
	add.s32 	%r568, %r134, 320;
	setp.ge.s32 	%p109, %r568, %r133;
	@%p109 bra 	$L__BB5_92;
	st.global.u32 	[%rd14+1280], %r1786;
$L__BB5_92:
	add.s32 	%r569, %r134, 352;
	setp.ge.s32 	%p110, %r569, %r133;
	@%p110 bra 	$L__BB5_94;
	st.global.u32 	[%rd14+1408], %r1787;
$L__BB5_94:
	add.s32 	%r570, %r134, 384;
	setp.ge.s32 	%p111, %r570, %r133;
	@%p111 bra 	$L__BB5_96;
	st.global.u32 	[%rd14+1536], %r1788;
$L__BB5_96:
	add.s32 	%r571, %r134, 416;
	setp.ge.s32 	%p112, %r571, %r133;
	@%p112 bra 	$L__BB5_98;
	st.global.u32 	[%rd14+1664], %r1789;
$L__BB5_98:
	add.s32 	%r572, %r134, 448;
	setp.ge.s32 	%p113, %r572, %r133;
	@%p113 bra 	$L__BB5_100;
	st.global.u32 	[%rd14+1792], %r1790;
$L__BB5_100:
	add.s32 	%r573, %r134, 480;
	setp.ge.s32 	%p114, %r573, %r133;
	@%p114 bra 	$L__BB5_102;
	st.global.u32 	[%rd14+1920], %r1791;
$L__BB5_102:
	add.s32 	%r574, %r134, 512;
	setp.ge.s32 	%p115, %r574, %r133;
	@%p115 bra 	$L__BB5_104;
	st.global.u32 	[%rd14+2048], %r1792;
$L__BB5_104:
	add.s32 	%r575, %r134, 544;
	setp.ge.s32 	%p116, %r575, %r133;
	@%p116 bra 	$L__BB5_106;
	st.global.u32 	[%rd14+2176], %r1793;
$L__BB5_106:
	// begin inline asm
	exit;
	// end inline asm
	mov.u32 	%r1807, %r1776;
	mov.u32 	%r1808, %r1777;
	mov.u32 	%r1809, %r1778;
	mov.u32 	%r1810, %r1779;
	mov.u32 	%r1811, %r1780;
	mov.u32 	%r1812, %r1781;
	mov.u32 	%r1813, %r1782;
	mov.u32 	%r1814, %r1783;
	mov.u32 	%r1815, %r1784;
	mov.u32 	%r1816, %r1785;
	mov.u32 	%r1817, %r1786;
	mov.u32 	%r1818, %r1787;
	mov.u32 	%r1819, %r1788;
	mov.u32 	%r1820, %r1789;
	mov.u32 	%r1821, %r1790;
	mov.u32 	%r1822, %r1791;
	mov.u32 	%r1823, %r1792;
	mov.u32 	%r1824, %r1793;
$L__BB5_107:
	mul.hi.u32 	%r576, %r1, 357913942;
	add.s32 	%r577, %r576, %r1;
	shl.b32 	%r578, %r577, 2;
	mov.u32 	%r579, _ZZN3cub18CUB_300001_SM_10006detail10radix_sort29DeviceRadixSortOnesweepKernelINS1_5radix10policy_hubIfNS0_8NullTypeEyE10Policy1000ELNS0_9SortOrderE1EfS6_yiiNS1_21identity_decomposer_tEEEvPT5_SC_PT3_PKSD_PT1_PKSH_PT2_PKSL_T4_iiT6_E1s;
	add.s32 	%r580, %r579, %r578;
	add.s32 	%r153, %r580, 13328;
	st.shared.u32 	[%r580+13328], %r1802;
	bar.sync 	0;
	setp.gt.u32 	%p117, %r1, 31;
	@%p117 bra 	$L__BB5_109;
	mad.lo.s32 	%r612, %r1, 52, %r579;
	ld.shared.u32 	%r613, [%r612+13328];
	ld.shared.u32 	%r614, [%r612+13332];
	ld.shared.u32 	%r615, [%r612+13336];
	ld.shared.u32 	%r616, [%r612+13340];
	ld.shared.u32 	%r617, [%r612+13344];
	ld.shared.u32 	%r618, [%r612+13348];
	ld.shared.u32 	%r619, [%r612+13352];
	ld.shared.u32 	%r620, [%r612+13356];
	ld.shared.u32 	%r621, [%r612+13360];
	ld.shared.u32 	%r622, [%r612+13364];
	ld.shared.u32 	%r623, [%r612+13368];
	ld.shared.u32 	%r624, [%r612+13372];
	add.s32 	%r625, %r614, %r613;
	add.s32 	%r626, %r625, %r615;
	add.s32 	%r627, %r626, %r616;
	add.s32 	%r628, %r627, %r617;
	add.s32 	%r629, %r628, %r618;
	add.s32 	%r630, %r629, %r619;
	add.s32 	%r631, %r630, %r620;
	add.s32 	%r632, %r631, %r621;
	add.s32 	%r633, %r632, %r622;
	add.s32 	%r634, %r633, %r623;
	add.s32 	%r585, %r634, %r624;
	mov.b32 	%r583, 1;
	mov.b32 	%r608, 0;
	mov.b32 	%r610, -1;
	// begin inline asm
	{  .reg .s32 r0;  .reg .pred p;  shfl.sync.up.b32 r0|p, %r585, %r583, %r608, %r610;  @p add.s32 r0, r0, %r585;  mov.s32 %r581, r0;}
	// end inline asm
	mov.b32 	%r589, 2;
	// begin inline asm
	{  .reg .s32 r0;  .reg .pred p;  shfl.sync.up.b32 r0|p, %r581, %r589, %r608, %r610;  @p add.s32 r0, r0, %r581;  mov.s32 %r587, r0;}
	// end inline asm
	mov.b32 	%r595, 4;
	// begin inline asm
	{  .reg .s32 r0;  .reg .pred p;  shfl.sync.up.b32 r0|p, %r587, %r595, %r608, %r610;  @p add.s32 r0, r0, %r587;  mov.s32 %r593, r0;}
	// end inline asm
	mov.b32 	%r601, 8;
	// begin inline asm
	{  .reg .s32 r0;  .reg .pred p;  shfl.sync.up.b32 r0|p, %r593, %r601, %r608, %r610;  @p add.s32 r0, r0, %r593;  mov.s32 %r599, r0;}
	// end inline asm
	mov.b32 	%r607, 16;
	// begin inline asm
	{  .reg .s32 r0;  .reg .pred p;  shfl.sync.up.b32 r0|p, %r599, %r607, %r608, %r610;  @p add.s32 r0, r0, %r599;  mov.s32 %r605, r0;}
	// end inline asm
	sub.s32 	%r635, %r605, %r585;
	add.s32 	%r636, %r613, %r635;
	add.s32 	%r637, %r614, %r636;
	add.s32 	%r638, %r615, %r637;
	add.s32 	%r639, %r616, %r638;
	add.s32 	%r640, %r617, %r639;
	add.s32 	%r641, %r618, %r640;
	add.s32 	%r642, %r619, %r641;
	add.s32 	%r643, %r620, %r642;
	add.s32 	%r644, %r621, %r643;
	add.s32 	%r645, %r622, %r644;
	add.s32 	%r646, %r623, %r645;
	st.shared.u32 	[%r612+13328], %r635;
	st.shared.u32 	[%r612+13332], %r636;
	st.shared.u32 	[%r612+13336], %r637;
	st.shared.u32 	[%r612+13340], %r638;
	st.shared.u32 	[%r612+13344], %r639;
	st.shared.u32 	[%r612+13348], %r640;
	st.shared.u32 	[%r612+13352], %r641;
	st.shared.u32 	[%r612+13356], %r642;
	st.shared.u32 	[%r612+13360], %r643;
	st.shared.u32 	[%r612+13364], %r644;
	st.shared.u32 	[%r612+13368], %r645;
	st.shared.u32 	[%r612+13372], %r646;
$L__BB5_109:
	setp.gt.u32 	%p118, %r1, 255;
	bar.sync 	0;
	ld.shared.u32 	%r154, [%r153];
	@%p118 bra 	$L__BB5_111;
	shl.b32 	%r647, %r1, 2;
	add.s32 	%r649, %r579, %r647;
	ld.shared.u32 	%r650, [%r649];
	add.s32 	%r651, %r650, %r154;
	st.shared.u32 	[%r649], %r651;
	ld.shared.u32 	%r652, [%r649+1024];
	add.s32 	%r653, %r652, %r154;
	st.shared.u32 	[%r649+1024], %r653;
	ld.shared.u32 	%r654, [%r649+2048];
	add.s32 	%r655, %r654, %r154;
	st.shared.u32 	[%r649+2048], %r655;
	ld.shared.u32 	%r656, [%r649+3072];
	add.s32 	%r657, %r656, %r154;
	st.shared.u32 	[%r649+3072], %r657;
	ld.shared.u32 	%r658, [%r649+4096];
	add.s32 	%r659, %r658, %r154;
	st.shared.u32 	[%r649+4096], %r659;
	ld.shared.u32 	%r660, [%r649+5120];
	add.s32 	%r661, %r660, %r154;
	st.shared.u32 	[%r649+5120], %r661;
	ld.shared.u32 	%r662, [%r649+6144];
	add.s32 	%r663, %r662, %r154;
	st.shared.u32 	[%r649+6144], %r663;
	ld.shared.u32 	%r664, [%r649+7168];
	add.s32 	%r665, %r664, %r154;
	st.shared.u32 	[%r649+7168], %r665;
	ld.shared.u32 	%r666, [%r649+8192];
	add.s32 	%r667, %r666, %r154;
	st.shared.u32 	[%r649+8192], %r667;
	ld.shared.u32 	%r668, [%r649+9216];
	add.s32 	%r669, %r668, %r154;
	st.shared.u32 	[%r649+9216], %r669;
	ld.shared.u32 	%r670, [%r649+10240];
	add.s32 	%r671, %r670, %r154;
	st.shared.u32 	[%r649+10240], %r671;
	ld.shared.u32 	%r672, [%r649+11264];
	add.s32 	%r673, %r672, %r154;
	st.shared.u32 	[%r649+11264], %r673;
$L__BB5_111:
	bar.sync 	0;
	// begin inline asm
	mov.u32 %r674, %lanemask_le;
	// end inline asm
	setp.eq.s32 	%p119, %r1807, 2147483647;
	selp.b32 	%r700, -2147483648, %r1807, %p119;
	shr.u32 	%r701, %r700, %r277;
	and.b32  	%r697, %r701, %r78;
	mov.b32 	%r677, 1;
	// begin inline asm
	{
    .reg .pred p;
    and.b32 %r675, %r697, %r677;    setp.ne.u32 p, %r675, 0;
    vote.ballot.sync.b32 %r675, p, 0xffffffff;
    @!p not.b32 %r675, %r675;
}

	// end inline asm
	mov.b32 	%r680, 2;
	// begin inline asm
	{
    .reg .pred p;
    and.b32 %r678, %r697, %r680;    setp.ne.u32 p, %r678, 0;
    vote.ballot.sync.b32 %r678, p, 0xffffffff;
    @!p not.b32 %r678, %r678;
}

	// end inline asm
	and.b32  	%r702, %r678, %r675;
	mov.b32 	%r683, 4;
	// begin inline asm
	{
    .reg .pred p;
    and.b32 %r681, %r697, %r683;    setp.ne.u32 p, %r681, 0;
    vote.ballot.sync.b32 %r681, p, 0xffffffff;
    @!p not.b32 %r681, %r681;
}

	// end inline asm
	and.b32  	%r703, %r681, %r702;
	mov.b32 	%r686, 8;
	// begin inline asm
	{
    .reg .pred p;
    and.b32 %r684, %r697, %r686;    setp.ne.u32 p, %r684, 0;
    vote.ballot.sync.b32 %r684, p, 0xffffffff;
    @!p not.b32 %r684, %r684;
}

	// end inline asm
	and.b32  	%r704, %r684, %r703;
	mov.b32 	%r689, 16;
	// begin inline asm
	{
    .reg .pred p;
    and.b32 %r687, %r697, %r689;    setp.ne.u32 p, %r687, 0;
    vote.ballot.sync.b32 %r687, p, 0xffffffff;
    @!p not.b32 %r687, %r687;
}

	// end inline asm
	and.b32  	%r705, %r687, %r704;
	mov.b32 	%r692, 32;
	// begin inline asm
	{
    .reg .pred p;
    and.b32 %r690, %r697, %r692;    setp.ne.u32 p, %r690, 0;
    vote.ballot.sync.b32 %r690, p, 0xffffffff;
    @!p not.b32 %r690, %r690;
}

	// end inline asm
	and.b32  	%r706, %r690, %r705;
	mov.b32 	%r695, 64;
	// begin inline asm
	{
    .reg .pred p;
    and.b32 %r693, %r697, %r695;    setp.ne.u32 p, %r693, 0;
    vote.ballot.sync.b32 %r693, p, 0xffffffff;
    @!p not.b32 %r693, %r693;
}

	// end inline asm
	and.b32  	%r707, %r693, %r706;
	mov.b32 	%r698, 128;
	// begin inline asm
	{
    .reg .pred p;
    and.b32 %r696, %r697, %r698;    setp.ne.u32 p, %r696, 0;
    vote.ballot.sync.b32 %r696, p, 0xffffffff;
    @!p not.b32 %r696, %r696;
}

	// end inline asm
	and.b32  	%r708, %r696, %r707;
	clz.b32 	%r709, %r708;
	sub.s32 	%r157, 31, %r709;
	and.b32  	%r710, %r674, %r708;
	popc.b32 	%r158, %r710;
	setp.ne.s32 	%p120, %r279, %r157;
	mov.b32 	%r1825, 0;
	@%p120 bra 	$L__BB5_113;
	shl.b32 	%r711, %r697, 2;
	add.s32 	%r712, %r79, %r711;
	atom.shared.add.u32 	%r1825, [%r712], %r158;
$L__BB5_113:
	shfl.sync.idx.b32	%r738|%p121, %r1825, %r157, 31, -1;
	add.s32 	%r161, %r158, %r738;
	setp.eq.s32 	%p122, %r1808, 2147483647;
	selp.b32 	%r739, -2147483648, %r1808, %p122;
	shr.u32 	%r740, %r739, %r277;
	and.b32  	%r735, %r740, %r78;
	mov.b32 	%r715, 1;
	// begin inline asm
	{
    .reg .pred p;
    and.b32 %r713, %r735, %r715;    setp.ne.u32 p, %r713, 0;
    vote.ballot.sync.b32 %r713, p, 0xffffffff;
    @!p not.b32 %r713, %r713;
}

	// end inline asm
	mov.b32 	%r718, 2;
	// begin inline asm
	{
    .reg .pred p;
    and.b32 %r716, %r735, %r718;    setp.ne.u32 p, %r716, 0;
    vote.ballot.sync.b32 %r716, p, 0xffffffff;
    @!p not.b32 %r716, %r716;
}

	// end inline asm
	and.b32  	%r741, %r716, %r713;
	mov.b32 	%r721, 4;
	// begin inline asm
	{
    .reg .pred p;
    and.b32 %r719, %r735, %r721;    setp.ne.u32 p, %r719, 0;
    vote.ballot.sync.b32 %r719, p, 0xffffffff;
    @!p not.b32 %r719, %r719;
}

	// end inline asm
	and.b32  	%r742, %r719, %r741;
	mov.b32 	%r724, 8;
	// begin inline asm
	{
    .reg .pred p;
    and.b32 %r722, %r735, %r724;    setp.ne.u32 p, %r722, 0;
    vote.ballot.sync.b32 %r722, p, 0xffffffff;
    @!p not.b32 %r722, %r722;
}

	// end inline asm
	and.b32  	%r743, %r722, %r742;
	mov.b32 	%r727, 16;
	// begin inline asm
	{
    .reg .pred p;
    and.b32 %r725, %r735, %r727;    setp.ne.u32 p, %r725, 0;
    vote.ballot.sync.b32 %r725, p, 0xffffffff;
    @!p not.b32 %r725, %r725;
}

	// end inline asm
	and.b32  	%r744, %r725, %r743;
	mov.b32 	%r730, 32;
	// begin inline asm
	{
    .reg .pred p;
    and.b32 %r728, %r735, %r730;    setp.ne.u32 p, %r728, 0;
    vote.ballot.sync.b32 %r728, p, 0xffffffff;
    @!p not.b32 %r728, %r728;
}

	// end inline asm
	and.b32  	%r745, %r728, %r744;
	mov.b32 	%r733, 64;
	// begin inline asm
	{
    .reg .pred p;
    and.b32 %r731, %r735, %r733;    setp.ne.u32 p, %r731, 0;
    vote.ballot.sync.b32 %r731, p, 0xffffffff;
    @!p not.b32 %r731, %r731;
}

	// end inline asm
	and.b32  	%r746, %r731, %r745;
	mov.b32 	%r736, 128;
	// begin inline asm
	{
    .reg .pred p;
    and.b32 %r734, %r735, %r736;    setp.ne.u32 p, %r734, 0;
    vote.ballot.sync.b32 %r734, p, 0xffffffff;
    @!p not.b32 %r734, %r734;
}

	// end inline asm
	and.b32  	%r747, %r734, %r746;
	clz.b32 	%r748, %r747;
	sub.s32 	%r163, 31, %r748;
	and.b32  	%r749, %r674, %r747;
	popc.b32 	%r164, %r749;
	setp.ne.s32 	%p123, %r279, %r163;
	mov.b32 	%r1826, 0;
	@%p123 bra 	$L__BB5_115;
	shl.b32 	%r750, %r735, 2;
	add.s32 	%r751, %r79, %r750;
	atom.shared.add.u32 	%r1826, [%r751], %r164;
$L__BB5_115:
	shfl.sync.idx.b32	%r777|%p124, %r1826, %r163, 31, -1;
	add.s32 	%r167, %r164, %r777;
	setp.eq.s32 	%p125, %r1809, 2147483647;
	selp.b32 	%r778, -2147483648, %r1809, %p125;
	shr.u32 	%r779, %r778, %r277;
	and.b32  	%r774, %r779, %r78;
	mov.b32 	%r754, 1;
	// begin inline asm
	{
    .reg .pred p;
    and.b32 %r752, %r774, %r754;    setp.ne.u32 p, %r752, 0;
    vote.ballot.sync.b32 %r752, p, 0xffffffff;
    @!p not.b32 %r752, %r752;
}

	// end inline asm
	mov.b32 	%r757, 2;
	// begin inline asm
	{
    .reg .pred p;
    and.b32 %r755, %r774, %r757;    setp.ne.u32 p, %r755, 0;
    vote.ballot.sync.b32 %r755, p, 0xffffffff;
    @!p not.b32 %r755, %r755;
}

	// end inline asm
	and.b32  	%r780, %r755, %r752;
	mov.b32 	%r760, 4;
	// begin inline asm
	{
    .reg .pred p;
    and.b32 %r758, %r774, %r760;    setp.ne.u32 p, %r758, 0;
    vote.ballot.sync.b32 %r758, p, 0xffffffff;
    @!p not.b32 %r758, %r758;
}

	// end inline asm
	and.b32  	%r781, %r758, %r780;
	mov.b32 	%r763, 8;
	// begin inline asm
	{
    .reg .pred p;
    and.b32 %r761, %r774, %r763;    setp.ne.u32 p, %r761, 0;
    vote.ballot.sync.b32 %r761, p, 0xffffffff;
    @!p not.b32 %r761, %r761;
}

	// end inline asm
	and.b32  	%r782, %r761, %r781;
	mov.b32 	%r766, 16;
	// begin inline asm
	{
    .reg .pred p;
    and.b32 %r764, %r774, %r766;    setp.ne.u32 p, %r764, 0;
    vote.ballot.sync.b32 %r764, p, 0xffffffff;
    @!p not.b32 %r764, %r764;
}

	// end inline asm
	and.b32  	%r783, %r764, %r782;
	mov.b32 	%r769, 32;
	// begin inline asm
	{
    .reg .pred p;
    and.b32 %r767, %r774, %r769;    setp.ne.u32 p, %r767, 0;
    vote.ballot.sync.b32 %r767, p, 0xffffffff;
    @!p not.b32 %r767, %r767;
}

	// end inline asm
	and.b32  	%r784, %r767, %r783;
	mov.b32 	%r772, 64;
	// begin inline asm
	{
    .reg .pred p;
    and.b32 %r770, %r774, %r772;    setp.ne.u32 p, %r770, 0;
    vote.ballot.sync.b32 %r770, p, 0xffffffff;
    @!p not.b32 %r770, %r770;
}

	// end inline asm
	and.b32  	%r785, %r770, %r784;
	mov.b32 	%r775, 128;
	// begin inline asm
	{
    .reg .pred p;
    and.b32 %r773, %r774, %r775;    setp.ne.u32 p, %r773, 0;
    vote.ballot.sync.b32 %r773, p, 0xffffffff;
    @!p not.b32 %r773, %r773;
}

	// end inline asm
	and.b32  	%r786, %r773, %r785;
	clz.b32 	%r787, %r786;
	sub.s32 	%r169, 31, %r787;
	and.b32  	%r788, %r674, %r786;
	popc.b32 	%r170, %r788;
	setp.ne.s32 	%p126, %r279, %r169;
	mov.b32 	%r1827, 0;
	@%p126 bra 	$L__BB5_117;
	shl.b32 	%r789, %r774, 2;
	add.s32 	%r790, %r79, %r789;
	atom.shared.add.u32 	%r1827, [%r790], %r170;
$L__BB5_117:
	shfl.sync.idx.b32	%r816|%p127, %r1827, %r169, 31, -1;
	add.s32 	%r173, %r170, %r816;
	setp.eq.s32 	%p128, %r1810, 2147483647;
	selp.b32 	%r817, -2147483648, %r1810, %p128;
	shr.u32 	%r818, %r817, %r277;
	and.b32  	%r813, %r818, %r78;
	mov.b32 	%r793, 1;
	// begin inline asm
	{
    .reg .pred p;
    and.b32 %r791, %r813, %r793;    setp.ne.u32 p, %r791, 0;
    vote.ballot.sync.b32 %r791, p, 0xffffffff;
    @!p not.b32 %r791, %r791;
}

	// end inline asm
	mov.b32 	%r796, 2;
	// begin inline asm
	{
    .reg .pred p;
    and.b32 %r794, %r813, %r796;    setp.ne.u32 p, %r794, 0;
    vote.ballot.sync.b32 %r794, p, 0xffffffff;
    @!p not.b32 %r794, %r794;
}

	// end inline asm
	and.b32  	%r819, %r794, %r791;
	mov.b32 	%r799, 4;
	// begin inline asm
	{
    .reg .pred p;
    and.b32 %r797, %r813, %r799;    setp.ne.u32 p, %r797, 0;
    vote.ballot.sync.b32 %r797, p, 0xffffffff;
    @!p not.b32 %r797, %r797;
}

	// end inline asm
	and.b32  	%r820, %r797, %r819;
	mov.b32 	%r802, 8;
	// begin inline asm
	{
    .reg .pred p;
    and.b32 %r800, %r813, %r802;    setp.ne.u32 p, %r800, 0;
    vote.ballot.sync.b32 %r800, p, 0xffffffff;
    @!p not.b32 %r800, %r800;
}

	// end inline asm
	and.b32  	%r821, %r800, %r820;
	mov.b32 	%r805, 16;
	// begin inline asm
	{
    .reg .pred p;
    and.b32 %r803, %r813, %r805;    setp.ne.u32 p, %r803, 0;
    vote.ballot.sync.b32 %r803, p, 0xffffffff;
    @!p not.b32 %r803, %r803;
}

	// end inline asm
	and.b32  	%r822, %r803, %r821;
	mov.b32 	%r808, 32;
	// begin inline asm
	{
    .reg .pred p;
    and.b32 %r806, %r813, %r808;    setp.ne.u32 p, %r806, 0;
    vote.ballot.sync.b32 %r806, p, 0xffffffff;
    @!p not.b32 %r806, %r806;
}

	// end inline asm
	and.b32  	%r823, %r806, %r822;
	mov.b32 	%r811, 64;
	// begin inline asm
	{
    .reg .pred p;
    and.b32 %r809, %r813, %r811;    setp.ne.u32 p, %r809, 0;
    vote.ballot.sync.b32 %r809, p, 0xffffffff;
    @!p not.b32 %r809, %r809;
}

	// end inline asm
	and.b32  	%r824, %r809, %r823;
	mov.b32 	%r814, 128;
	// begin inline asm
	{
    .reg .pred p;
    and.b32 %r812, %r813, %r814;    setp.ne.u32 p, %r812, 0;
    vote.ballot.sync.b32 %r812, p, 0xffffffff;
    @!p not.b32 %r812, %r812;
}

	// end inline asm
	and.b32  	%r825, %r812, %r824;
	clz.b32 	%r826, %r825;
	sub.s32 	%r175, 31, %r826;
	and.b32  	%r827, %r674, %r825;
	popc.b32 	%r176, %r827;
	setp.ne.s32 	%p129, %r279, %r175;
	mov.b32 	%r1828, 0;
	@%p129 bra 	$L__BB5_119;
	shl.b32 	%r828, %r813, 2;
	add.s32 	%r829, %r79, %r828;
	atom.shared.add.u32 	%r1828, [%r829], %r176;
$L__BB5_119:
	shfl.sync.idx.b32	%r855|%p130, %r1828, %r175, 31, -1;
	add.s32 	%r179, %r176, %r855;
	setp.eq.s32 	%p131, %r1811, 2147483647;
	selp.b32 	%r856, -2147483648, %r1811, %p131;
	shr.u32 	%r857, %r856, %r277;
	and.b32  	%r852, %r857, %r78;
	mov.b32 	%r832, 1;
	// begin inline asm
	{
    .reg .pred p;
    and.b32 %r830, %r852, %r832;    setp.ne.u32 p, %r830, 0;
    vote.ballot.sync.b32 %r830, p, 0xffffffff;
    @!p not.b32 %r830, %r830;
}

	// end inline asm
	mov.b32 	%r835, 2;
	// begin inline asm
	{
    .reg .pred p;
    and.b32 %r833, %r852, %r835;    setp.ne.u32 p, %r833, 0;
    vote.ballot.sync.b32 %r833, p, 0xffffffff;
    @!p not.b32 %r833, %r833;
}

	// end inline asm
	and.b32  	%r858, %r833, %r830;
	mov.b32 	%r838, 4;
	// begin inline asm
	{
    .reg .pred p;
    and.b32 %r836, %r852, %r838;    setp.ne.u32 p, %r836, 0;
    vote.ballot.sync.b32 %r836, p, 0xffffffff;
    @!p not.b32 %r836, %r836;
}

	// end inline asm
	and.b32  	%r859, %r836, %r858;
	mov.b32 	%r841, 8;
	// begin inline asm
	{
    .reg .pred p;
    and.b32 %r839, %r852, %r841;    setp.ne.u32 p, %r839, 0;
    vote.ballot.sync.b32 %r839, p, 0xffffffff;
    @!p not.b32 %r839, %r839;
}

	// end inline asm
	and.b32  	%r860, %r839, %r859;
	mov.b32 	%r844, 16;
	// begin inline asm
	{
    .reg .pred p;
    and.b32 %r842, %r852, %r844;    setp.ne.u32 p, %r842, 0;
    vote.ballot.sync.b32 %r842, p, 0xffffffff;
    @!p not.b32 %r842, %r842;
}

	// end inline asm
	and.b32  	%r861, %r842, %r860;
	mov.b32 	%r847, 32;
	// begin inline asm
	{
    .reg .pred p;
    and.b32 %r845, %r852, %r847;    setp.ne.u32 p, %r845, 0;
    vote.ballot.sync.b32 %r845, p, 0xffffffff;
    @!p not.b32 %r845, %r845;
}

	// end inline asm
	and.b32  	%r862, %r845, %r861;
	mov.b32 	%r850, 64;
	// begin inline asm
	{
    .reg .pred p;
    and.b32 %r848, %r852, %r850;    setp.ne.u32 p, %r848, 0;
    vote.ballot.sync.b32 %r848, p, 0xffffffff;
    @!p not.b32 %r848, %r848;
}

	// end inline asm
	and.b32  	%r863, %r848, %r862;
	mov.b32 	%r853, 128;
	// begin inline asm
	{
    .reg .pred p;
    and.b32 %r851, %r852, %r853;    setp.ne.u32 p, %r851, 0;
    vote.ballot.sync.b32 %r851, p, 0xffffffff;
    @!p not.b32 %r851, %r851;
}

	// end inline asm
	and.b32  	%r864, %r851, %r863;
	clz.b32 	%r865, %r864;
	sub.s32 	%r181, 31, %r865;
	and.b32  	%r866, %r674, %r864;
	popc.b32 	%r182, %r866;
	setp.ne.s32 	%p132, %r279, %r181;
	mov.b32 	%r1829, 0;
	@%p132 bra 	$L__BB5_121;
	shl.b32 	%r867, %r852, 2;
	add.s32 	%r868, %r79, %r867;
	atom.shared.add.u32 	%r1829, [%r868], %r182;
$L__BB5_121:
	shfl.sync.idx.b32	%r894|%p133, %r1829, %r181, 31, -1;
	add.s32 	%r185, %r182, %r894;
	setp.eq.s32 	%p134, %r1812, 2147483647;
	selp.b32 	%r895, -2147483648, %r1812, %p134;
	shr.u32 	%r896, %r895, %r277;
	and.b32  	%r891, %r896, %r78;
	mov.b32 	%r871, 1;
	// begin inline asm
	{
    .reg .pred p;
    and.b32 %r869, %r891, %r871;    setp.ne.u32 p, %r869, 0;
    vote.ballot.sync.b32 %r869, p, 0xffffffff;
    @!p not.b32 %r869, %r869;
}

	// end inline asm
	mov.b32 	%r874, 2;
	// begin inline asm
	{
    .reg .pred p;
    and.b32 %r872, %r891, %r874;    setp.ne.u32 p, %r872, 0;
    vote.ballot.sync.b32 %r872, p, 0xffffffff;
    @!p not.b32 %r872, %r872;
}

	// end inline asm
	and.b32  	%r897, %r872, %r869;
	mov.b32 	%r877, 4;
	// begin inline asm
	{
    .reg .pred p;
    and.b32 %r875, %r891, %r877;    setp.ne.u32 p, %r875, 0;
    vote.ballot.sync.b32 %r875, p, 0xffffffff;
    @!p not.b32 %r875, %r875;
}

	// end inline asm
	and.b32  	%r898, %r875, %r897;
	mov.b32 	%r880, 8;
	// begin inline asm
	{
    .reg .pred p;
    and.b32 %r878, %r891, %r880;    setp.ne.u32 p, %r878, 0;
    vote.ballot.sync.b32 %r878, p, 0xffffffff;
    @!p not.b32 %r878, %r878;
}

	// end inline asm
	and.b32  	%r899, %r878, %r898;
	mov.b32 	%r883, 16;
	// begin inline asm
	{
    .reg .pred p;
    and.b32 %r881, %r891, %r883;    setp.ne.u32 p, %r881, 0;
    vote.ballot.sync.b32 %r881, p, 0xffffffff;
    @!p not.b32 %r881, %r881;
}

	// end inline asm
	and.b32  	%r900, %r881, %r899;
	mov.b32 	%r886, 32;
	// begin inline asm
	{
    .reg .pred p;
    and.b32 %r884, %r891, %r886;    setp.ne.u32 p, %r884, 0;
    vote.ballot.sync.b32 %r884, p, 0xffffffff;
    @!p not.b32 %r884, %r884;
}

	// end inline asm
	and.b32  	%r901, %r884, %r900;
	mov.b32 	%r889, 64;
	// begin inline asm
	{
    .reg .pred p;
    and.b32 %r887, %r891, %r889;    setp.ne.u32 p, %r887, 0;
    vote.ballot.sync.b32 %r887, p, 0xffffffff;
    @!p not.b32 %r887, %r887;
}

	// end inline asm
	and.b32  	%r902, %r887, %r901;
	mov.b32 	%r892, 128;
	// begin inline asm
	{
    .reg .pred p;
    and.b32 %r890, %r891, %r892;    setp.ne.u32 p, %r890, 0;
    vote.ballot.sync.b32 %r890, p, 0xffffffff;
    @!p not.b32 %r890, %r890;
}

	// end inline asm
	and.b32  	%r903, %r890, %r902;
	clz.b32 	%r904, %r903;
	sub.s32 	%r187, 31, %r904;
	and.b32  	%r905, %r674, %r903;
	popc.b32 	%r188, %r905;
	setp.ne.s32 	%p135, %r279, %r187;
	mov.b32 	%r1830, 0;
	@%p135 bra 	$L__BB5_123;
	shl.b32 	%r906, %r891, 2;
	add.s32 	%r907, %r79, %r906;
	atom.shared.add.u32 	%r1830, [%r907], %r188;
$L__BB5_123:
	shfl.sync.idx.b32	%r933|%p136, %r1830, %r187, 31, -1;
	add.s32 	%r191, %r188, %r933;
	setp.eq.s32 	%p137, %r1813, 2147483647;
	selp.b32 	%r934, -2147483648, %r1813, %p137;
	shr.u32 	%r935, %r934, %r277;
	and.b32  	%r930, %r935, %r78;
	mov.b32 	%r910, 1;
	// begin inline asm
	{
    .reg .pred p;
    and.b32 %r908, %r930, %r910;    setp.ne.u32 p, %r908, 0;
    vote.ballot.sync.b32 %r908, p, 0xffffffff;
    @!p not.b32 %r908, %r908;
}

	// end inline asm
	mov.b32 	%r913, 2;
	// begin inline asm
	{
    .reg .pred p;
    and.b32 %r911, %r930, %r913;    setp.ne.u32 p, %r911, 0;
    vote.ballot.sync.b32 %r911, p, 0xffffffff;
    @!p not.b32 %r911, %r911;
}

	// end inline asm
	and.b32  	%r936, %r911, %r908;
	mov.b32 	%r916, 4;
	// begin inline asm
	{
    .reg .pred p;
    and.b32 %r914, %r930, %r916;    setp.ne.u32 p, %r914, 0;
    vote.ballot.sync.b32 %r914, p, 0xffffffff;
    @!p not.b32 %r914, %r914;
}

	// end inline asm
	and.b32  	%r937, %r914, %r936;
	mov.b32 	%r919, 8;
	// begin inline asm
	{
    .reg .pred p;
    and.b32 %r917, %r930, %r919;    setp.ne.u32 p, %r917, 0;
    vote.ballot.sync.b32 %r917, p, 0xffffffff;
    @!p not.b32 %r917, %r917;
}

	// end inline asm
	and.b32  	%r938, %r917, %r937;
	mov.b32 	%r922, 16;
	// begin inline asm
	{
    .reg .pred p;
    and.b32 %r920, %r930, %r922;    setp.ne.u32 p, %r920, 0;
    vote.ballot.sync.b32 %r920, p, 0xffffffff;
    @!p not.b32 %r920, %r920;
}

	// end inline asm
	and.b32  	%r939, %r920, %r938;
	mov.b32 	%r925, 32;
	// begin inline asm
	{
    .reg .pred p;
    and.b32 %r923, %r930, %r925;    setp.ne.u32 p, %r923, 0;
    vote.ballot.sync.b32 %r923, p, 0xffffffff;
    @!p not.b32 %r923, %r923;
}

	// end inline asm
	and.b32  	%r940, %r923, %r939;
	mov.b32 	%r928, 64;
	// begin inline asm
	{
    .reg .pred p;
    and.b32 %r926, %r930, %r928;    setp.ne.u32 p, %r926, 0;
    vote.ballot.sync.b32 %r926, p, 0xffffffff;
    @!p not.b32 %r926, %r926;
}

	// end inline asm
	and.b32  	%r941, %r926, %r940;
	mov.b32 	%r931, 128;
	// begin inline asm
	{
    .reg .pred p;
    and.b32 %r929, %r930, %r931;    setp.ne.u32 p, %r929, 0;
    vote.ballot.sync.b32 %r929, p, 0xffffffff;
    @!p not.b32 %r929, %r929;
}

	// end inline asm
	and.b32  	%r942, %r929, %r941;
	clz.b32 	%r943, %r942;
	sub.s32 	%r193, 31, %r943;
	and.b32  	%r944, %r674, %r942;
	popc.b32 	%r194, %r944;
	setp.ne.s32 	%p138, %r279, %r193;
	mov.b32 	%r1831, 0;
	@%p138 bra 	$L__BB5_125;
	shl.b32 	%r945, %r930, 2;
	add.s32 	%r946, %r79, %r945;
	atom.shared.add.u32 	%r1831, [%r946], %r194;
$L__BB5_125:
	shfl.sync.idx.b32	%r972|%p139, %r1831, %r193, 31, -1;
	add.s32 	%r197, %r194, %r972;
	setp.eq.s32 	%p140, %r1814, 2147483647;
	selp.b32 	%r973, -2147483648, %r1814, %p140;
	shr.u32 	%r974, %r973, %r277;
	and.b32  	%r969, %r974, %r78;
	mov.b32 	%r949, 1;
	// begin inline asm
	{
    .reg .pred p;
    and.b32 %r947, %r969, %r949;    setp.ne.u32 p, %r947, 0;
    vote.ballot.sync.b32 %r947, p, 0xffffffff;
    @!p not.b32 %r947, %r947;
}

	// end inline asm
	mov.b32 	%r952, 2;
	// begin inline asm
	{
    .reg .pred p;
    and.b32 %r950, %r969, %r952;    setp.ne.u32 p, %r950, 0;
    vote.ballot.sync.b32 %r950, p, 0xffffffff;
    @!p not.b32 %r950, %r950;
}

	// end inline asm
	and.b32  	%r975, %r950, %r947;
	mov.b32 	%r955, 4;
	// begin inline asm
	{
    .reg .pred p;
    and.b32 %r953, %r969, %r955;    setp.ne.u32 p, %r953, 0;
    vote.ballot.sync.b32 %r953, p, 0xffffffff;
    @!p not.b32 %r953, %r953;
}

	// end inline asm
	and.b32  	%r976, %r953, %r975;
	mov.b32 	%r958, 8;
	// begin inline asm
	{
    .reg .pred p;
    and.b32 %r956, %r969, %r958;    setp.ne.u32 p, %r956, 0;
    vote.ballot.sync.b32 %r956, p, 0xffffffff;
    @!p not.b32 %r956, %r956;
}

	// end inline asm
	and.b32  	%r977, %r956, %r976;
	mov.b32 	%r961, 16;
	// begin inline asm
	{
    .reg .pred p;
    and.b32 %r959, %r969, %r961;    setp.ne.u32 p, %r959, 0;
    vote.ballot.sync.b32 %r959, p, 0xffffffff;
    @!p not.b32 %r959, %r959;
}

	// end inline asm
	and.b32  	%r978, %r959, %r977;
	mov.b32 	%r964, 32;
	// begin inline asm
	{
    .reg .pred p;
    and.b32 %r962, %r969, %r964;    setp.ne.u32 p, %r962, 0;
    vote.ballot.sync.b32 %r962, p, 0xffffffff;
    @!p not.b32 %r962, %r962;
}

	// end inline asm
	and.b32  	%r979, %r962, %r978;
	mov.b32 	%r967, 64;
	// begin inline asm
	{
    .reg .pred p;
    and.b32 %r965, %r969, %r967;    setp.ne.u32 p, %r965, 0;
    vote.ballot.sync.b32 %r965, p, 0xffffffff;
    @!p not.b32 %r965, %r965;
}

	// end inline asm
	and.b32  	%r980, %r965, %r979;
	mov.b32 	%r970, 128;
	// begin inline asm
	{
    .reg .pred p;
    and.b32 %r968, %r969, %r970;    setp.ne.u32 p, %r968, 0;
    vote.ballot.sync.b32 %r968, p, 0xffffffff;
    @!p not.b32 %r968, %r968;
}

	// end inline asm
	and.b32  	%r981, %r968, %r980;
	clz.b32 	%r982, %r981;
	sub.s32 	%r199, 31, %r982;
	and.b32  	%r983, %r674, %r981;
	popc.b32 	%r200, %r983;
	setp.ne.s32 	%p141, %r279, %r199;
	mov.b32 	%r1832, 0;
	@%p141 bra 	$L__BB5_127;
	shl.b32 	%r984, %r969, 2;
	add.s32 	%r985, %r79, %r984;
	atom.shared.add.u32 	%r1832, [%r985], %r200;
$L__BB5_127:
	shfl.sync.idx.b32	%r1011|%p142, %r1832, %r199, 31, -1;
	add.s32 	%r203, %r200, %r1011;
	setp.eq.s32 	%p143, %r1815, 2147483647;
	selp.b32 	%r1012, -2147483648, %r1815, %p143;
	shr.u32 	%r1013, %r1012, %r277;
	and.b32  	%r1008, %r1013, %r78;
	mov.b32 	%r988, 1;
	// begin inline asm
	{
    .reg .pred p;
    and.b32 %r986, %r1008, %r988;    setp.ne.u32 p, %r986, 0;
    vote.ballot.sync.b32 %r986, p, 0xffffffff;
    @!p not.b32 %r986, %r986;
}

	// end inline asm
	mov.b32 	%r991, 2;
	// begin inline asm
	{
    .reg .pred p;
    and.b32 %r989, %r1008, %r991;    setp.ne.u32 p, %r989, 0;
    vote.ballot.sync.b32 %r989, p, 0xffffffff;
    @!p not.b32 %r989, %r989;
}

	// end inline asm
	and.b32  	%r1014, %r989, %r986;
	mov.b32 	%r994, 4;
	// begin inline asm
	{
    .reg .pred p;
    and.b32 %r992, %r1008, %r994;    setp.ne.u32 p, %r992, 0;
    vote.ballot.sync.b32 %r992, p, 0xffffffff;
    @!p not.b32 %r992, %r992;
}

	// end inline asm
	and.b32  	%r1015, %r992, %r1014;
	mov.b32 	%r997, 8;
	// begin inline asm
	{
    .reg .pred p;
    and.b32 %r995, %r1008, %r997;    setp.ne.u32 p, %r995, 0;
    vote.ballot.sync.b32 %r995, p, 0xffffffff;
    @!p not.b32 %r995, %r995;
}

	// end inline asm
	and.b32  	%r1016, %r995, %r1015;
	mov.b32 	%r1000, 16;
	// begin inline asm
	{
    .reg .pred p;
    and.b32 %r998, %r1008, %r1000;    setp.ne.u32 p, %r998, 0;
    vote.ballot.sync.b32 %r998, p, 0xffffffff;
    @!p not.b32 %r998, %r998;
}

	// end inline asm
	and.b32  	%r1017, %r998, %r1016;
	mov.b32 	%r1003, 32;
	// begin inline asm
	{
    .reg .pred p;
    and.b32 %r1001, %r1008, %r1003;    setp.ne.u32 p, %r1001, 0;
    vote.ballot.sync.b32 %r1001, p, 0xffffffff;
    @!p not.b32 %r1001, %r1001;
}

	// end inline asm
	and.b32  	%r1018, %r1001, %r1017;
	mov.b32 	%r1006, 64;
	// begin inline asm
	{
    .reg .pred p;
    and.b32 %r1004, %r1008, %r1006;    setp.ne.u32 p, %r1004, 0;
    vote.ballot.sync.b32 %r1004, p, 0xffffffff;
    @!p not.b32 %r1004, %r1004;
}

	// end inline asm
	and.b32  	%r1019, %r1004, %r1018;
	mov.b32 	%r1009, 128;
	// begin inline asm
	{
    .reg .pred p;
    and.b32 %r1007, %r1008, %r1009;    setp.ne.u32 p, %r1007, 0;
    vote.ballot.sync.b32 %r1007, p, 0xffffffff;
    @!p not.b32 %r1007, %r1007;
}

	// end inline asm
	and.b32  	%r1020, %r1007, %r1019;
	clz.b32 	%r1021, %r1020;
	sub.s32 	%r205, 31, %r1021;
	and.b32  	%r1022, %r674, %r1020;
	popc.b32 	%r206, %r1022;
	setp.ne.s32 	%p144, %r279, %r205;
	mov.b32 	%r1833, 0;
	@%p144 bra 	$L__BB5_129;
	shl.b32 	%r1023, %r1008, 2;
	add.s32 	%r1024, %r79, %r1023;
	atom.shared.add.u32 	%r1833, [%r1024], %r206;
$L__BB5_129:
	shfl.sync.idx.b32	%r1050|%p145, %r1833, %r205, 31, -1;
	add.s32 	%r209, %r206, %r1050;
	setp.eq.s32 	%p146, %r1816, 2147483647;
	selp.b32 	%r1051, -2147483648, %r1816, %p146;
	shr.u32 	%r1052, %r1051, %r277;
	and.b32  	%r1047, %r1052, %r78;
	mov.b32 	%r1027, 1;
	// begin inline asm
	{
    .reg .pred p;
    and.b32 %r1025, %r1047, %r1027;    setp.ne.u32 p, %r1025, 0;
    vote.ballot.sync.b32 %r1025, p, 0xffffffff;
    @!p not.b32 %r1025, %r1025;
}

	// end inline asm
	mov.b32 	%r1030, 2;
	// begin inline asm
	{
    .reg .pred p;
    and.b32 %r1028, %r1047, %r1030;    setp.ne.u32 p, %r1028, 0;
    vote.ballot.sync.b32 %r1028, p, 0xffffffff;
    @!p not.b32 %r1028, %r1028;
}

	// end inline asm
	and.b32  	%r1053, %r1028, %r1025;
	mov.b32 	%r1033, 4;
	// begin inline asm
	{
    .reg .pred p;
    and.b32 %r1031, %r1047, %r1033;    setp.ne.u32 p, %r1031, 0;
    vote.ballot.sync.b32 %r1031, p, 0xffffffff;
    @!p not.b32 %r1031, %r1031;
}

	// end inline asm
	and.b32  	%r1054, %r1031, %r1053;
	mov.b32 	%r1036, 8;
	// begin inline asm
	{
    .reg .pred p;
    and.b32 %r1034, %r1047, %r1036;    setp.ne.u32 p, %r1034, 0;
    vote.ballot.sync.b32 %r1034, p, 0xffffffff;
    @!p not.b32 %r1034, %r1034;
}

	// end inline asm
	and.b32  	%r1055, %r1034, %r1054;
	mov.b32 	%r1039, 16;
	// begin inline asm
	{
    .reg .pred p;
    and.b32 %r1037, %r1047, %r1039;    setp.ne.u32 p, %r1037, 0;
    vote.ballot.sync.b32 %r1037, p, 0xffffffff;
    @!p not.b32 %r1037, %r1037;
}

	// end inline asm
	and.b32  	%r1056, %r1037, %r1055;
	mov.b32 	%r1042, 32;
	// begin inline asm
	{
    .reg .pred p;
    and.b32 %r1040, %r1047, %r1042;    setp.ne.u32 p, %r1040, 0;
    vote.ballot.sync.b32 %r1040, p, 0xffffffff;
    @!p not.b32 %r1040, %r1040;
}

	// end inline asm
	and.b32  	%r1057, %r1040, %r1056;
	mov.b32 	%r1045, 64;
	// begin inline asm
	{
    .reg .pred p;
    and.b32 %r1043, %r1047, %r1045;    setp.ne.u32 p, %r1043, 0;
    vote.ballot.sync.b32 %r1043, p, 0xffffffff;
    @!p not.b32 %r1043, %r1043;
}

	// end inline asm
	and.b32  	%r1058, %r1043, %r1057;
	mov.b32 	%r1048, 128;
	// begin inline asm
	{
    .reg .pred p;
    and.b32 %r1046, %r1047, %r1048;    setp.ne.u32 p, %r1046, 0;
    vote.ballot.sync.b32 %r1046, p, 0xffffffff;
    @!p not.b32 %r1046, %r1046;
}

	// end inline asm
	and.b32  	%r1059, %r1046, %r1058;
	clz.b32 	%r1060, %r1059;
	sub.s32 	%r211, 31, %r1060;
	and.b32  	%r1061, %r674, %r1059;
	popc.b32 	%r212, %r1061;
	setp.ne.s32 	%p147, %r279, %r211;
	mov.b32 	%r1834, 0;
	@%p147 bra 	$L__BB5_131;
	shl.b32 	%r1062, %r1047, 2;
	add.s32 	%r1063, %r79, %r1062;
	atom.shared.add.u32 	%r1834, [%r1063], %r212;
$L__BB5_131:
	shfl.sync.idx.b32	%r1089|%p148, %r1834, %r211, 31, -1;
	add.s32 	%r215, %r212, %r1089;
	setp.eq.s32 	%p149, %r1817, 2147483647;
	selp.b32 	%r1090, -2147483648, %r1817, %p149;
	shr.u32 	%r1091, %r1090, %r277;
	and.b32  	%r1086, %r1091, %r78;
	mov.b32 	%r1066, 1;
	// begin inline asm
	{
    .reg .pred p;
    and.b32 %r1064, %r1086, %r1066;    setp.ne.u32 p, %r1064, 0;
    vote.ballot.sync.b32 %r1064, p, 0xffffffff;
    @!p not.b32 %r1064, %r1064;
}

	// end inline asm
	mov.b32 	%r1069, 2;
	// begin inline asm
	{
    .reg .pred p;
    and.b32 %r1067, %r1086, %r1069;    setp.ne.u32 p, %r1067, 0;
    vote.ballot.sync.b32 %r1067, p, 0xffffffff;
    @!p not.b32 %r1067, %r1067;
}

	// end inline asm
	and.b32  	%r1092, %r1067, %r1064;
	mov.b32 	%r1072, 4;
	// begin inline asm
	{
    .reg .pred p;
    and.b32 %r1070, %r1086, %r1072;    setp.ne.u32 p, %r1070, 0;
    vote.ballot.sync.b32 %r1070, p, 0xffffffff;
    @!p not.b32 %r1070, %r1070;
}

	// end inline asm
	and.b32  	%r1093, %r1070, %r1092;
	mov.b32 	%r1075, 8;
	// begin inline asm
	{
    .reg .pred p;
    and.b32 %r1073, %r1086, %r1075;    setp.ne.u32 p, %r1073, 0;
    vote.ballot.sync.b32 %r1073, p, 0xffffffff;
    @!p not.b32 %r1073, %r1073;
}

	// end inline asm
	and.b32  	%r1094, %r1073, %r1093;
	mov.b32 	%r1078, 16;
	// begin inline asm
	{
    .reg .pred p;
    and.b32 %r1076, %r1086, %r1078;    setp.ne.u32 p, %r1076, 0;
    vote.ballot.sync.b32 %r1076, p, 0xffffffff;
    @!p not.b32 %r1076, %r1076;
}

	// end inline asm
	and.b32  	%r1095, %r1076, %r1094;
	mov.b32 	%r1081, 32;
	// begin inline asm
	{
    .reg .pred p;
    and.b32 %r1079, %r1086, %r1081;    setp.ne.u32 p, %r1079, 0;
    vote.ballot.sync.b32 %r1079, p, 0xffffffff;
    @!p not.b32 %r1079, %r1079;
}

	// end inline asm
	and.b32  	%r1096, %r1079, %r1095;
	mov.b32 	%r1084, 64;
	// begin inline asm
	{
    .reg .pred p;
    and.b32 %r1082, %r1086, %r1084;    setp.ne.u32 p, %r1082, 0;
    vote.ballot.sync.b32 %r1082, p, 0xffffffff;
    @!p not.b32 %r1082, %r1082;
}

	// end inline asm
	and.b32  	%r1097, %r1082, %r1096;
	mov.b32 	%r1087, 128;
	// begin inline asm
	{
    .reg .pred p;
    and.b32 %r1085, %r1086, %r1087;    setp.ne.u32 p, %r1085, 0;
    vote.ballot.sync.b32 %r1085, p, 0xffffffff;
    @!p not.b32 %r1085, %r1085;
}

	// end inline asm
	and.b32  	%r1098, %r1085, %r1097;
	clz.b32 	%r1099, %r1098;
	sub.s32 	%r217, 31, %r1099;
	and.b32  	%r1100, %r674, %r1098;
	popc.b32 	%r218, %r1100;
	setp.ne.s32 	%p150, %r279, %r217;
	mov.b32 	%r1835, 0;
	@%p150 bra 	$L__BB5_133;
	shl.b32 	%r1101, %r1086, 2;
	add.s32 	%r1102, %r79, %r1101;
	atom.shared.add.u32 	%r1835, [%r1102], %r218;
$L__BB5_133:
	shfl.sync.idx.b32	%r1128|%p151, %r1835, %r217, 31, -1;
	add.s32 	%r221, %r218, %r1128;
	setp.eq.s32 	%p152, %r1818, 2147483647;
	selp.b32 	%r1129, -2147483648, %r1818, %p152;
	shr.u32 	%r1130, %r1129, %r277;
	and.b32  	%r1125, %r1130, %r78;
	mov.b32 	%r1105, 1;
	// begin inline asm
	{
    .reg .pred p;
    and.b32 %r1103, %r1125, %r1105;    setp.ne.u32 p, %r1103, 0;
    vote.ballot.sync.b32 %r1103, p, 0xffffffff;
    @!p not.b32 %r1103, %r1103;
}

	// end inline asm
	mov.b32 	%r1108, 2;
	// begin inline asm
	{
    .reg .pred p;
    and.b32 %r1106, %r1125, %r1108;    setp.ne.u32 p, %r1106, 0;
    vote.ballot.sync.b32 %r1106, p, 0xffffffff;
    @!p not.b32 %r1106, %r1106;
}

	// end inline asm
	and.b32  	%r1131, %r1106, %r1103;
	mov.b32 	%r1111, 4;
	// begin inline asm
	{
    .reg .pred p;
    and.b32 %r1109, %r1125, %r1111;    setp.ne.u32 p, %r1109, 0;
    vote.ballot.sync.b32 %r1109, p, 0xffffffff;
    @!p not.b32 %r1109, %r1109;
}

	// end inline asm
	and.b32  	%r1132, %r1109, %r1131;
	mov.b32 	%r1114, 8;
	// begin inline asm
	{
    .reg .pred p;
    and.b32 %r1112, %r1125, %r1114;    setp.ne.u32 p, %r1112, 0;
    vote.ballot.sync.b32 %r1112, p, 0xffffffff;
    @!p not.b32 %r1112, %r1112;
}

	// end inline asm
	and.b32  	%r1133, %r1112, %r1132;
	mov.b32 	%r1117, 16;
	// begin inline asm
	{
    .reg .pred p;
    and.b32 %r1115, %r1125, %r1117;    setp.ne.u32 p, %r1115, 0;
    vote.ballot.sync.b32 %r1115, p, 0xffffffff;
    @!p not.b32 %r1115, %r1115;
}

	// end inline asm
	and.b32  	%r1134, %r1115, %r1133;
	mov.b32 	%r1120, 32;
	// begin inline asm
	{
    .reg .pred p;
    and.b32 %r1118, %r1125, %r1120;    setp.ne.u32 p, %r1118, 0;
    vote.ballot.sync.b32 %r1118, p, 0xffffffff;
    @!p not.b32 %r1118, %r1118;
}

	// end inline asm
	and.b32  	%r1135, %r1118, %r1134;
	mov.b32 	%r1123, 64;
	// begin inline asm
	{
    .reg .pred p;
    and.b32 %r1121, %r1125, %r1123;    setp.ne.u32 p, %r1121, 0;
    vote.ballot.sync.b32 %r1121, p, 0xffffffff;
    @!p not.b32 %r1121, %r1121;
}

	// end inline asm
	and.b32  	%r1136, %r1121, %r1135;
	mov.b32 	%r1126, 128;
	// begin inline asm
	{
    .reg .pred p;
    and.b32 %r1124, %r1125, %r1126;    setp.ne.u32 p, %r1124, 0;
    vote.ballot.sync.b32 %r1124, p, 0xffffffff;
    @!p not.b32 %r1124, %r1124;
}

	// end inline asm
	and.b32  	%r1137, %r1124, %r1136;
	clz.b32 	%r1138, %r1137;
	sub.s32 	%r223, 31, %r1138;
	and.b32  	%r1139, %r674, %r1137;
	popc.b32 	%r224, %r1139;
	setp.ne.s32 	%p153, %r279, %r223;
	mov.b32 	%r1836, 0;
	@%p153 bra 	$L__BB5_135;
	shl.b32 	%r1140, %r1125, 2;
	add.s32 	%r1141, %r79, %r1140;
	atom.shared.add.u32 	%r1836, [%r1141], %r224;
$L__BB5_135:
	shfl.sync.idx.b32	%r1167|%p154, %r1836, %r223, 31, -1;
	add.s32 	%r227, %r224, %r1167;
	setp.eq.s32 	%p155, %r1819, 2147483647;
	selp.b32 	%r1168, -2147483648, %r1819, %p155;
	shr.u32 	%r1169, %r1168, %r277;
	and.b32  	%r1164, %r1169, %r78;
	mov.b32 	%r1144, 1;
	// begin inline asm
	{
    .reg .pred p;
    and.b32 %r1142, %r1164, %r1144;    setp.ne.u32 p, %r1142, 0;
    vote.ballot.sync.b32 %r1142, p, 0xffffffff;
    @!p not.b32 %r1142, %r1142;
}

	// end inline asm
	mov.b32 	%r1147, 2;
	// begin inline asm
	{
    .reg .pred p;
    and.b32 %r1145, %r1164, %r1147;    setp.ne.u32 p, %r1145, 0;
    vote.ballot.sync.b32 %r1145, p, 0xffffffff;
    @!p not.b32 %r1145, %r1145;
}

	// end inline asm
	and.b32  	%r1170, %r1145, %r1142;
	mov.b32 	%r1150, 4;
	// begin inline asm
	{
    .reg .pred p;
    and.b32 %r1148, %r1164, %r1150;    setp.ne.u32 p, %r1148, 0;
    vote.ballot.sync.b32 %r1148, p, 0xffffffff;
    @!p not.b32 %r1148, %r1148;
}

	// end inline asm
	and.b32  	%r1171, %r1148, %r1170;
	mov.b32 	%r1153, 8;
	// begin inline asm
	{
    .reg .pred p;
    and.b32 %r1151, %r1164, %r1153;    setp.ne.u32 p, %r1151, 0;
    vote.ballot.sync.b32 %r1151, p, 0xffffffff;
    @!p not.b32 %r1151, %r1151;
}

	// end inline asm
	and.b32  	%r1172, %r1151, %r1171;
	mov.b32 	%r1156, 16;
	// begin inline asm
	{
    .reg .pred p;
    and.b32 %r1154, %r1164, %r1156;    setp.ne.u32 p, %r1154, 0;
    vote.ballot.sync.b32 %r1154, p, 0xffffffff;
    @!p not.b32 %r1154, %r1154;
}

	// end inline asm
	and.b32  	%r1173, %r1154, %r1172;
	mov.b32 	%r1159, 32;
	// begin inline asm
	{
    .reg .pred p;
    and.b32 %r1157, %r1164, %r1159;    setp.ne.u32 p, %r1157, 0;
    vote.ballot.sync.b32 %r1157, p, 0xffffffff;
    @!p not.b32 %r1157, %r1157;
}

	// end inline asm
	and.b32  	%r1174, %r1157, %r1173;
	mov.b32 	%r1162, 64;
	// begin inline asm
	{
    .reg .pred p;
    and.b32 %r1160, %r1164, %r1162;    setp.ne.u32 p, %r1160, 0;
    vote.ballot.sync.b32 %r1160, p, 0xffffffff;
    @!p not.b32 %r1160, %r1160;
}

	// end inline asm
	and.b32  	%r1175, %r1160, %r1174;
	mov.b32 	%r1165, 128;
	// begin inline asm
	{
    .reg .pred p;
    and.b32 %r1163, %r1164, %r1165;    setp.ne.u32 p, %r1163, 0;
    vote.ballot.sync.b32 %r1163, p, 0xffffffff;
    @!p not.b32 %r1163, %r1163;
}

	// end inline asm
	and.b32  	%r1176, %r1163, %r1175;
	clz.b32 	%r1177, %r1176;
	sub.s32 	%r229, 31, %r1177;
	and.b32  	%r1178, %r674, %r1176;
	popc.b32 	%r230, %r1178;
	setp.ne.s32 	%p156, %r279, %r229;
	mov.b32 	%r1837, 0;
	@%p156 bra 	$L__BB5_137;
	shl.b32 	%r1179, %r1164, 2;
	add.s32 	%r1180, %r79, %r1179;
	atom.shared.add.u32 	%r1837, [%r1180], %r230;
$L__BB5_137:
	shfl.sync.idx.b32	%r1206|%p157, %r1837, %r229, 31, -1;
	add.s32 	%r233, %r230, %r1206;
	setp.eq.s32 	%p158, %r1820, 2147483647;
	selp.b32 	%r1207, -2147483648, %r1820, %p158;
	shr.u32 	%r1208, %r1207, %r277;
	and.b32  	%r1203, %r1208, %r78;
	mov.b32 	%r1183, 1;
	// begin inline asm
	{
    .reg .pred p;
    and.b32 %r1181, %r1203, %r1183;    setp.ne.u32 p, %r1181, 0;
    vote.ballot.sync.b32 %r1181, p, 0xffffffff;
    @!p not.b32 %r1181, %r1181;
}

	// end inline asm
	mov.b32 	%r1186, 2;
	// begin inline asm
	{
    .reg .pred p;
    and.b32 %r1184, %r1203, %r1186;    setp.ne.u32 p, %r1184, 0;
    vote.ballot.sync.b32 %r1184, p, 0xffffffff;
    @!p not.b32 %r1184, %r1184;
}

	// end inline asm
	and.b32  	%r1209, %r1184, %r1181;
	mov.b32 	%r1189, 4;
	// begin inline asm
	{
    .reg .pred p;
    and.b32 %r1187, %r1203, %r1189;    setp.ne.u32 p, %r1187, 0;
    vote.ballot.sync.b32 %r1187, p, 0xffffffff;
    @!p not.b32 %r1187, %r1187;
}

	// end inline asm
	and.b32  	%r1210, %r1187, %r1209;
	mov.b32 	%r1192, 8;
	// begin inline asm
	{
    .reg .pred p;
    and.b32 %r1190, %r1203, %r1192;    setp.ne.u32 p, %r1190, 0;
    vote.ballot.sync.b32 %r1190, p, 0xffffffff;
    @!p not.b32 %r1190, %r1190;
}

	// end inline asm
	and.b32  	%r1211, %r1190, %r1210;
	mov.b32 	%r1195, 16;
	// begin inline asm
	{
    .reg .pred p;
    and.b32 %r1193, %r1203, %r1195;    setp.ne.u32 p, %r1193, 0;
    vote.ballot.sync.b32 %r1193, p, 0xffffffff;
    @!p not.b32 %r1193, %r1193;
}

	// end inline asm
	and.b32  	%r1212, %r1193, %r1211;
	mov.b32 	%r1198, 32;
	// begin inline asm
	{
    .reg .pred p;
    and.b32 %r1196, %r1203, %r1198;    setp.ne.u32 p, %r1196, 0;
    vote.ballot.sync.b32 %r1196, p, 0xffffffff;
    @!p not.b32 %r1196, %r1196;
}

	// end inline asm
	and.b32  	%r1213, %r1196, %r1212;
	mov.b32 	%r1201, 64;
	// begin inline asm
	{
    .reg .pred p;
    and.b32 %r1199, %r1203, %r1201;    setp.ne.u32 p, %r1199, 0;
    vote.ballot.sync.b32 %r1199, p, 0xffffffff;
    @!p not.b32 %r1199, %r1199;
}

	// end inline asm
	and.b32  	%r1214, %r1199, %r1213;
	mov.b32 	%r1204, 128;
	// begin inline asm
	{
    .reg .pred p;
    and.b32 %r1202, %r1203, %r1204;    setp.ne.u32 p, %r1202, 0;
    vote.ballot.sync.b32 %r1202, p, 0xffffffff;
    @!p not.b32 %r1202, %r1202;
}

	// end inline asm
	and.b32  	%r1215, %r1202, %r1214;
	clz.b32 	%r1216, %r1215;
	sub.s32 	%r235, 31, %r1216;
	and.b32  	%r1217, %r674, %r1215;
	popc.b32 	%r236, %r1217;
	setp.ne.s32 	%p159, %r279, %r235;
	mov.b32 	%r1838, 0;
	@%p159 bra 	$L__BB5_139;
	shl.b32 	%r1218, %r1203, 2;
	add.s32 	%r1219, %r79, %r1218;
	atom.shared.add.u32 	%r1838, [%r1219], %r236;
$L__BB5_139:
	shfl.sync.idx.b32	%r1245|%p160, %r1838, %r235, 31, -1;
	add.s32 	%r239, %r236, %r1245;
	setp.eq.s32 	%p161, %r1821, 2147483647;
	selp.b32 	%r1246, -2147483648, %r1821, %p161;
	shr.u32 	%r1247, %r1246, %r277;
	and.b32  	%r1242, %r1247, %r78;
	mov.b32 	%r1222, 1;
	// begin inline asm
	{
    .reg .pred p;
    and.b32 %r1220, %r1242, %r1222;    setp.ne.u32 p, %r1220, 0;
    vote.ballot.sync.b32 %r1220, p, 0xffffffff;
    @!p not.b32 %r1220, %r1220;
}

	// end inline asm
	mov.b32 	%r1225, 2;
	// begin inline asm
	{
    .reg .pred p;
    and.b32 %r1223, %r1242, %r1225;    setp.ne.u32 p, %r1223, 0;
    vote.ballot.sync.b32 %r1223, p, 0xffffffff;
    @!p not.b32 %r1223, %r1223;
}

	// end inline asm
	and.b32  	%r1248, %r1223, %r1220;
	mov.b32 	%r1228, 4;
	// begin inline asm
	{
    .reg .pred p;
    and.b32 %r1226, %r1242, %r1228;    setp.ne.u32 p, %r1226, 0;
    vote.ballot.sync.b32 %r1226, p, 0xffffffff;
    @!p not.b32 %r1226, %r1226;
}

	// end inline asm
	and.b32  	%r1249, %r1226, %r1248;
	mov.b32 	%r1231, 8;
	// begin inline asm
	{
    .reg .pred p;
    and.b32 %r1229, %r1242, %r1231;    setp.ne.u32 p, %r1229, 0;
    vote.ballot.sync.b32 %r1229, p, 0xffffffff;
    @!p not.b32 %r1229, %r1229;
}

	// end inline asm
	and.b32  	%r1250, %r1229, %r1249;
	mov.b32 	%r1234, 16;
	// begin inline asm
	{
    .reg .pred p;
    and.b32 %r1232, %r1242, %r1234;    setp.ne.u32 p, %r1232, 0;
    vote.ballot.sync.b32 %r1232, p, 0xffffffff;
    @!p not.b32 %r1232, %r1232;
}

	// end inline asm
	and.b32  	%r1251, %r1232, %r1250;
	mov.b32 	%r1237, 32;
	// begin inline asm
	{
    .reg .pred p;
    and.b32 %r1235, %r1242, %r1237;    setp.ne.u32 p, %r1235, 0;
    vote.ballot.sync.b32 %r1235, p, 0xffffffff;
    @!p not.b32 %r1235, %r1235;
}

	// end inline asm
	and.b32  	%r1252, %r1235, %r1251;
	mov.b32 	%r1240, 64;
	// begin inline asm
	{
    .reg .pred p;
    and.b32 %r1238, %r1242, %r1240;    setp.ne.u32 p, %r1238, 0;
    vote.ballot.sync.b32 %r1238, p, 0xffffffff;
    @!p not.b32 %r1238, %r1238;
}

	// end inline asm
	and.b32  	%r1253, %r1238, %r1252;
	mov.b32 	%r1243, 128;
	// begin inline asm
	{
    .reg .pred p;
    and.b32 %r1241, %r1242, %r1243;    setp.ne.u32 p, %r1241, 0;
    vote.ballot.sync.b32 %r1241, p, 0xffffffff;
    @!p not.b32 %r1241, %r1241;
}

	// end inline asm
	and.b32  	%r1254, %r1241, %r1253;
	clz.b32 	%r1255, %r1254;
	sub.s32 	%r241, 31, %r1255;
	and.b32  	%r1256, %r674, %r1254;
	popc.b32 	%r242, %r1256;
	setp.ne.s32 	%p162, %r279, %r241;
	mov.b32 	%r1839, 0;
	@%p162 bra 	$L__BB5_141;
	shl.b32 	%r1257, %r1242, 2;
	add.s32 	%r1258, %r79, %r1257;
	atom.shared.add.u32 	%r1839, [%r1258], %r242;
$L__BB5_141:
	shfl.sync.idx.b32	%r1284|%p163, %r1839, %r241, 31, -1;
	add.s32 	%r245, %r242, %r1284;
	setp.eq.s32 	%p164, %r1822, 2147483647;
	selp.b32 	%r1285, -2147483648, %r1822, %p164;
	shr.u32 	%r1286, %r1285, %r277;
	and.b32  	%r1281, %r1286, %r78;
	mov.b32 	%r1261, 1;
	// begin inline asm
	{
    .reg .pred p;
    and.b32 %r1259, %r1281, %r1261;    setp.ne.u32 p, %r1259, 0;
    vote.ballot.sync.b32 %r1259, p, 0xffffffff;
    @!p not.b32 %r1259, %r1259;
}

	// end inline asm
	mov.b32 	%r1264, 2;
	// begin inline asm
	{
    .reg .pred p;
    and.b32 %r1262, %r1281, %r1264;    setp.ne.u32 p, %r1262, 0;
    vote.ballot.sync.b32 %r1262, p, 0xffffffff;
    @!p not.b32 %r1262, %r1262;
}

	// end inline asm
	and.b32  	%r1287, %r1262, %r1259;
	mov.b32 	%r1267, 4;
	// begin inline asm
	{
    .reg .pred p;
    and.b32 %r1265, %r1281, %r1267;    setp.ne.u32 p, %r1265, 0;
    vote.ballot.sync.b32 %r1265, p, 0xffffffff;
    @!p not.b32 %r1265, %r1265;
}

	// end inline asm
	and.b32  	%r1288, %r1265, %r1287;
	mov.b32 	%r1270, 8;
	// begin inline asm
	{
    .reg .pred p;
    and.b32 %r1268, %r1281, %r1270;    setp.ne.u32 p, %r1268, 0;
    vote.ballot.sync.b32 %r1268, p, 0xffffffff;
    @!p not.b32 %r1268, %r1268;
}

	// end inline asm
	and.b32  	%r1289, %r1268, %r1288;
	mov.b32 	%r1273, 16;
	// begin inline asm
	{
    .reg .pred p;
    and.b32 %r1271, %r1281, %r1273;    setp.ne.u32 p, %r1271, 0;
    vote.ballot.sync.b32 %r1271, p, 0xffffffff;
    @!p not.b32 %r1271, %r1271;
}

	// end inline asm
	and.b32  	%r1290, %r1271, %r1289;
	mov.b32 	%r1276, 32;
	// begin inline asm
	{
    .reg .pred p;
    and.b32 %r1274, %r1281, %r1276;    setp.ne.u32 p, %r1274, 0;
    vote.ballot.sync.b32 %r1274, p, 0xffffffff;
    @!p not.b32 %r1274, %r1274;
}

	// end inline asm
	and.b32  	%r1291, %r1274, %r1290;
	mov.b32 	%r1279, 64;
	// begin inline asm
	{
    .reg .pred p;
    and.b32 %r1277, %r1281, %r1279;    setp.ne.u32 p, %r1277, 0;
    vote.ballot.sync.b32 %r1277, p, 0xffffffff;
    @!p not.b32 %r1277, %r1277;
}

	// end inline asm
	and.b32  	%r1292, %r1277, %r1291;
	mov.b32 	%r1282, 128;
	// begin inline asm
	{
    .reg .pred p;
    and.b32 %r1280, %r1281, %r1282;    setp.ne.u32 p, %r1280, 0;
    vote.ballot.sync.b32 %r1280, p, 0xffffffff;
    @!p not.b32 %r1280, %r1280;
}

	// end inline asm
	and.b32  	%r1293, %r1280, %r1292;
	clz.b32 	%r1294, %r1293;
	sub.s32 	%r247, 31, %r1294;
	and.b32  	%r1295, %r674, %r1293;
	popc.b32 	%r248, %r1295;
	setp.ne.s32 	%p165, %r279, %r247;
	mov.b32 	%r1840, 0;
	@%p165 bra 	$L__BB5_143;
	shl.b32 	%r1296, %r1281, 2;
	add.s32 	%r1297, %r79, %r1296;
	atom.shared.add.u32 	%r1840, [%r1297], %r248;
$L__BB5_143:
	shfl.sync.idx.b32	%r1323|%p166, %r1840, %r247, 31, -1;
	add.s32 	%r251, %r248, %r1323;
	setp.eq.s32 	%p167, %r1823, 2147483647;
	selp.b32 	%r1324, -2147483648, %r1823, %p167;
	shr.u32 	%r1325, %r1324, %r277;
	and.b32  	%r1320, %r1325, %r78;
	mov.b32 	%r1300, 1;
	// begin inline asm
	{
    .reg .pred p;
    and.b32 %r1298, %r1320, %r1300;    setp.ne.u32 p, %r1298, 0;
    vote.ballot.sync.b32 %r1298, p, 0xffffffff;
    @!p not.b32 %r1298, %r1298;
}

	// end inline asm
	mov.b32 	%r1303, 2;
	// begin inline asm
	{
    .reg .pred p;
    and.b32 %r1301, %r1320, %r1303;    setp.ne.u32 p, %r1301, 0;
    vote.ballot.sync.b32 %r1301, p, 0xffffffff;
    @!p not.b32 %r1301, %r1301;
}

	// end inline asm
	and.b32  	%r1326, %r1301, %r1298;
	mov.b32 	%r1306, 4;
	// begin inline asm
	{
    .reg .pred p;
    and.b32 %r1304, %r1320, %r1306;    setp.ne.u32 p, %r1304, 0;
    vote.ballot.sync.b32 %r1304, p, 0xffffffff;
    @!p not.b32 %r1304, %r1304;
}

	// end inline asm
	and.b32  	%r1327, %r1304, %r1326;
	mov.b32 	%r1309, 8;
	// begin inline asm
	{
    .reg .pred p;
    and.b32 %r1307, %r1320, %r1309;    setp.ne.u32 p, %r1307, 0;
    vote.ballot.sync.b32 %r1307, p, 0xffffffff;
    @!p not.b32 %r1307, %r1307;
}

	// end inline asm
	and.b32  	%r1328, %r1307, %r1327;
	mov.b32 	%r1312, 16;
	// begin inline asm
	{
    .reg .pred p;
    and.b32 %r1310, %r1320, %r1312;    setp.ne.u32 p, %r1310, 0;
    vote.ballot.sync.b32 %r1310, p, 0xffffffff;
    @!p not.b32 %r1310, %r1310;
}

	// end inline asm
	and.b32  	%r1329, %r1310, %r1328;
	mov.b32 	%r1315, 32;
	// begin inline asm
	{
    .reg .pred p;
    and.b32 %r1313, %r1320, %r1315;    setp.ne.u32 p, %r1313, 0;
    vote.ballot.sync.b32 %r1313, p, 0xffffffff;
    @!p not.b32 %r1313, %r1313;
}

	// end inline asm
	and.b32  	%r1330, %r1313, %r1329;
	mov.b32 	%r1318, 64;
	// begin inline asm
	{
    .reg .pred p;
    and.b32 %r1316, %r1320, %r1318;    setp.ne.u32 p, %r1316, 0;
    vote.ballot.sync.b32 %r1316, p, 0xffffffff;
    @!p not.b32 %r1316, %r1316;
}

	// end inline asm
	and.b32  	%r1331, %r1316, %r1330;
	mov.b32 	%r1321, 128;
	// begin inline asm
	{
    .reg .pred p;
    and.b32 %r1319, %r1320, %r1321;    setp.ne.u32 p, %r1319, 0;
    vote.ballot.sync.b32 %r1319, p, 0xffffffff;
    @!p not.b32 %r1319, %r1319;
}

	// end inline asm
	and.b32  	%r1332, %r1319, %r1331;
	clz.b32 	%r1333, %r1332;
	sub.s32 	%r253, 31, %r1333;
	and.b32  	%r1334, %r674, %r1332;
	popc.b32 	%r254, %r1334;
	setp.ne.s32 	%p168, %r279, %r253;
	mov.b32 	%r1841, 0;
	@%p168 bra 	$L__BB5_145;
	shl.b32 	%r1335, %r1320, 2;
	add.s32 	%r1336, %r79, %r1335;
	atom.shared.add.u32 	%r1841, [%r1336], %r254;
$L__BB5_145:
	shfl.sync.idx.b32	%r1362|%p169, %r1841, %r253, 31, -1;
	add.s32 	%r257, %r254, %r1362;
	setp.eq.s32 	%p170, %r1824, 2147483647;
	selp.b32 	%r1363, -2147483648, %r1824, %p170;
	shr.u32 	%r1364, %r1363, %r277;
	and.b32  	%r1359, %r1364, %r78;
	mov.b32 	%r1339, 1;
	// begin inline asm
	{
    .reg .pred p;
    and.b32 %r1337, %r1359, %r1339;    setp.ne.u32 p, %r1337, 0;
    vote.ballot.sync.b32 %r1337, p, 0xffffffff;
    @!p not.b32 %r1337, %r1337;
}

	// end inline asm
	mov.b32 	%r1342, 2;
	// begin inline asm
	{
    .reg .pred p;
    and.b32 %r1340, %r1359, %r1342;    setp.ne.u32 p, %r1340, 0;
    vote.ballot.sync.b32 %r1340, p, 0xffffffff;
    @!p not.b32 %r1340, %r1340;
}

	// end inline asm
	and.b32  	%r1365, %r1340, %r1337;
	mov.b32 	%r1345, 4;
	// begin inline asm
	{
    .reg .pred p;
    and.b32 %r1343, %r1359, %r1345;    setp.ne.u32 p, %r1343, 0;
    vote.ballot.sync.b32 %r1343, p, 0xffffffff;
    @!p not.b32 %r1343, %r1343;
}

	// end inline asm
	and.b32  	%r1366, %r1343, %r1365;
	mov.b32 	%r1348, 8;
	// begin inline asm
	{
    .reg .pred p;
    and.b32 %r1346, %r1359, %r1348;    setp.ne.u32 p, %r1346, 0;
    vote.ballot.sync.b32 %r1346, p, 0xffffffff;
    @!p not.b32 %r1346, %r1346;
}

	// end inline asm
	and.b32  	%r1367, %r1346, %r1366;
	mov.b32 	%r1351, 16;
	// begin inline asm
	{
    .reg .pred p;
    and.b32 %r1349, %r1359, %r1351;    setp.ne.u32 p, %r1349, 0;
    vote.ballot.sync.b32 %r1349, p, 0xffffffff;
    @!p not.b32 %r1349, %r1349;
}

	// end inline asm
	and.b32  	%r1368, %r1349, %r1367;
	mov.b32 	%r1354, 32;
	// begin inline asm
	{
    .reg .pred p;
    and.b32 %r1352, %r1359, %r1354;    setp.ne.u32 p, %r1352, 0;
    vote.ballot.sync.b32 %r1352, p, 0xffffffff;
    @!p not.b32 %r1352, %r1352;
}

	// end inline asm
	and.b32  	%r1369, %r1352, %r1368;
	mov.b32 	%r1357, 64;
	// begin inline asm
	{
    .reg .pred p;
    and.b32 %r1355, %r1359, %r1357;    setp.ne.u32 p, %r1355, 0;
    vote.ballot.sync.b32 %r1355, p, 0xffffffff;
    @!p not.b32 %r1355, %r1355;
}

	// end inline asm
	and.b32  	%r1370, %r1355, %r1369;
	mov.b32 	%r1360, 128;
	// begin inline asm
	{
    .reg .pred p;
    and.b32 %r1358, %r1359, %r1360;    setp.ne.u32 p, %r1358, 0;
    vote.ballot.sync.b32 %r1358, p, 0xffffffff;
    @!p not.b32 %r1358, %r1358;
}

	// end inline asm
	and.b32  	%r1371, %r1358, %r1370;
	clz.b32 	%r1372, %r1371;
	sub.s32 	%r259, 31, %r1372;
	and.b32  	%r1373, %r674, %r1371;
	popc.b32 	%r260, %r1373;
	setp.ne.s32 	%p171, %r279, %r259;
	mov.b32 	%r1842, 0;
	@%p171 bra 	$L__BB5_147;
	shl.b32 	%r1374, %r1359, 2;
	add.s32 	%r1375, %r79, %r1374;
	atom.shared.add.u32 	%r1842, [%r1375], %r260;
$L__BB5_147:
	setp.gt.u32 	%p172, %r1, 255;
	shfl.sync.idx.b32	%r1376|%p173, %r1842, %r259, 31, -1;
	add.s32 	%r1377, %r260, %r1376;
	bar.sync 	0;
	shl.b32 	%r1378, %r161, 2;
	add.s32 	%r1380, %r579, %r1378;
	st.shared.u32 	[%r1380+-4], %r1807;
	shl.b32 	%r1381, %r167, 2;
	add.s32 	%r1382, %r579, %r1381;
	st.shared.u32 	[%r1382+-4], %r1808;
	shl.b32 	%r1383, %r173, 2;
	add.s32 	%r1384, %r579, %r1383;
	st.shared.u32 	[%r1384+-4], %r1809;
	shl.b32 	%r1385, %r179, 2;
	add.s32 	%r1386, %r579, %r1385;
	st.shared.u32 	[%r1386+-4], %r1810;
	shl.b32 	%r1387, %r185, 2;
	add.s32 	%r1388, %r579, %r1387;
	st.shared.u32 	[%r1388+-4], %r1811;
	shl.b32 	%r1389, %r191, 2;
	add.s32 	%r1390, %r579, %r1389;
	st.shared.u32 	[%r1390+-4], %r1812;
	shl.b32 	%r1391, %r197, 2;
	add.s32 	%r1392, %r579, %r1391;
	st.shared.u32 	[%r1392+-4], %r1813;
	shl.b32 	%r1393, %r203, 2;
	add.s32 	%r1394, %r579, %r1393;
	st.shared.u32 	[%r1394+-4], %r1814;
	shl.b32 	%r1395, %r209, 2;
	add.s32 	%r1396, %r579, %r1395;
	st.shared.u32 	[%r1396+-4], %r1815;
	shl.b32 	%r1397, %r215, 2;
	add.s32 	%r1398, %r579, %r1397;
	st.shared.u32 	[%r1398+-4], %r1816;
	shl.b32 	%r1399, %r221, 2;
	add.s32 	%r1400, %r579, %r1399;
	st.shared.u32 	[%r1400+-4], %r1817;
	shl.b32 	%r1401, %r227, 2;
	add.s32 	%r1402, %r579, %r1401;
	st.shared.u32 	[%r1402+-4], %r1818;
	shl.b32 	%r1403, %r233, 2;
	add.s32 	%r1404, %r579, %r1403;
	st.shared.u32 	[%r1404+-4], %r1819;
	shl.b32 	%r1405, %r239, 2;
	add.s32 	%r1406, %r579, %r1405;
	st.shared.u32 	[%r1406+-4], %r1820;
	shl.b32 	%r1407, %r245, 2;
	add.s32 	%r1408, %r579, %r1407;
	st.shared.u32 	[%r1408+-4], %r1821;
	shl.b32 	%r1409, %r251, 2;
	add.s32 	%r1410, %r579, %r1409;
	st.shared.u32 	[%r1410+-4], %r1822;
	shl.b32 	%r1411, %r257, 2;
	add.s32 	%r1412, %r579, %r1411;
	st.shared.u32 	[%r1412+-4], %r1823;
	shl.b32 	%r1413, %r1377, 2;
	add.s32 	%r1414, %r579, %r1413;
	st.shared.u32 	[%r1414+-4], %r1824;
	shl.b32 	%r1415, %r1, 3;
	add.s32 	%r1416, %r579, %r1415;
	add.s32 	%r263, %r1416, 27648;
	@%p172 bra 	$L__BB5_155;
	ld.param.u64 	%rd227, [_ZN3cub18CUB_300001_SM_10006detail10radix_sort29DeviceRadixSortOnesweepKernelINS1_5radix10policy_hubIfNS0_8NullTypeEyE10Policy1000ELNS0_9SortOrderE1EfS6_yiiNS1_21identity_decomposer_tEEEvPT5_SC_PT3_PKSD_PT1_PKSH_PT2_PKSL_T4_iiT6__param_3];
	cvta.to.global.u64 	%rd57, %rd227;
	shl.b64 	%rd58, %rd7, 3;
	add.s64 	%rd59, %rd57, %rd58;
	ld.global.u64 	%rd60, [%rd59];
	cvt.s64.s32 	%rd61, %r154;
	sub.s64 	%rd229, %rd60, %rd61;
	st.shared.u64 	[%r263], %rd229;
	setp.lt.s32 	%p174, %r3, 1;
	mov.u32 	%r1846, %r1802;
	@%p174 bra 	$L__BB5_154;
	mov.b32 	%r1844, -1;
	mov.u32 	%r1843, %r3;
	mov.u32 	%r1846, %r1802;
$L__BB5_150:
	ld.param.u64 	%rd220, [_ZN3cub18CUB_300001_SM_10006detail10radix_sort29DeviceRadixSortOnesweepKernelINS1_5radix10policy_hubIfNS0_8NullTypeEyE10Policy1000ELNS0_9SortOrderE1EfS6_yiiNS1_21identity_decomposer_tEEEvPT5_SC_PT3_PKSD_PT1_PKSH_PT2_PKSL_T4_iiT6__param_0];
	add.s32 	%r267, %r1843, -1;
	shl.b32 	%r1418, %r267, 8;
	add.s32 	%r1419, %r1418, %r1;
	cvta.to.global.u64 	%rd62, %rd220;
	mul.wide.s32 	%rd63, %r1419, 4;
	add.s64 	%rd16, %rd62, %rd63;
$L__BB5_151:
	membar.cta;
	ld.volatile.global.u32 	%r268, [%rd16];
	setp.eq.s32 	%p175, %r268, 0;
	@%p175 bra 	$L__BB5_151;
	and.b32  	%r1420, %r268, 1073741823;
	add.s32 	%r1846, %r1420, %r1846;
	setp.gt.s32 	%p176, %r268, -1;
	vote.sync.ballot.b32 	%r1844, %p176, %r1844;
	setp.gt.u32 	%p178, %r1843, 1;
	and.pred  	%p179, %p176, %p178;
	mov.u32 	%r1843, %r267;
	@%p179 bra 	$L__BB5_150;
	ld.shared.u64 	%rd229, [%r263];
$L__BB5_154:
	ld.param.u64 	%rd221, [_ZN3cub18CUB_300001_SM_10006detail10radix_sort29DeviceRadixSortOnesweepKernelINS1_5radix10policy_hubIfNS0_8NullTypeEyE10Policy1000ELNS0_9SortOrderE1EfS6_yiiNS1_21identity_decomposer_tEEEvPT5_SC_PT3_PKSD_PT1_PKSH_PT2_PKSL_T4_iiT6__param_0];
	or.b32  	%r1421, %r1846, -2147483648;
	cvta.to.global.u64 	%rd64, %rd221;
	shl.b32 	%r1422, %r3, 8;
	add.s32 	%r1423, %r1422, %r1;
	mul.wide.s32 	%rd65, %r1423, 4;
	add.s64 	%rd66, %rd64, %rd65;
	st.volatile.global.u32 	[%rd66], %r1421;
	sub.s32 	%r1424, %r1846, %r1802;
	cvt.s64.s32 	%rd67, %r1424;
	add.s64 	%rd68, %rd229, %rd67;
	st.shared.u64 	[%r263], %rd68;
$L__BB5_155:
	ld.param.u32 	%r1756, [_ZN3cub18CUB_300001_SM_10006detail10radix_sort29DeviceRadixSortOnesweepKernelINS1_5radix10policy_hubIfNS0_8NullTypeEyE10Policy1000ELNS0_9SortOrderE1EfS6_yiiNS1_21identity_decomposer_tEEEvPT5_SC_PT3_PKSD_PT1_PKSH_PT2_PKSL_T4_iiT6__param_8];
	ld.param.u64 	%rd224, [_ZN3cub18CUB_300001_SM_10006detail10radix_sort29DeviceRadixSortOnesweepKernelINS1_5radix10policy_hubIfNS0_8NullTypeEyE10Policy1000ELNS0_9SortOrderE1EfS6_yiiNS1_21identity_decomposer_tEEEvPT5_SC_PT3_PKSD_PT1_PKSH_PT2_PKSL_T4_iiT6__param_2];
	setp.gt.u32 	%p180, %r1, 255;
	mad.lo.s32 	%r272, %r3, 6912, 6912;
	setp.lt.s32 	%p181, %r272, %r1756;
	setp.eq.s64 	%p182, %rd224, 0;
	or.pred  	%p183, %p182, %p181;
	or.pred  	%p184, %p180, %p183;
	@%p184 bra 	$L__BB5_157;
	ld.param.u64 	%rd225, [_ZN3cub18CUB_300001_SM_10006detail10radix_sort29DeviceRadixSortOnesweepKernelINS1_5radix10policy_hubIfNS0_8NullTypeEyE10Policy1000ELNS0_9SortOrderE1EfS6_yiiNS1_21identity_decomposer_tEEEvPT5_SC_PT3_PKSD_PT1_PKSH_PT2_PKSL_T4_iiT6__param_2];
	ld.shared.u64 	%rd69, [%r263];
	cvt.s64.s32 	%rd70, %r1802;
	cvt.s64.s32 	%rd71, %r154;
	add.s64 	%rd72, %rd71, %rd70;
	add.s64 	%rd73, %rd72, %rd69;
	cvta.to.global.u64 	%rd74, %rd225;
	shl.b64 	%rd75, %rd7, 3;
	add.s64 	%rd76, %rd74, %rd75;
	st.global.u64 	[%rd76], %rd73;
$L__BB5_157:
	ld.param.u32 	%r1757, [_ZN3cub18CUB_300001_SM_10006detail10radix_sort29DeviceRadixSortOnesweepKernelINS1_5radix10policy_hubIfNS0_8NullTypeEyE10Policy1000ELNS0_9SortOrderE1EfS6_yiiNS1_21identity_decomposer_tEEEvPT5_SC_PT3_PKSD_PT1_PKSH_PT2_PKSL_T4_iiT6__param_8];
	shl.b32 	%r1425, %r1, 2;
	add.s32 	%r273, %r579, %r1425;
	setp.gt.s32 	%p185, %r272, %r1757;
	bar.sync 	0;
	@%p185 bra 	$L__BB5_159;
	ld.shared.u32 	%r1427, [%r273];
	setp.eq.s32 	%p186, %r1427, 2147483647;
	selp.b32 	%r1428, -2147483648, %r1427, %p186;
	shr.u32 	%r1429, %r1428, %r277;
	and.b32  	%r1430, %r1429, %r78;
	shl.b32 	%r1431, %r1430, 3;
	add.s32 	%r1433, %r579, 27648;
	add.s32 	%r1434, %r1433, %r1431;
	ld.shared.u64 	%rd77, [%r1434];
	add.s64 	%rd78, %rd77, %rd7;
	setp.lt.s32 	%p187, %r1427, 0;
	selp.b32 	%r1435, 0, 2147483647, %p187;
	xor.b32  	%r1436, %r1435, %r1427;
	shl.b64 	%rd79, %rd78, 2;
	add.s64 	%rd80, %rd1, %rd79;
	st.global.u32 	[%rd80], %r1436;
	bar.warp.sync 	-1;
	ld.shared.u32 	%r1437, [%r273+1536];
	setp.eq.s32 	%p188, %r1437, 2147483647;
	selp.b32 	%r1438, -2147483648, %r1437, %p188;
	shr.u32 	%r1439, %r1438, %r277;
	and.b32  	%r1440, %r1439, %r78;
	shl.b32 	%r1441, %r1440, 3;
	add.s32 	%r1442, %r1433, %r1441;
	ld.shared.u64 	%rd81, [%r1442];
	add.s64 	%rd82, %rd81, %rd7;
	setp.lt.s32 	%p189, %r1437, 0;
	selp.b32 	%r1443, 0, 2147483647, %p189;
	xor.b32  	%r1444, %r1443, %r1437;
	shl.b64 	%rd83, %rd82, 2;
	add.s64 	%rd84, %rd1, %rd83;
	st.global.u32 	[%rd84+1536], %r1444;
	bar.warp.sync 	-1;
	ld.shared.u32 	%r1445, [%r273+3072];
	setp.eq.s32 	%p190, %r1445, 2147483647;
	selp.b32 	%r1446, -2147483648, %r1445, %p190;
	shr.u32 	%r1447, %r1446, %r277;
	and.b32  	%r1448, %r1447, %r78;
	shl.b32 	%r1449, %r1448, 3;
	add.s32 	%r1450, %r1433, %r1449;
	ld.shared.u64 	%rd85, [%r1450];
	add.s64 	%rd86, %rd85, %rd7;
	setp.lt.s32 	%p191, %r1445, 0;
	selp.b32 	%r1451, 0, 2147483647, %p191;
	xor.b32  	%r1452, %r1451, %r1445;
	shl.b64 	%rd87, %rd86, 2;
	add.s64 	%rd88, %rd1, %rd87;
	st.global.u32 	[%rd88+3072], %r1452;
	bar.warp.sync 	-1;
	ld.shared.u32 	%r1453, [%r273+4608];
	setp.eq.s32 	%p192, %r1453, 2147483647;
	selp.b32 	%r1454, -2147483648, %r1453, %p192;
	shr.u32 	%r1455, %r1454, %r277;
	and.b32  	%r1456, %r1455, %r78;
	shl.b32 	%r1457, %r1456, 3;
	add.s32 	%r1458, %r1433, %r1457;
	ld.shared.u64 	%rd89, [%r1458];
	add.s64 	%rd90, %rd89, %rd7;
	setp.lt.s32 	%p193, %r1453, 0;
	selp.b32 	%r1459, 0, 2147483647, %p193;
	xor.b32  	%r1460, %r1459, %r1453;
	shl.b64 	%rd91, %rd90, 2;
	add.s64 	%rd92, %rd1, %rd91;
	st.global.u32 	[%rd92+4608], %r1460;
	bar.warp.sync 	-1;
	ld.shared.u32 	%r1461, [%r273+6144];
	setp.eq.s32 	%p194, %r1461, 2147483647;
	selp.b32 	%r1462, -2147483648, %r1461, %p194;
	shr.u32 	%r1463, %r1462, %r277;
	and.b32  	%r1464, %r1463, %r78;
	shl.b32 	%r1465, %r1464, 3;
	add.s32 	%r1466, %r1433, %r1465;
	ld.shared.u64 	%rd93, [%r1466];
	add.s64 	%rd94, %rd93, %rd7;
	setp.lt.s32 	%p195, %r1461, 0;
	selp.b32 	%r1467, 0, 2147483647, %p195;
	xor.b32  	%r1468, %r1467, %r1461;
	shl.b64 	%rd95, %rd94, 2;
	add.s64 	%rd96, %rd1, %rd95;
	st.global.u32 	[%rd96+6144], %r1468;
	bar.warp.sync 	-1;
	ld.shared.u32 	%r1469, [%r273+7680];
	setp.eq.s32 	%p196, %r1469, 2147483647;
	selp.b32 	%r1470, -2147483648, %r1469, %p196;
	shr.u32 	%r1471, %r1470, %r277;
	and.b32  	%r1472, %r1471, %r78;
	shl.b32 	%r1473, %r1472, 3;
	add.s32 	%r1474, %r1433, %r1473;
	ld.shared.u64 	%rd97, [%r1474];
	add.s64 	%rd98, %rd97, %rd7;
	setp.lt.s32 	%p197, %r1469, 0;
	selp.b32 	%r1475, 0, 2147483647, %p197;
	xor.b32  	%r1476, %r1475, %r1469;
	shl.b64 	%rd99, %rd98, 2;
	add.s64 	%rd100, %rd1, %rd99;
	st.global.u32 	[%rd100+7680], %r1476;
	bar.warp.sync 	-1;
	ld.shared.u32 	%r1477, [%r273+9216];
	setp.eq.s32 	%p198, %r1477, 2147483647;
	selp.b32 	%r1478, -2147483648, %r1477, %p198;
	shr.u32 	%r1479, %r1478, %r277;
	and.b32  	%r1480, %r1479, %r78;
	shl.b32 	%r1481, %r1480, 3;
	add.s32 	%r1482, %r1433, %r1481;
	ld.shared.u64 	%rd101, [%r1482];
	add.s64 	%rd102, %rd101, %rd7;
	setp.lt.s32 	%p199, %r1477, 0;
	selp.b32 	%r1483, 0, 2147483647, %p199;
	xor.b32  	%r1484, %r1483, %r1477;
	shl.b64 	%rd103, %rd102, 2;
	add.s64 	%rd104, %rd1, %rd103;
	st.global.u32 	[%rd104+9216], %r1484;
	bar.warp.sync 	-1;
	ld.shared.u32 	%r1485, [%r273+10752];
	setp.eq.s32 	%p200, %r1485, 2147483647;
	selp.b32 	%r1486, -2147483648, %r1485, %p200;
	shr.u32 	%r1487, %r1486, %r277;
	and.b32  	%r1488, %r1487, %r78;
	shl.b32 	%r1489, %r1488, 3;
	add.s32 	%r1490, %r1433, %r1489;
	ld.shared.u64 	%rd105, [%r1490];
	add.s64 	%rd106, %rd105, %rd7;
	setp.lt.s32 	%p201, %r1485, 0;
	selp.b32 	%r1491, 0, 2147483647, %p201;
	xor.b32  	%r1492, %r1491, %r1485;
	shl.b64 	%rd107, %rd106, 2;
	add.s64 	%rd108, %rd1, %rd107;
	st.global.u32 	[%rd108+10752], %r1492;
	bar.warp.sync 	-1;
	ld.shared.u32 	%r1493, [%r273+12288];
	setp.eq.s32 	%p202, %r1493, 2147483647;
	selp.b32 	%r1494, -2147483648, %r1493, %p202;
	shr.u32 	%r1495, %r1494, %r277;
	and.b32  	%r1496, %r1495, %r78;
	shl.b32 	%r1497, %r1496, 3;
	add.s32 	%r1498, %r1433, %r1497;
	ld.shared.u64 	%rd109, [%r1498];
	add.s64 	%rd110, %rd109, %rd7;
	setp.lt.s32 	%p203, %r1493, 0;
	selp.b32 	%r1499, 0, 2147483647, %p203;
	xor.b32  	%r1500, %r1499, %r1493;
	shl.b64 	%rd111, %rd110, 2;
	add.s64 	%rd112, %rd1, %rd111;
	st.global.u32 	[%rd112+12288], %r1500;
	bar.warp.sync 	-1;
	ld.shared.u32 	%r1501, [%r273+13824];
	setp.eq.s32 	%p204, %r1501, 2147483647;
	selp.b32 	%r1502, -2147483648, %r1501, %p204;
	shr.u32 	%r1503, %r1502, %r277;
	and.b32  	%r1504, %r1503, %r78;
	shl.b32 	%r1505, %r1504, 3;
	add.s32 	%r1506, %r1433, %r1505;
	ld.shared.u64 	%rd113, [%r1506];
	add.s64 	%rd114, %rd113, %rd7;
	setp.lt.s32 	%p205, %r1501, 0;
	selp.b32 	%r1507, 0, 2147483647, %p205;
	xor.b32  	%r1508, %r1507, %r1501;
	shl.b64 	%rd115, %rd114, 2;
	add.s64 	%rd116, %rd1, %rd115;
	st.global.u32 	[%rd116+13824], %r1508;
	bar.warp.sync 	-1;
	ld.shared.u32 	%r1509, [%r273+15360];
	setp.eq.s32 	%p206, %r1509, 2147483647;
	selp.b32 	%r1510, -2147483648, %r1509, %p206;
	shr.u32 	%r1511, %r1510, %r277;
	and.b32  	%r1512, %r1511, %r78;
	shl.b32 	%r1513, %r1512, 3;
	add.s32 	%r1514, %r1433, %r1513;
	ld.shared.u64 	%rd117, [%r1514];
	add.s64 	%rd118, %rd117, %rd7;
	setp.lt.s32 	%p207, %r1509, 0;
	selp.b32 	%r1515, 0, 2147483647, %p207;
	xor.b32  	%r1516, %r1515, %r1509;
	shl.b64 	%rd119, %rd118, 2;
	add.s64 	%rd120, %rd1, %rd119;
	st.global.u32 	[%rd120+15360], %r1516;
	bar.warp.sync 	-1;
	ld.shared.u32 	%r1517, [%r273+16896];
	setp.eq.s32 	%p208, %r1517, 2147483647;
	selp.b32 	%r1518, -2147483648, %r1517, %p208;
	shr.u32 	%r1519, %r1518, %r277;
	and.b32  	%r1520, %r1519, %r78;
	shl.b32 	%r1521, %r1520, 3;
	add.s32 	%r1522, %r1433, %r1521;
	ld.shared.u64 	%rd121, [%r1522];
	add.s64 	%rd122, %rd121, %rd7;
	setp.lt.s32 	%p209, %r1517, 0;
	selp.b32 	%r1523, 0, 2147483647, %p209;
	xor.b32  	%r1524, %r1523, %r1517;
	shl.b64 	%rd123, %rd122, 2;
	add.s64 	%rd124, %rd1, %rd123;
	st.global.u32 	[%rd124+16896], %r1524;
	bar.warp.sync 	-1;
	ld.shared.u32 	%r1525, [%r273+18432];
	setp.eq.s32 	%p210, %r1525, 2147483647;
	selp.b32 	%r1526, -2147483648, %r1525, %p210;
	shr.u32 	%r1527, %r1526, %r277;
	and.b32  	%r1528, %r1527, %r78;
	shl.b32 	%r1529, %r1528, 3;
	add.s32 	%r1530, %r1433, %r1529;
	ld.shared.u64 	%rd125, [%r1530];
	add.s64 	%rd126, %rd125, %rd7;
	setp.lt.s32 	%p211, %r1525, 0;
	selp.b32 	%r1531, 0, 2147483647, %p211;
	xor.b32  	%r1532, %r1531, %r1525;
	shl.b64 	%rd127, %rd126, 2;
	add.s64 	%rd128, %rd1, %rd127;
	st.global.u32 	[%rd128+18432], %r1532;
	bar.warp.sync 	-1;
	ld.shared.u32 	%r1533, [%r273+19968];
	setp.eq.s32 	%p212, %r1533, 2147483647;
	selp.b32 	%r1534, -2147483648, %r1533, %p212;
	shr.u32 	%r1535, %r1534, %r277;
	and.b32  	%r1536, %r1535, %r78;
	shl.b32 	%r1537, %r1536, 3;
	add.s32 	%r1538, %r1433, %r1537;
	ld.shared.u64 	%rd129, [%r1538];
	add.s64 	%rd130, %rd129, %rd7;
	setp.lt.s32 	%p213, %r1533, 0;
	selp.b32 	%r1539, 0, 2147483647, %p213;
	xor.b32  	%r1540, %r1539, %r1533;
	shl.b64 	%rd131, %rd130, 2;
	add.s64 	%rd132, %rd1, %rd131;
	st.global.u32 	[%rd132+19968], %r1540;
	bar.warp.sync 	-1;
	ld.shared.u32 	%r1541, [%r273+21504];
	setp.eq.s32 	%p214, %r1541, 2147483647;
	selp.b32 	%r1542, -2147483648, %r1541, %p214;
	shr.u32 	%r1543, %r1542, %r277;
	and.b32  	%r1544, %r1543, %r78;
	shl.b32 	%r1545, %r1544, 3;
	add.s32 	%r1546, %r1433, %r1545;
	ld.shared.u64 	%rd133, [%r1546];
	add.s64 	%rd134, %rd133, %rd7;
	setp.lt.s32 	%p215, %r1541, 0;
	selp.b32 	%r1547, 0, 2147483647, %p215;
	xor.b32  	%r1548, %r1547, %r1541;
	shl.b64 	%rd135, %rd134, 2;
	add.s64 	%rd136, %rd1, %rd135;
	st.global.u32 	[%rd136+21504], %r1548;
	bar.warp.sync 	-1;
	ld.shared.u32 	%r1549, [%r273+23040];
	setp.eq.s32 	%p216, %r1549, 2147483647;
	selp.b32 	%r1550, -2147483648, %r1549, %p216;
	shr.u32 	%r1551, %r1550, %r277;
	and.b32  	%r1552, %r1551, %r78;
	shl.b32 	%r1553, %r1552, 3;
	add.s32 	%r1554, %r1433, %r1553;
	ld.shared.u64 	%rd137, [%r1554];
	add.s64 	%rd138, %rd137, %rd7;
	setp.lt.s32 	%p217, %r1549, 0;
	selp.b32 	%r1555, 0, 2147483647, %p217;
	xor.b32  	%r1556, %r1555, %r1549;
	shl.b64 	%rd139, %rd138, 2;
	add.s64 	%rd140, %rd1, %rd139;
	st.global.u32 	[%rd140+23040], %r1556;
	bar.warp.sync 	-1;
	ld.shared.u32 	%r1557, [%r273+24576];
	setp.eq.s32 	%p218, %r1557, 2147483647;
	selp.b32 	%r1558, -2147483648, %r1557, %p218;
	shr.u32 	%r1559, %r1558, %r277;
	and.b32  	%r1560, %r1559, %r78;
	shl.b32 	%r1561, %r1560, 3;
	add.s32 	%r1562, %r1433, %r1561;
	ld.shared.u64 	%rd141, [%r1562];
	add.s64 	%rd142, %rd141, %rd7;
	setp.lt.s32 	%p219, %r1557, 0;
	selp.b32 	%r1563, 0, 2147483647, %p219;
	xor.b32  	%r1564, %r1563, %r1557;
	shl.b64 	%rd143, %rd142, 2;
	add.s64 	%rd144, %rd1, %rd143;
	st.global.u32 	[%rd144+24576], %r1564;
	bar.warp.sync 	-1;
	ld.shared.u32 	%r1565, [%r273+26112];
	setp.eq.s32 	%p220, %r1565, 2147483647;
	selp.b32 	%r1566, -2147483648, %r1565, %p220;
	shr.u32 	%r1567, %r1566, %r277;
	and.b32  	%r1568, %r1567, %r78;
	shl.b32 	%r1569, %r1568, 3;
	add.s32 	%r1570, %r1433, %r1569;
	ld.shared.u64 	%rd145, [%r1570];
	add.s64 	%rd146, %rd145, %rd7;
	setp.lt.s32 	%p221, %r1565, 0;
	selp.b32 	%r1571, 0, 2147483647, %p221;
	xor.b32  	%r1572, %r1571, %r1565;
	shl.b64 	%rd147, %rd146, 2;
	add.s64 	%rd148, %rd1, %rd147;
	st.global.u32 	[%rd148+26112], %r1572;
	bar.warp.sync 	-1;
	bra.uni 	$L__BB5_196;
$L__BB5_159:
	ld.param.u32 	%r1758, [_ZN3cub18CUB_300001_SM_10006detail10radix_sort29DeviceRadixSortOnesweepKernelINS1_5radix10policy_hubIfNS0_8NullTypeEyE10Policy1000ELNS0_9SortOrderE1EfS6_yiiNS1_21identity_decomposer_tEEEvPT5_SC_PT3_PKSD_PT1_PKSH_PT2_PKSL_T4_iiT6__param_8];
	mad.lo.s32 	%r274, %r3, -6912, %r1758;
	setp.ge.s32 	%p222, %r1, %r274;
	@%p222 bra 	$L__BB5_161;
	ld.shared.u32 	%r1573, [%r273];
	setp.eq.s32 	%p223, %r1573, 2147483647;
	selp.b32 	%r1574, -2147483648, %r1573, %p223;
	shr.u32 	%r1575, %r1574, %r277;
	and.b32  	%r1576, %r1575, %r78;
	shl.b32 	%r1577, %r1576, 3;
	add.s32 	%r1579, %r579, %r1577;
	ld.shared.u64 	%rd149, [%r1579+27648];
	setp.lt.s32 	%p224, %r1573, 0;
	selp.b32 	%r1580, 0, 2147483647, %p224;
	xor.b32  	%r1581, %r1580, %r1573;
	add.s64 	%rd150, %rd149, %rd7;
	shl.b64 	%rd151, %rd150, 2;
	add.s64 	%rd152, %rd1, %rd151;
	st.global.u32 	[%rd152], %r1581;
$L__BB5_161:
	bar.warp.sync 	-1;
	add.s32 	%r1582, %r1, 384;
	setp.ge.s32 	%p225, %r1582, %r274;
	@%p225 bra 	$L__BB5_163;
	ld.shared.u32 	%r1583, [%r273+1536];
	setp.eq.s32 	%p226, %r1583, 2147483647;
	selp.b32 	%r1584, -2147483648, %r1583, %p226;
	shr.u32 	%r1585, %r1584, %r277;
	and.b32  	%r1586, %r1585, %r78;
	shl.b32 	%r1587, %r1586, 3;
	add.s32 	%r1589, %r579, %r1587;
	ld.shared.u64 	%rd153, [%r1589+27648];
	setp.lt.s32 	%p227, %r1583, 0;
	selp.b32 	%r1590, 0, 2147483647, %p227;
	xor.b32  	%r1591, %r1590, %r1583;
	add.s64 	%rd154, %rd153, %rd7;
	shl.b64 	%rd155, %rd154, 2;
	add.s64 	%rd156, %rd1, %rd155;
	st.global.u32 	[%rd156+1536], %r1591;
$L__BB5_163:
	bar.warp.sync 	-1;
	add.s32 	%r1592, %r1, 768;
	setp.ge.s32 	%p228, %r1592, %r274;
	@%p228 bra 	$L__BB5_165;
	ld.shared.u32 	%r1593, [%r273+3072];
	setp.eq.s32 	%p229, %r1593, 2147483647;
	selp.b32 	%r1594, -2147483648, %r1593, %p229;
	shr.u32 	%r1595, %r1594, %r277;
	and.b32  	%r1596, %r1595, %r78;
	shl.b32 	%r1597, %r1596, 3;
	add.s32 	%r1599, %r579, %r1597;
	ld.shared.u64 	%rd157, [%r1599+27648];
	setp.lt.s32 	%p230, %r1593, 0;
	selp.b32 	%r1600, 0, 2147483647, %p230;
	xor.b32  	%r1601, %r1600, %r1593;
	add.s64 	%rd158, %rd157, %rd7;
	shl.b64 	%rd159, %rd158, 2;
	add.s64 	%rd160, %rd1, %rd159;
	st.global.u32 	[%rd160+3072], %r1601;
$L__BB5_165:
	bar.warp.sync 	-1;
	add.s32 	%r1602, %r1, 1152;
	setp.ge.s32 	%p231, %r1602, %r274;
	@%p231 bra 	$L__BB5_167;
	ld.shared.u32 	%r1603, [%r273+4608];
	setp.eq.s32 	%p232, %r1603, 2147483647;
	selp.b32 	%r1604, -2147483648, %r1603, %p232;
	shr.u32 	%r1605, %r1604, %r277;
	and.b32  	%r1606, %r1605, %r78;
	shl.b32 	%r1607, %r1606, 3;
	add.s32 	%r1609, %r579, %r1607;
	ld.shared.u64 	%rd161, [%r1609+27648];
	setp.lt.s32 	%p233, %r1603, 0;
	selp.b32 	%r1610, 0, 2147483647, %p233;
	xor.b32  	%r1611, %r1610, %r1603;
	add.s64 	%rd162, %rd161, %rd7;
	shl.b64 	%rd163, %rd162, 2;
	add.s64 	%rd164, %rd1, %rd163;
	st.global.u32 	[%rd164+4608], %r1611;
$L__BB5_167:
	bar.warp.sync 	-1;
	add.s32 	%r1612, %r1, 1536;
	setp.ge.s32 	%p234, %r1612, %r274;
	@%p234 bra 	$L__BB5_169;
	ld.shared.u32 	%r1613, [%r273+6144];
	setp.eq.s32 	%p235, %r1613, 2147483647;
	selp.b32 	%r1614, -2147483648, %r1613, %p235;
	shr.u32 	%r1615, %r1614, %r277;
	and.b32  	%r1616, %r1615, %r78;
	shl.b32 	%r1617, %r1616, 3;
	add.s32 	%r1619, %r579, %r1617;
	ld.shared.u64 	%rd165, [%r1619+27648];
	setp.lt.s32 	%p236, %r1613, 0;
	selp.b32 	%r1620, 0, 2147483647, %p236;
	xor.b32  	%r1621, %r1620, %r1613;
	add.s64 	%rd166, %rd165, %rd7;
	shl.b64 	%rd167, %rd166, 2;
	add.s64 	%rd168, %rd1, %rd167;
	st.global.u32 	[%rd168+6144], %r1621;
$L__BB5_169:
	bar.warp.sync 	-1;
	add.s32 	%r1622, %r1, 1920;
	setp.ge.s32 	%p237, %r1622, %r274;
	@%p237 bra 	$L__BB5_171;
	ld.shared.u32 	%r1623, [%r273+7680];
	setp.eq.s32 	%p238, %r1623, 2147483647;
	selp.b32 	%r1624, -2147483648, %r1623, %p238;
	shr.u32 	%r1625, %r1624, %r277;
	and.b32  	%r1626, %r1625, %r78;
	shl.b32 	%r1627, %r1626, 3;
	add.s32 	%r1629, %r579, %r1627;
	ld.shared.u64 	%rd169, [%r1629+27648];
	setp.lt.s32 	%p239, %r1623, 0;
	selp.b32 	%r1630, 0, 2147483647, %p239;
	xor.b32  	%r1631, %r1630, %r1623;
	add.s64 	%rd170, %rd169, %rd7;
	shl.b64 	%rd171, %rd170, 2;
	add.s64 	%rd172, %rd1, %rd171;
	st.global.u32 	[%rd172+7680], %r1631;
$L__BB5_171:
	bar.warp.sync 	-1;
	add.s32 	%r1632, %r1, 2304;
	setp.ge.s32 	%p240, %r1632, %r274;
	@%p240 bra 	$L__BB5_173;
	ld.shared.u32 	%r1633, [%r273+9216];
	setp.eq.s32 	%p241, %r1633, 2147483647;
	selp.b32 	%r1634, -2147483648, %r1633, %p241;
	shr.u32 	%r1635, %r1634, %r277;
	and.b32  	%r1636, %r1635, %r78;
	shl.b32 	%r1637, %r1636, 3;
	add.s32 	%r1639, %r579, %r1637;
	ld.shared.u64 	%rd173, [%r1639+27648];
	setp.lt.s32 	%p242, %r1633, 0;
	selp.b32 	%r1640, 0, 2147483647, %p242;
	xor.b32  	%r1641, %r1640, %r1633;
	add.s64 	%rd174, %rd173, %rd7;
	shl.b64 	%rd175, %rd174, 2;
	add.s64 	%rd176, %rd1, %rd175;
	st.global.u32 	[%rd176+9216], %r1641;
$L__BB5_173:
	bar.warp.sync 	-1;
	add.s32 	%r1642, %r1, 2688;
	setp.ge.s32 	%p243, %r1642, %r274;
	@%p243 bra 	$L__BB5_175;
	ld.shared.u32 	%r1643, [%r273+10752];
	setp.eq.s32 	%p244, %r1643, 2147483647;
	selp.b32 	%r1644, -2147483648, %r1643, %p244;
	shr.u32 	%r1645, %r1644, %r277;
	and.b32  	%r1646, %r1645, %r78;
	shl.b32 	%r1647, %r1646, 3;
	add.s32 	%r1649, %r579, %r1647;
	ld.shared.u64 	%rd177, [%r1649+27648];
	setp.lt.s32 	%p245, %r1643, 0;
	selp.b32 	%r1650, 0, 2147483647, %p245;
	xor.b32  	%r1651, %r1650, %r1643;
	add.s64 	%rd178, %rd177, %rd7;
	shl.b64 	%rd179, %rd178, 2;
	add.s64 	%rd180, %rd1, %rd179;
	st.global.u32 	[%rd180+10752], %r1651;
$L__BB5_175:
	bar.warp.sync 	-1;
	or.b32  	%r1652, %r1, 3072;
	setp.ge.s32 	%p246, %r1652, %r274;
	@%p246 bra 	$L__BB5_177;
	ld.shared.u32 	%r1653, [%r273+12288];
	setp.eq.s32 	%p247, %r1653, 2147483647;
	selp.b32 	%r1654, -2147483648, %r1653, %p247;
	shr.u32 	%r1655, %r1654, %r277;
	and.b32  	%r1656, %r1655, %r78;
	shl.b32 	%r1657, %r1656, 3;
	add.s32 	%r1659, %r579, %r1657;
	ld.shared.u64 	%rd181, [%r1659+27648];
	setp.lt.s32 	%p248, %r1653, 0;
	selp.b32 	%r1660, 0, 2147483647, %p248;
	xor.b32  	%r1661, %r1660, %r1653;
	add.s64 	%rd182, %rd181, %rd7;
	shl.b64 	%rd183, %rd182, 2;
	add.s64 	%rd184, %rd1, %rd183;
	st.global.u32 	[%rd184+12288], %r1661;
$L__BB5_177:
	bar.warp.sync 	-1;
	add.s32 	%r1662, %r1, 3456;
	setp.ge.s32 	%p249, %r1662, %r274;
	@%p249 bra 	$L__BB5_179;
	ld.shared.u32 	%r1663, [%r273+13824];
	setp.eq.s32 	%p250, %r1663, 2147483647;
	selp.b32 	%r1664, -2147483648, %r1663, %p250;
	shr.u32 	%r1665, %r1664, %r277;
	and.b32  	%r1666, %r1665, %r78;
	shl.b32 	%r1667, %r1666, 3;
	add.s32 	%r1669, %r579, %r1667;
	ld.shared.u64 	%rd185, [%r1669+27648];
	setp.lt.s32 	%p251, %r1663, 0;
	selp.b32 	%r1670, 0, 2147483647, %p251;
	xor.b32  	%r1671, %r1670, %r1663;
	add.s64 	%rd186, %rd185, %rd7;
	shl.b64 	%rd187, %rd186, 2;
	add.s64 	%rd188, %rd1, %rd187;
	st.global.u32 	[%rd188+13824], %r1671;
$L__BB5_179:
	bar.warp.sync 	-1;
	add.s32 	%r1672, %r1, 3840;
	setp.ge.s32 	%p252, %r1672, %r274;
	@%p252 bra 	$L__BB5_181;
	ld.shared.u32 	%r1673, [%r273+15360];
	setp.eq.s32 	%p253, %r1673, 2147483647;
	selp.b32 	%r1674, -2147483648, %r1673, %p253;
	shr.u32 	%r1675, %r1674, %r277;
	and.b32  	%r1676, %r1675, %r78;
	shl.b32 	%r1677, %r1676, 3;
	add.s32 	%r1679, %r579, %r1677;
	ld.shared.u64 	%rd189, [%r1679+27648];
	setp.lt.s32 	%p254, %r1673, 0;
	selp.b32 	%r1680, 0, 2147483647, %p254;
	xor.b32  	%r1681, %r1680, %r1673;
	add.s64 	%rd190, %rd189, %rd7;
	shl.b64 	%rd191, %rd190, 2;
	add.s64 	%rd192, %rd1, %rd191;
	st.global.u32 	[%rd192+15360], %r1681;
$L__BB5_181:
	bar.warp.sync 	-1;
	add.s32 	%r1682, %r1, 4224;
	setp.ge.s32 	%p255, %r1682, %r274;
	@%p255 bra 	$L__BB5_183;
	ld.shared.u32 	%r1683, [%r273+16896];
	setp.eq.s32 	%p256, %r1683, 2147483647;
	selp.b32 	%r1684, -2147483648, %r1683, %p256;
	shr.u32 	%r1685, %r1684, %r277;
	and.b32  	%r1686, %r1685, %r78;
	shl.b32 	%r1687, %r1686, 3;
	add.s32 	%r1689, %r579, %r1687;
	ld.shared.u64 	%rd193, [%r1689+27648];
	setp.lt.s32 	%p257, %r1683, 0;
	selp.b32 	%r1690, 0, 2147483647, %p257;
	xor.b32  	%r1691, %r1690, %r1683;
	add.s64 	%rd194, %rd193, %rd7;
	shl.b64 	%rd195, %rd194, 2;
	add.s64 	%rd196, %rd1, %rd195;
	st.global.u32 	[%rd196+16896], %r1691;
$L__BB5_183:
	bar.warp.sync 	-1;
	add.s32 	%r1692, %r1, 4608;
	setp.ge.s32 	%p258, %r1692, %r274;
	@%p258 bra 	$L__BB5_185;
	ld.shared.u32 	%r1693, [%r273+18432];
	setp.eq.s32 	%p259, %r1693, 2147483647;
	selp.b32 	%r1694, -2147483648, %r1693, %p259;
	shr.u32 	%r1695, %r1694, %r277;
	and.b32  	%r1696, %r1695, %r78;
	shl.b32 	%r1697, %r1696, 3;
	add.s32 	%r1699, %r579, %r1697;
	ld.shared.u64 	%rd197, [%r1699+27648];
	setp.lt.s32 	%p260, %r1693, 0;
	selp.b32 	%r1700, 0, 2147483647, %p260;
	xor.b32  	%r1701, %r1700, %r1693;
	add.s64 	%rd198, %rd197, %rd7;
	shl.b64 	%rd199, %rd198, 2;
	add.s64 	%rd200, %rd1, %rd199;
	st.global.u32 	[%rd200+18432], %r1701;
$L__BB5_185:
	bar.warp.sync 	-1;
	add.s32 	%r1702, %r1, 4992;
	setp.ge.s32 	%p261, %r1702, %r274;
	@%p261 bra 	$L__BB5_187;
	ld.shared.u32 	%r1703, [%r273+19968];
	setp.eq.s32 	%p262, %r1703, 2147483647;
	selp.b32 	%r1704, -2147483648, %r1703, %p262;
	shr.u32 	%r1705, %r1704, %r277;
	and.b32  	%r1706, %r1705, %r78;
	shl.b32 	%r1707, %r1706, 3;
	add.s32 	%r1709, %r579, %r1707;
	ld.shared.u64 	%rd201, [%r1709+27648];
	setp.lt.s32 	%p263, %r1703, 0;
	selp.b32 	%r1710, 0, 2147483647, %p263;
	xor.b32  	%r1711, %r1710, %r1703;
	add.s64 	%rd202, %rd201, %rd7;
	shl.b64 	%rd203, %rd202, 2;
	add.s64 	%rd204, %rd1, %rd203;
	st.global.u32 	[%rd204+19968], %r1711;
$L__BB5_187:
	bar.warp.sync 	-1;
	add.s32 	%r1712, %r1, 5376;
	setp.ge.s32 	%p264, %r1712, %r274;
	@%p264 bra 	$L__BB5_189;
	ld.shared.u32 	%r1713, [%r273+21504];
	setp.eq.s32 	%p265, %r1713, 2147483647;
	selp.b32 	%r1714, -2147483648, %r1713, %p265;
	shr.u32 	%r1715, %r1714, %r277;
	and.b32  	%r1716, %r1715, %r78;
	shl.b32 	%r1717, %r1716, 3;
	add.s32 	%r1719, %r579, %r1717;
	ld.shared.u64 	%rd205, [%r1719+27648];
	setp.lt.s32 	%p266, %r1713, 0;
	selp.b32 	%r1720, 0, 2147483647, %p266;
	xor.b32  	%r1721, %r1720, %r1713;
	add.s64 	%rd206, %rd205, %rd7;
	shl.b64 	%rd207, %rd206, 2;
	add.s64 	%rd208, %rd1, %rd207;
	st.global.u32 	[%rd208+21504], %r1721;
$L__BB5_189:
	bar.warp.sync 	-1;
	add.s32 	%r1722, %r1, 5760;
	setp.ge.s32 	%p267, %r1722, %r274;
	@%p267 bra 	$L__BB5_191;
	ld.shared.u32 	%r1723, [%r273+23040];
	setp.eq.s32 	%p268, %r1723, 2147483647;
	selp.b32 	%r1724, -2147483648, %r1723, %p268;
	shr.u32 	%r1725, %r1724, %r277;
	and.b32  	%r1726, %r1725, %r78;
	shl.b32 	%r1727, %r1726, 3;
	add.s32 	%r1729, %r579, %r1727;
	ld.shared.u64 	%rd209, [%r1729+27648];
	setp.lt.s32 	%p269, %r1723, 0;
	selp.b32 	%r1730, 0, 2147483647, %p269;
	xor.b32  	%r1731, %r1730, %r1723;
	add.s64 	%rd210, %rd209, %rd7;
	shl.b64 	%rd211, %rd210, 2;
	add.s64 	%rd212, %rd1, %rd211;
	st.global.u32 	[%rd212+23040], %r1731;
$L__BB5_191:
	bar.warp.sync 	-1;
	or.b32  	%r1732, %r1, 6144;
	setp.ge.s32 	%p270, %r1732, %r274;
	@%p270 bra 	$L__BB5_193;
	ld.shared.u32 	%r1733, [%r273+24576];
	setp.eq.s32 	%p271, %r1733, 2147483647;
	selp.b32 	%r1734, -2147483648, %r1733, %p271;
	shr.u32 	%r1735, %r1734, %r277;
	and.b32  	%r1736, %r1735, %r78;
	shl.b32 	%r1737, %r1736, 3;
	add.s32 	%r1739, %r579, %r1737;
	ld.shared.u64 	%rd213, [%r1739+27648];
	setp.lt.s32 	%p272, %r1733, 0;
	selp.b32 	%r1740, 0, 2147483647, %p272;
	xor.b32  	%r1741, %r1740, %r1733;
	add.s64 	%rd214, %rd213, %rd7;
	shl.b64 	%rd215, %rd214, 2;
	add.s64 	%rd216, %rd1, %rd215;
	st.global.u32 	[%rd216+24576], %r1741;
$L__BB5_193:
	bar.warp.sync 	-1;
	add.s32 	%r1742, %r1, 6528;
	ld.shared.u32 	%r275, [%r273+26112];
	setp.eq.s32 	%p273, %r275, 2147483647;
	selp.b32 	%r1743, -2147483648, %r275, %p273;
	shr.u32 	%r1744, %r1743, %r277;
	and.b32  	%r1745, %r1744, %r78;
	shl.b32 	%r1746, %r1745, 3;
	add.s32 	%r1748, %r579, %r1746;
	ld.shared.u64 	%rd217, [%r1748+27648];
	add.s64 	%rd19, %rd217, %rd7;
	setp.ge.s32 	%p274, %r1742, %r274;
	@%p274 bra 	$L__BB5_195;
	setp.lt.s32 	%p275, %r275, 0;
	selp.b32 	%r1749, 0, 2147483647, %p275;
	xor.b32  	%r1750, %r1749, %r275;
	shl.b64 	%rd218, %rd19, 2;
	add.s64 	%rd219, %rd1, %rd218;
	st.global.u32 	[%rd219+26112], %r1750;
$L__BB5_195:
	bar.warp.sync 	-1;
$L__BB5_196:
	ret;

}
	// .globl	_ZN3cub18CUB_300001_SM_10006detail6reduce28DeviceReduceSingleTileKernelINS2_10policy_hubIfjN4cuda3std3__44plusIfEEE10Policy1000EN6thrust24THRUST_300001_SM_1000_NS10device_ptrIfEEPfjS9_ffNS7_10__identityEEEvT0_T1_T2_T3_T4_T6_
.visible .entry _ZN3cub18CUB_300001_SM_10006detail6reduce28DeviceReduceSingleTileKernelINS2_10policy_hubIfjN4cuda3std3__44plusIfEEE10Policy1000EN6thrust24THRUST_300001_SM_1000_NS10device_ptrIfEEPfjS9_ffNS7_10__identityEEEvT0_T1_T2_T3_T4_T6_(
	.param .align 8 .b8 _ZN3cub18CUB_300001_SM_10006detail6reduce28DeviceReduceSingleTileKernelINS2_10policy_hubIfjN4cuda3std3__44plusIfEEE10Policy1000EN6thrust24THRUST_300001_SM_1000_NS10device_ptrIfEEPfjS9_ffNS7_10__identityEEEvT0_T1_T2_T3_T4_T6__param_0[8],
	.param .u64 .ptr .align 1 _ZN3cub18CUB_300001_SM_10006detail6reduce28DeviceReduceSingleTileKernelINS2_10policy_hubIfjN4cuda3std3__44plusIfEEE10Policy1000EN6thrust24THRUST_300001_SM_1000_NS10device_ptrIfEEPfjS9_ffNS7_10__identityEEEvT0_T1_T2_T3_T4_T6__param_1,
	.param .u32 _ZN3cub18CUB_300001_SM_10006detail6reduce28DeviceReduceSingleTileKernelINS2_10policy_hubIfjN4cuda3std3__44plusIfEEE10Policy1000EN6thrust24THRUST_300001_SM_1000_NS10device_ptrIfEEPfjS9_ffNS7_10__identityEEEvT0_T1_T2_T3_T4_T6__param_2,
	.param .align 1 .b8 _ZN3cub18CUB_300001_SM_10006detail6reduce28DeviceReduceSingleTileKernelINS2_10policy_hubIfjN4cuda3std3__44plusIfEEE10Policy1000EN6thrust24THRUST_300001_SM_1000_NS10device_ptrIfEEPfjS9_ffNS7_10__identityEEEvT0_T1_T2_T3_T4_T6__param_3[1],
	.param .f32 _ZN3cub18CUB_300001_SM_10006detail6reduce28DeviceReduceSingleTileKernelINS2_10policy_hubIfjN4cuda3std3__44plusIfEEE10Policy1000EN6thrust24THRUST_300001_SM_1000_NS10device_ptrIfEEPfjS9_ffNS7_10__identityEEEvT0_T1_T2_T3_T4_T6__param_4,
	.param .align 1 .b8 _ZN3cub18CUB_300001_SM_10006detail6reduce28DeviceReduceSingleTileKernelINS2_10policy_hubIfjN4cuda3std3__44plusIfEEE10Policy1000EN6thrust24THRUST_300001_SM_1000_NS10device_ptrIfEEPfjS9_ffNS7_10__identityEEEvT0_T1_T2_T3_T4_T6__param_5[1]
)
.maxntid 512
.minnctapersm 1
{
	.reg .pred 	%p<67>;
	.reg .b32 	%r<211>;
	.reg .b32 	%f<384>;
	.reg .b64 	%rd<84>;
	// demoted variable
	.shared .align 4 .b8 _ZZN3cub18CUB_300001_SM_10006detail6reduce28DeviceReduceSingleTileKernelINS2_10policy_hubIfjN4cuda3std3__44plusIfEEE10Policy1000EN6thrust24THRUST_300001_SM_1000_NS10device_ptrIfEEPfjS9_ffNS7_10__identityEEEvT0_T1_T2_T3_T4_T6_E12temp_storage[84];
	ld.param.u64 	%rd9, [_ZN3cub18CUB_300001_SM_10006detail6reduce28DeviceReduceSingleTileKernelINS2_10policy_hubIfjN4cuda3std3__44plusIfEEE10Policy1000EN6thrust24THRUST_300001_SM_1000_NS10device_ptrIfEEPfjS9_ffNS7_10__identityEEEvT0_T1_T2_T3_T4_T6__param_0];
	ld.param.u64 	%rd10, [_ZN3cub18CUB_300001_SM_10006detail6reduce28DeviceReduceSingleTileKernelINS2_10policy_hubIfjN4cuda3std3__44plusIfEEE10Policy1000EN6thrust24THRUST_300001_SM_1000_NS10device_ptrIfEEPfjS9_ffNS7_10__identityEEEvT0_T1_T2_T3_T4_T6__param_1];
	ld.param.u32 	%r51, [_ZN3cub18CUB_300001_SM_10006detail6reduce28DeviceReduceSingleTileKernelINS2_10policy_hubIfjN4cuda3std3__44plusIfEEE10Policy1000EN6thrust24THRUST_300001_SM_1000_NS10device_ptrIfEEPfjS9_ffNS7_10__identityEEEvT0_T1_T2_T3_T4_T6__param_2];
	ld.param.f32 	%f42, [_ZN3cub18CUB_300001_SM_10006detail6reduce28DeviceReduceSingleTileKernelINS2_10policy_hubIfjN4cuda3std3__44plusIfEEE10Policy1000EN6thrust24THRUST_300001_SM_1000_NS10device_ptrIfEEPfjS9_ffNS7_10__identityEEEvT0_T1_T2_T3_T4_T6__param_4];
	cvta.to.global.u64 	%rd1, %rd10;
	setp.ne.s32 	%p1, %r51, 0;
	@%p1 bra 	$L__BB6_3;
	mov.u32 	%r193, %tid.x;
	setp.ne.s32 	%p66, %r193, 0;
	@%p66 bra 	$L__BB6_52;
	st.global.f32 	[%rd1], %f42;
	bra.uni 	$L__BB6_52;
$L__BB6_3:
	cvta.to.global.u64 	%rd2, %rd9;
	setp.gt.u32 	%p2, %r51, 8191;
	@%p2 bra 	$L__BB6_28;
	mov.u32 	%r1, %tid.x;
	setp.ge.u32 	%p24, %r1, %r51;
	mov.f32 	%f371, 0f00000000;
	mov.u32 	%r197, %r1;
	@%p24 bra 	$L__BB6_6;
	mul.wide.u32 	%rd73, %r1, 4;
	add.s64 	%rd74, %rd2, %rd73;
	ld.global.f32 	%f371, [%rd74];
	add.s32 	%r197, %r1, 512;
$L__BB6_6:
	setp.ge.u32 	%p25, %r197, %r51;
	@%p25 bra 	$L__BB6_19;
	not.b32 	%r120, %r197;
	add.s32 	%r121, %r51, %r120;
	shr.u32 	%r122, %r121, 9;
	add.s32 	%r4, %r122, 1;
	and.b32  	%r5, %r4, 15;
	setp.lt.u32 	%p26, %r121, 7680;
	@%p26 bra 	$L__BB6_10;
	and.b32  	%r123, %r4, 16777200;
	neg.s32 	%r195, %r123;
	mul.wide.u32 	%rd75, %r197, 4;
	add.s64 	%rd76, %rd75, %rd2;
	add.s64 	%rd82, %rd76, 16384;
$L__BB6_9:
	.pragma "nounroll";
	ld.global.f32 	%f205, [%rd82+-16384];
	add.f32 	%f206, %f371, %f205;
	ld.global.f32 	%f207, [%rd82+-14336];
	add.f32 	%f208, %f206, %f207;
	ld.global.f32 	%f209, [%rd82+-12288];
	add.f32 	%f210, %f208, %f209;
	ld.global.f32 	%f211, [%rd82+-10240];
	add.f32 	%f212, %f210, %f211;
	ld.global.f32 	%f213, [%rd82+-8192];
	add.f32 	%f214, %f212, %f213;
	ld.global.f32 	%f215, [%rd82+-6144];
	add.f32 	%f216, %f214, %f215;
	ld.global.f32 	%f217, [%rd82+-4096];
	add.f32 	%f218, %f216, %f217;
	ld.global.f32 	%f219, [%rd82+-2048];
	add.f32 	%f220, %f218, %f219;
	ld.global.f32 	%f221, [%rd82];
	add.f32 	%f222, %f220, %f221;
	ld.global.f32 	%f223, [%rd82+2048];
	add.f32 	%f224, %f222, %f223;
	ld.global.f32 	%f225, [%rd82+4096];
	add.f32 	%f226, %f224, %f225;
	ld.global.f32 	%f227, [%rd82+6144];
	add.f32 	%f228, %f226, %f227;
	ld.global.f32 	%f229, [%rd82+8192];
	add.f32 	%f230, %f228, %f229;
	ld.global.f32 	%f231, [%rd82+10240];
	add.f32 	%f232, %f230, %f231;
	ld.global.f32 	%f233, [%rd82+12288];
	add.f32 	%f234, %f232, %f233;
	ld.global.f32 	%f235, [%rd82+14336];
	add.f32 	%f371, %f234, %f235;
	add.s32 	%r197, %r197, 8192;
	add.s32 	%r195, %r195, 16;
	add.s64 	%rd82, %rd82, 32768;
	setp.ne.s32 	%p27, %r195, 0;
	@%p27 bra 	$L__BB6_9;
$L__BB6_10:
	setp.eq.s32 	%p28, %r5, 0;
	@%p28 bra 	$L__BB6_19;
	and.b32  	%r12, %r4, 7;
	setp.lt.u32 	%p29, %r5, 8;
	@%p29 bra 	$L__BB6_13;
	mul.wide.u32 	%rd77, %r197, 4;
	add.s64 	%rd78, %rd2, %rd77;
	ld.global.f32 	%f237, [%rd78];
	add.f32 	%f238, %f371, %f237;
	ld.global.f32 	%f239, [%rd78+2048];
	add.f32 	%f240, %f238, %f239;
	ld.global.f32 	%f241, [%rd78+4096];
	add.f32 	%f242, %f240, %f241;
	ld.global.f32 	%f243, [%rd78+6144];
	add.f32 	%f244, %f242, %f243;
	ld.global.f32 	%f245, [%rd78+8192];
	add.f32 	%f246, %f244, %f245;
	ld.global.f32 	%f247, [%rd78+10240];
	add.f32 	%f248, %f246, %f247;
	ld.global.f32 	%f249, [%rd78+12288];
	add.f32 	%f250, %f248, %f249;
	ld.global.f32 	%f251, [%rd78+14336];
	add.f32 	%f371, %f250, %f251;
	add.s32 	%r197, %r197, 4096;
$L__BB6_13:
	setp.eq.s32 	%p30, %r12, 0;
	@%p30 bra 	$L__BB6_19;
	and.b32  	%r15, %r4, 3;
	setp.lt.u32 	%p31, %r12, 4;
	@%p31 bra 	$L__BB6_16;
	mul.wide.u32 	%rd79, %r197, 4;
	add.s64 	%rd80, %rd2, %rd79;
	ld.global.f32 	%f253, [%rd80];
	add.f32 	%f254, %f371, %f253;
	ld.global.f32 	%f255, [%rd80+2048];
	add.f32 	%f256, %f254, %f255;
	ld.global.f32 	%f257, [%rd80+4096];
	add.f32 	%f258, %f256, %f257;
	ld.global.f32 	%f259, [%rd80+6144];
	add.f32 	%f371, %f258, %f259;
	add.s32 	%r197, %r197, 2048;
$L__BB6_16:
	setp.eq.s32 	%p32, %r15, 0;
	@%p32 bra 	$L__BB6_19;
	mul.wide.u32 	%rd81, %r197, 4;
	add.s64 	%rd83, %rd2, %rd81;
	neg.s32 	%r200, %r15;
$L__BB6_18:
	.pragma "nounroll";
	ld.global.f32 	%f260, [%rd83];
	add.f32 	%f371, %f371, %f260;
	add.s64 	%rd83, %rd83, 2048;
	add.s32 	%r200, %r200, 1;
	setp.ne.s32 	%p33, %r200, 0;
	@%p33 bra 	$L__BB6_18;
$L__BB6_19:
	setp.lt.u32 	%p34, %r51, 512;
	@%p34 bra 	$L__BB6_24;
	// begin inline asm
	mov.u32 %r162, %laneid;
	// end inline asm
	mov.b32 	%r164, %f371;
	mov.b32 	%r165, 1;
	mov.b32 	%r186, 31;
	mov.b32 	%r187, -1;
	// begin inline asm
	shfl.sync.down.b32 %r163, %r164, %r165, %r186, %r187;
	// end inline asm
	setp.gt.s32 	%p58, %r162, 30;
	mov.b32 	%f319, %r163;
	add.f32 	%f320, %f371, %f319;
	selp.f32 	%f321, %f371, %f320, %p58;
	mov.b32 	%r169, %f321;
	mov.b32 	%r170, 2;
	// begin inline asm
	shfl.sync.down.b32 %r168, %r169, %r170, %r186, %r187;
	// end inline asm
	setp.gt.s32 	%p59, %r162, 29;
	mov.b32 	%f322, %r168;
	add.f32 	%f323, %f321, %f322;
	selp.f32 	%f324, %f321, %f323, %p59;
	mov.b32 	%r174, %f324;
	mov.b32 	%r175, 4;
	// begin inline asm
	shfl.sync.down.b32 %r173, %r174, %r175, %r186, %r187;
	// end inline asm
	setp.gt.s32 	%p60, %r162, 27;
	mov.b32 	%f325, %r173;
	add.f32 	%f326, %f324, %f325;
	selp.f32 	%f327, %f324, %f326, %p60;
	mov.b32 	%r179, %f327;
	mov.b32 	%r180, 8;
	// begin inline asm
	shfl.sync.down.b32 %r178, %r179, %r180, %r186, %r187;
	// end inline asm
	setp.gt.s32 	%p61, %r162, 23;
	mov.b32 	%f328, %r178;
	add.f32 	%f329, %f327, %f328;
	selp.f32 	%f330, %f327, %f329, %p61;
	mov.b32 	%r184, %f330;
	mov.b32 	%r185, 16;
	// begin inline asm
	shfl.sync.down.b32 %r183, %r184, %r185, %r186, %r187;
	// end inline asm
	setp.gt.s32 	%p62, %r162, 15;
	mov.b32 	%f331, %r183;
	add.f32 	%f16, %f330, %f331;
	selp.f32 	%f383, %f330, %f16, %p62;
	setp.ne.s32 	%p63, %r162, 0;
	@%p63 bra 	$L__BB6_22;
	shr.u32 	%r188, %r1, 3;
	and.b32  	%r189, %r188, 124;
	mov.u32 	%r190, _ZZN3cub18CUB_300001_SM_10006detail6reduce28DeviceReduceSingleTileKernelINS2_10policy_hubIfjN4cuda3std3__44plusIfEEE10Policy1000EN6thrust24THRUST_300001_SM_1000_NS10device_ptrIfEEPfjS9_ffNS7_10__identityEEEvT0_T1_T2_T3_T4_T6_E12temp_storage;
	add.s32 	%r191, %r190, %r189;
	st.shared.f32 	[%r191+16], %f16;
$L__BB6_22:
	bar.sync 	0;
	setp.ne.s32 	%p64, %r1, 0;
	@%p64 bra 	$L__BB6_50;
	ld.shared.f32 	%f332, [_ZZN3cub18CUB_300001_SM_10006detail6reduce28DeviceReduceSingleTileKernelINS2_10policy_hubIfjN4cuda3std3__44plusIfEEE10Policy1000EN6thrust24THRUST_300001_SM_1000_NS10device_ptrIfEEPfjS9_ffNS7_10__identityEEEvT0_T1_T2_T3_T4_T6_E12temp_storage+20];
	add.f32 	%f333, %f383, %f332;
	ld.shared.f32 	%f334, [_ZZN3cub18CUB_300001_SM_10006detail6reduce28DeviceReduceSingleTileKernelINS2_10policy_hubIfjN4cuda3std3__44plusIfEEE10Policy1000EN6thrust24THRUST_300001_SM_1000_NS10device_ptrIfEEPfjS9_ffNS7_10__identityEEEvT0_T1_T2_T3_T4_T6_E12temp_storage+24];
	add.f32 	%f335, %f333, %f334;
	ld.shared.f32 	%f336, [_ZZN3cub18CUB_300001_SM_10006detail6reduce28DeviceReduceSingleTileKernelINS2_10policy_hubIfjN4cuda3std3__44plusIfEEE10Policy1000EN6thrust24THRUST_300001_SM_1000_NS10device_ptrIfEEPfjS9_ffNS7_10__identityEEEvT0_T1_T2_T3_T4_T6_E12temp_storage+28];
	add.f32 	%f337, %f335, %f336;
	ld.shared.f32 	%f338, [_ZZN3cub18CUB_300001_SM_10006detail6reduce28DeviceReduceSingleTileKernelINS2_10policy_hubIfjN4cuda3std3__44plusIfEEE10Policy1000EN6thrust24THRUST_300001_SM_1000_NS10device_ptrIfEEPfjS9_ffNS7_10__identityEEEvT0_T1_T2_T3_T4_T6_E12temp_storage+32];
	add.f32 	%f339, %f337, %f338;
	ld.shared.f32 	%f340, [_ZZN3cub18CUB_300001_SM_10006detail6reduce28DeviceReduceSingleTileKernelINS2_10policy_hubIfjN4cuda3std3__44plusIfEEE10Policy1000EN6thrust24THRUST_300001_SM_1000_NS10device_ptrIfEEPfjS9_ffNS7_10__identityEEEvT0_T1_T2_T3_T4_T6_E12temp_storage+36];
	add.f32 	%f341, %f339, %f340;
	ld.shared.f32 	%f342, [_ZZN3cub18CUB_300001_SM_10006detail6reduce28DeviceReduceSingleTileKernelINS2_10policy_hubIfjN4cuda3std3__44plusIfEEE10Policy1000EN6thrust24THRUST_300001_SM_1000_NS10device_ptrIfEEPfjS9_ffNS7_10__identityEEEvT0_T1_T2_T3_T4_T6_E12temp_storage+40];
	add.f32 	%f343, %f341, %f342;
	ld.shared.f32 	%f344, [_ZZN3cub18CUB_300001_SM_10006detail6reduce28DeviceReduceSingleTileKernelINS2_10policy_hubIfjN4cuda3std3__44plusIfEEE10Policy1000EN6thrust24THRUST_300001_SM_1000_NS10device_ptrIfEEPfjS9_ffNS7_10__identityEEEvT0_T1_T2_T3_T4_T6_E12temp_storage+44];
	add.f32 	%f345, %f343, %f344;
	ld.shared.f32 	%f346, [_ZZN3cub18CUB_300001_SM_10006detail6reduce28DeviceReduceSingleTileKernelINS2_10policy_hubIfjN4cuda3std3__44plusIfEEE10Policy1000EN6thrust24THRUST_300001_SM_1000_NS10device_ptrIfEEPfjS9_ffNS7_10__identityEEEvT0_T1_T2_T3_T4_T6_E12temp_storage+48];
	add.f32 	%f347, %f345, %f346;
	ld.shared.f32 	%f348, [_ZZN3cub18CUB_300001_SM_10006detail6reduce28DeviceReduceSingleTileKernelINS2_10policy_hubIfjN4cuda3std3__44plusIfEEE10Policy1000EN6thrust24THRUST_300001_SM_1000_NS10device_ptrIfEEPfjS9_ffNS7_10__identityEEEvT0_T1_T2_T3_T4_T6_E12temp_storage+52];
	add.f32 	%f349, %f347, %f348;
	ld.shared.f32 	%f350, [_ZZN3cub18CUB_300001_SM_10006detail6reduce28DeviceReduceSingleTileKernelINS2_10policy_hubIfjN4cuda3std3__44plusIfEEE10Policy1000EN6thrust24THRUST_300001_SM_1000_NS10device_ptrIfEEPfjS9_ffNS7_10__identityEEEvT0_T1_T2_T3_T4_T6_E12temp_storage+56];
	add.f32 	%f351, %f349, %f350;
	ld.shared.f32 	%f352, [_ZZN3cub18CUB_300001_SM_10006detail6reduce28DeviceReduceSingleTileKernelINS2_10policy_hubIfjN4cuda3std3__44plusIfEEE10Policy1000EN6thrust24THRUST_300001_SM_1000_NS10device_ptrIfEEPfjS9_ffNS7_10__identityEEEvT0_T1_T2_T3_T4_T6_E12temp_storage+60];
	add.f32 	%f353, %f351, %f352;
	ld.shared.f32 	%f354, [_ZZN3cub18CUB_300001_SM_10006detail6reduce28DeviceReduceSingleTileKernelINS2_10policy_hubIfjN4cuda3std3__44plusIfEEE10Policy1000EN6thrust24THRUST_300001_SM_1000_NS10device_ptrIfEEPfjS9_ffNS7_10__identityEEEvT0_T1_T2_T3_T4_T6_E12temp_storage+64];
	add.f32 	%f355, %f353, %f354;
	ld.shared.f32 	%f356, [_ZZN3cub18CUB_300001_SM_10006detail6reduce28DeviceReduceSingleTileKernelINS2_10policy_hubIfjN4cuda3std3__44plusIfEEE10Policy1000EN6thrust24THRUST_300001_SM_1000_NS10device_ptrIfEEPfjS9_ffNS7_10__identityEEEvT0_T1_T2_T3_T4_T6_E12temp_storage+68];
	add.f32 	%f357, %f355, %f356;
	ld.shared.f32 	%f358, [_ZZN3cub18CUB_300001_SM_10006detail6reduce28DeviceReduceSingleTileKernelINS2_10policy_hubIfjN4cuda3std3__44plusIfEEE10Policy1000EN6thrust24THRUST_300001_SM_1000_NS10device_ptrIfEEPfjS9_ffNS7_10__identityEEEvT0_T1_T2_T3_T4_T6_E12temp_storage+72];
	add.f32 	%f359, %f357, %f358;
	ld.shared.f32 	%f360, [_ZZN3cub18CUB_300001_SM_10006detail6reduce28DeviceReduceSingleTileKernelINS2_10policy_hubIfjN4cuda3std3__44plusIfEEE10Policy1000EN6thrust24THRUST_300001_SM_1000_NS10device_ptrIfEEPfjS9_ffNS7_10__identityEEEvT0_T1_T2_T3_T4_T6_E12temp_storage+76];
	add.f32 	%f383, %f359, %f360;
	bra.uni 	$L__BB6_50;
$L__BB6_24:
	// begin inline asm
	mov.u32 %r124, %laneid;
	// end inline asm
	and.b32  	%r150, %r1, 992;
	add.s32 	%r151, %r150, 32;
	setp.gt.u32 	%p35, %r151, %r51;
	not.b32 	%r152, %r150;
	add.s32 	%r153, %r51, %r152;
	selp.b32 	%r148, %r153, 31, %p35;
	mov.b32 	%r126, %f371;
	mov.b32 	%r127, 1;
	mov.b32 	%r149, -1;
	// begin inline asm
	shfl.sync.down.b32 %r125, %r126, %r127, %r148, %r149;
	// end inline asm
	setp.lt.s32 	%p36, %r124, %r148;
	mov.b32 	%f261, %r125;
	add.f32 	%f262, %f371, %f261;
	selp.f32 	%f263, %f262, %f371, %p36;
	mov.b32 	%r131, %f263;
	mov.b32 	%r132, 2;
	// begin inline asm
	shfl.sync.down.b32 %r130, %r131, %r132, %r148, %r149;
	// end inline asm
	add.s32 	%r154, %r124, 2;
	setp.gt.s32 	%p37, %r154, %r148;
	mov.b32 	%f264, %r130;
	add.f32 	%f265, %f263, %f264;
	selp.f32 	%f266, %f263, %f265, %p37;
	mov.b32 	%r136, %f266;
	mov.b32 	%r137, 4;
	// begin inline asm
	shfl.sync.down.b32 %r135, %r136, %r137, %r148, %r149;
	// end inline asm
	add.s32 	%r155, %r124, 4;
	setp.gt.s32 	%p38, %r155, %r148;
	mov.b32 	%f267, %r135;
	add.f32 	%f268, %f266, %f267;
	selp.f32 	%f269, %f266, %f268, %p38;
	mov.b32 	%r141, %f269;
	mov.b32 	%r142, 8;
	// begin inline asm
	shfl.sync.down.b32 %r140, %r141, %r142, %r148, %r149;
	// end inline asm
	add.s32 	%r156, %r124, 8;
	setp.gt.s32 	%p39, %r156, %r148;
	mov.b32 	%f270, %r140;
	add.f32 	%f271, %f269, %f270;
	selp.f32 	%f272, %f269, %f271, %p39;
	mov.b32 	%r146, %f272;
	mov.b32 	%r147, 16;
	// begin inline asm
	shfl.sync.down.b32 %r145, %r146, %r147, %r148, %r149;
	// end inline asm
	add.s32 	%r157, %r124, 16;
	setp.gt.s32 	%p40, %r157, %r148;
	mov.b32 	%f273, %r145;
	add.f32 	%f274, %f272, %f273;
	selp.f32 	%f383, %f272, %f274, %p40;
	setp.ne.s32 	%p41, %r124, 0;
	@%p41 bra 	$L__BB6_26;
	shr.u32 	%r158, %r1, 3;
	and.b32  	%r159, %r158, 124;
	mov.u32 	%r160, _ZZN3cub18CUB_300001_SM_10006detail6reduce28DeviceReduceSingleTileKernelINS2_10policy_hubIfjN4cuda3std3__44plusIfEEE10Policy1000EN6thrust24THRUST_300001_SM_1000_NS10device_ptrIfEEPfjS9_ffNS7_10__identityEEEvT0_T1_T2_T3_T4_T6_E12temp_storage;
	add.s32 	%r161, %r160, %r159;
	st.shared.f32 	[%r161+16], %f383;
$L__BB6_26:
	bar.sync 	0;
	setp.ne.s32 	%p42, %r1, 0;
	@%p42 bra 	$L__BB6_50;
	setp.gt.u32 	%p43, %r51, 32;
	ld.shared.f32 	%f275, [_ZZN3cub18CUB_300001_SM_10006detail6reduce28DeviceReduceSingleTileKernelINS2_10policy_hubIfjN4cuda3std3__44plusIfEEE10Policy1000EN6thrust24THRUST_300001_SM_1000_NS10device_ptrIfEEPfjS9_ffNS7_10__identityEEEvT0_T1_T2_T3_T4_T6_E12temp_storage+20];
	add.f32 	%f276, %f383, %f275;
	selp.f32 	%f277, %f276, %f383, %p43;
	setp.gt.u32 	%p44, %r51, 64;
	ld.shared.f32 	%f278, [_ZZN3cub18CUB_300001_SM_10006detail6reduce28DeviceReduceSingleTileKernelINS2_10policy_hubIfjN4cuda3std3__44plusIfEEE10Policy1000EN6thrust24THRUST_300001_SM_1000_NS10device_ptrIfEEPfjS9_ffNS7_10__identityEEEvT0_T1_T2_T3_T4_T6_E12temp_storage+24];
	add.f32 	%f279, %f278, %f277;
	selp.f32 	%f280, %f279, %f277, %p44;
	setp.gt.u32 	%p45, %r51, 96;
	ld.shared.f32 	%f281, [_ZZN3cub18CUB_300001_SM_10006detail6reduce28DeviceReduceSingleTileKernelINS2_10policy_hubIfjN4cuda3std3__44plusIfEEE10Policy1000EN6thrust24THRUST_300001_SM_1000_NS10device_ptrIfEEPfjS9_ffNS7_10__identityEEEvT0_T1_T2_T3_T4_T6_E12temp_storage+28];
	add.f32 	%f282, %f281, %f280;
	selp.f32 	%f283, %f282, %f280, %p45;
	setp.gt.u32 	%p46, %r51, 128;
	ld.shared.f32 	%f284, [_ZZN3cub18CUB_300001_SM_10006detail6reduce28DeviceReduceSingleTileKernelINS2_10policy_hubIfjN4cuda3std3__44plusIfEEE10Policy1000EN6thrust24THRUST_300001_SM_1000_NS10device_ptrIfEEPfjS9_ffNS7_10__identityEEEvT0_T1_T2_T3_T4_T6_E12temp_storage+32];
	add.f32 	%f285, %f284, %f283;
	selp.f32 	%f286, %f285, %f283, %p46;
	setp.gt.u32 	%p47, %r51, 160;
	ld.shared.f32 	%f287, [_ZZN3cub18CUB_300001_SM_10006detail6reduce28DeviceReduceSingleTileKernelINS2_10policy_hubIfjN4cuda3std3__44plusIfEEE10Policy1000EN6thrust24THRUST_300001_SM_1000_NS10device_ptrIfEEPfjS9_ffNS7_10__identityEEEvT0_T1_T2_T3_T4_T6_E12temp_storage+36];
	add.f32 	%f288, %f287, %f286;
	selp.f32 	%f289, %f288, %f286, %p47;
	setp.gt.u32 	%p48, %r51, 192;
	ld.shared.f32 	%f290, [_ZZN3cub18CUB_300001_SM_10006detail6reduce28DeviceReduceSingleTileKernelINS2_10policy_hubIfjN4cuda3std3__44plusIfEEE10Policy1000EN6thrust24THRUST_300001_SM_1000_NS10device_ptrIfEEPfjS9_ffNS7_10__identityEEEvT0_T1_T2_T3_T4_T6_E12temp_storage+40];
	add.f32 	%f291, %f290, %f289;
	selp.f32 	%f292, %f291, %f289, %p48;
	setp.gt.u32 	%p49, %r51, 224;
	ld.shared.f32 	%f293, [_ZZN3cub18CUB_300001_SM_10006detail6reduce28DeviceReduceSingleTileKernelINS2_10policy_hubIfjN4cuda3std3__44plusIfEEE10Policy1000EN6thrust24THRUST_300001_SM_1000_NS10device_ptrIfEEPfjS9_ffNS7_10__identityEEEvT0_T1_T2_T3_T4_T6_E12temp_storage+44];
	add.f32 	%f294, %f293, %f292;
	selp.f32 	%f295, %f294, %f292, %p49;
	setp.gt.u32 	%p50, %r51, 256;
	ld.shared.f32 	%f296, [_ZZN3cub18CUB_300001_SM_10006detail6reduce28DeviceReduceSingleTileKernelINS2_10policy_hubIfjN4cuda3std3__44plusIfEEE10Policy1000EN6thrust24THRUST_300001_SM_1000_NS10device_ptrIfEEPfjS9_ffNS7_10__identityEEEvT0_T1_T2_T3_T4_T6_E12temp_storage+48];
	add.f32 	%f297, %f296, %f295;
	selp.f32 	%f298, %f297, %f295, %p50;
	setp.gt.u32 	%p51, %r51, 288;
	ld.shared.f32 	%f299, [_ZZN3cub18CUB_300001_SM_10006detail6reduce28DeviceReduceSingleTileKernelINS2_10policy_hubIfjN4cuda3std3__44plusIfEEE10Policy1000EN6thrust24THRUST_300001_SM_1000_NS10device_ptrIfEEPfjS9_ffNS7_10__identityEEEvT0_T1_T2_T3_T4_T6_E12temp_storage+52];
	add.f32 	%f300, %f299, %f298;
	selp.f32 	%f301, %f300, %f298, %p51;
	setp.gt.u32 	%p52, %r51, 320;
	ld.shared.f32 	%f302, [_ZZN3cub18CUB_300001_SM_10006detail6reduce28DeviceReduceSingleTileKernelINS2_10policy_hubIfjN4cuda3std3__44plusIfEEE10Policy1000EN6thrust24THRUST_300001_SM_1000_NS10device_ptrIfEEPfjS9_ffNS7_10__identityEEEvT0_T1_T2_T3_T4_T6_E12temp_storage+56];
	add.f32 	%f303, %f302, %f301;
	selp.f32 	%f304, %f303, %f301, %p52;
	setp.gt.u32 	%p53, %r51, 352;
	ld.shared.f32 	%f305, [_ZZN3cub18CUB_300001_SM_10006detail6reduce28DeviceReduceSingleTileKernelINS2_10policy_hubIfjN4cuda3std3__44plusIfEEE10Policy1000EN6thrust24THRUST_300001_SM_1000_NS10device_ptrIfEEPfjS9_ffNS7_10__identityEEEvT0_T1_T2_T3_T4_T6_E12temp_storage+60];
	add.f32 	%f306, %f305, %f304;
	selp.f32 	%f307, %f306, %f304, %p53;
	setp.gt.u32 	%p54, %r51, 384;
	ld.shared.f32 	%f308, [_ZZN3cub18CUB_300001_SM_10006detail6reduce28DeviceReduceSingleTileKernelINS2_10policy_hubIfjN4cuda3std3__44plusIfEEE10Policy1000EN6thrust24THRUST_300001_SM_1000_NS10device_ptrIfEEPfjS9_ffNS7_10__identityEEEvT0_T1_T2_T3_T4_T6_E12temp_storage+64];
	add.f32 	%f309, %f308, %f307;
	selp.f32 	%f310, %f309, %f307, %p54;
	setp.gt.u32 	%p55, %r51, 416;
	ld.shared.f32 	%f311, [_ZZN3cub18CUB_300001_SM_10006detail6reduce28DeviceReduceSingleTileKernelINS2_10policy_hubIfjN4cuda3std3__44plusIfEEE10Policy1000EN6thrust24THRUST_300001_SM_1000_NS10device_ptrIfEEPfjS9_ffNS7_10__identityEEEvT0_T1_T2_T3_T4_T6_E12temp_storage+68];
	add.f32 	%f312, %f311, %f310;
	selp.f32 	%f313, %f312, %f310, %p55;
	setp.gt.u32 	%p56, %r51, 448;
	ld.shared.f32 	%f314, [_ZZN3cub18CUB_300001_SM_10006detail6reduce28DeviceReduceSingleTileKernelINS2_10policy_hubIfjN4cuda3std3__44plusIfEEE10Policy1000EN6thrust24THRUST_300001_SM_1000_NS10device_ptrIfEEPfjS9_ffNS7_10__identityEEEvT0_T1_T2_T3_T4_T6_E12temp_storage+72];
	add.f32 	%f315, %f314, %f313;
	selp.f32 	%f316, %f315, %f313, %p56;
	setp.gt.u32 	%p57, %r51, 480;
	ld.shared.f32 	%f317, [_ZZN3cub18CUB_300001_SM_10006detail6reduce28DeviceReduceSingleTileKernelINS2_10policy_hubIfjN4cuda3std3__44plusIfEEE10Policy1000EN6thrust24THRUST_300001_SM_1000_NS10device_ptrIfEEPfjS9_ffNS7_10__identityEEEvT0_T1_T2_T3_T4_T6_E12temp_storage+76];
	add.f32 	%f318, %f317, %f316;
	selp.f32 	%f383, %f318, %f316, %p57;
	bra.uni 	$L__BB6_50;
$L__BB6_28:
	mov.u32 	%r21, %tid.x;
	mul.wide.u32 	%rd11, %r21, 4;
	add.s64 	%rd12, %rd2, %rd11;
	ld.global.f32 	%f43, [%rd12];
	ld.global.f32 	%f44, [%rd12+2048];
	ld.global.f32 	%f45, [%rd12+4096];
	ld.global.f32 	%f46, [%rd12+6144];
	ld.global.f32 	%f47, [%rd12+8192];
	ld.global.f32 	%f48, [%rd12+10240];
	ld.global.f32 	%f49, [%rd12+12288];
	ld.global.f32 	%f50, [%rd12+14336];
	ld.global.f32 	%f51, [%rd12+16384];
	ld.global.f32 	%f52, [%rd12+18432];
	ld.global.f32 	%f53, [%rd12+20480];
	ld.global.f32 	%f54, [%rd12+22528];
	ld.global.f32 	%f55, [%rd12+24576];
	ld.global.f32 	%f56, [%rd12+26624];
	ld.global.f32 	%f57, [%rd12+28672];
	ld.global.f32 	%f58, [%rd12+30720];
	add.f32 	%f59, %f43, %f44;
	add.f32 	%f60, %f45, %f46;
	add.f32 	%f61, %f47, %f48;
	add.f32 	%f62, %f49, %f50;
	add.f32 	%f63, %f51, %f52;
	add.f32 	%f64, %f53, %f54;
	add.f32 	%f65, %f55, %f56;
	add.f32 	%f66, %f57, %f58;
	add.f32 	%f67, %f59, %f60;
	add.f32 	%f68, %f61, %f62;
	add.f32 	%f69, %f63, %f64;
	add.f32 	%f70, %f65, %f66;
	add.f32 	%f71, %f67, %f68;
	add.f32 	%f72, %f69, %f70;
	add.f32 	%f382, %f71, %f72;
	add.s32 	%r22, %r51, -8192;
	setp.lt.u32 	%p3, %r22, 8192;
	mov.b32 	%r202, 8192;
	@%p3 bra 	$L__BB6_32;
	mov.b32 	%r202, 8192;
$L__BB6_30:
	add.s32 	%r54, %r21, %r202;
	mul.wide.u32 	%rd13, %r54, 4;
	add.s64 	%rd14, %rd2, %rd13;
	ld.global.f32 	%f73, [%rd14];
	ld.global.f32 	%f74, [%rd14+2048];
	ld.global.f32 	%f75, [%rd14+4096];
	ld.global.f32 	%f76, [%rd14+6144];
	ld.global.f32 	%f77, [%rd14+8192];
	ld.global.f32 	%f78, [%rd14+10240];
	ld.global.f32 	%f79, [%rd14+12288];
	ld.global.f32 	%f80, [%rd14+14336];
	ld.global.f32 	%f81, [%rd14+16384];
	ld.global.f32 	%f82, [%rd14+18432];
	ld.global.f32 	%f83, [%rd14+20480];
	ld.global.f32 	%f84, [%rd14+22528];
	ld.global.f32 	%f85, [%rd14+24576];
	ld.global.f32 	%f86, [%rd14+26624];
	ld.global.f32 	%f87, [%rd14+28672];
	ld.global.f32 	%f88, [%rd14+30720];
	add.f32 	%f89, %f382, %f73;
	add.f32 	%f90, %f74, %f75;
	add.f32 	%f91, %f76, %f77;
	add.f32 	%f92, %f78, %f79;
	add.f32 	%f93, %f80, %f81;
	add.f32 	%f94, %f82, %f83;
	add.f32 	%f95, %f84, %f85;
	add.f32 	%f96, %f86, %f87;
	add.f32 	%f97, %f89, %f90;
	add.f32 	%f98, %f91, %f92;
	add.f32 	%f99, %f93, %f94;
	add.f32 	%f100, %f95, %f96;
	add.f32 	%f101, %f97, %f98;
	add.f32 	%f102, %f99, %f100;
	add.f32 	%f103, %f101, %f102;
	add.f32 	%f382, %f103, %f88;
	sub.s32 	%r55, %r51, %r202;
	setp.lt.u32 	%p4, %r55, 8192;
	@%p4 bra 	$L__BB6_46;
	add.s32 	%r202, %r202, 8192;
	setp.le.u32 	%p5, %r202, %r22;
	@%p5 bra 	$L__BB6_30;
$L__BB6_32:
	setp.le.u32 	%p6, %r51, %r202;
	sub.s32 	%r56, %r51, %r202;
	setp.ge.s32 	%p7, %r21, %r56;
	or.pred  	%p8, %p6, %p7;
	@%p8 bra 	$L__BB6_46;
	not.b32 	%r58, %r21;
	add.s32 	%r59, %r51, %r58;
	sub.s32 	%r60, %r59, %r202;
	shr.u32 	%r61, %r60, 9;
	add.s32 	%r26, %r61, 1;
	and.b32  	%r27, %r26, 15;
	setp.lt.u32 	%p9, %r60, 7680;
	mov.u32 	%r207, %r21;
	@%p9 bra 	$L__BB6_37;
	or.b32  	%r205, %r21, 4096;
	add.s32 	%r204, %r21, %r202;
	and.b32  	%r62, %r26, 16777200;
	neg.s32 	%r203, %r62;
$L__BB6_35:
	.pragma "nounroll";
	mul.wide.u32 	%rd15, %r204, 4;
	add.s64 	%rd16, %rd2, %rd15;
	ld.global.f32 	%f105, [%rd16];
	add.f32 	%f106, %f382, %f105;
	add.s32 	%r63, %r204, 512;
	mul.wide.u32 	%rd17, %r63, 4;
	add.s64 	%rd18, %rd2, %rd17;
	ld.global.f32 	%f107, [%rd18];
	add.f32 	%f108, %f106, %f107;
	add.s32 	%r64, %r204, 1024;
	mul.wide.u32 	%rd19, %r64, 4;
	add.s64 	%rd20, %rd2, %rd19;
	ld.global.f32 	%f109, [%rd20];
	add.f32 	%f110, %f108, %f109;
	add.s32 	%r65, %r204, 1536;
	mul.wide.u32 	%rd21, %r65, 4;
	add.s64 	%rd22, %rd2, %rd21;
	ld.global.f32 	%f111, [%rd22];
	add.f32 	%f112, %f110, %f111;
	add.s32 	%r66, %r204, 2048;
	mul.wide.u32 	%rd23, %r66, 4;
	add.s64 	%rd24, %rd2, %rd23;
	ld.global.f32 	%f113, [%rd24];
	add.f32 	%f114, %f112, %f113;
	add.s32 	%r67, %r204, 2560;
	mul.wide.u32 	%rd25, %r67, 4;
	add.s64 	%rd26, %rd2, %rd25;
	ld.global.f32 	%f115, [%rd26];
	add.f32 	%f116, %f114, %f115;
	add.s32 	%r68, %r204, 3072;
	mul.wide.u32 	%rd27, %r68, 4;
	add.s64 	%rd28, %rd2, %rd27;
	ld.global.f32 	%f117, [%rd28];
	add.f32 	%f118, %f116, %f117;
	add.s32 	%r69, %r204, 3584;
	mul.wide.u32 	%rd29, %r69, 4;
	add.s64 	%rd30, %rd2, %rd29;
	ld.global.f32 	%f119, [%rd30];
	add.f32 	%f120, %f118, %f119;
	add.s32 	%r70, %r204, 4096;
	mul.wide.u32 	%rd31, %r70, 4;
	add.s64 	%rd32, %rd2, %rd31;
	ld.global.f32 	%f121, [%rd32];
	add.f32 	%f122, %f120, %f121;
	add.s32 	%r71, %r204, 4608;
	mul.wide.u32 	%rd33, %r71, 4;
	add.s64 	%rd34, %rd2, %rd33;
	ld.global.f32 	%f123, [%rd34];
	add.f32 	%f124, %f122, %f123;
	add.s32 	%r72, %r204, 5120;
	mul.wide.u32 	%rd35, %r72, 4;
	add.s64 	%rd36, %rd2, %rd35;
	ld.global.f32 	%f125, [%rd36];
	add.f32 	%f126, %f124, %f125;
	add.s32 	%r73, %r204, 5632;
	mul.wide.u32 	%rd37, %r73, 4;
	add.s64 	%rd38, %rd2, %rd37;
	ld.global.f32 	%f127, [%rd38];
	add.f32 	%f128, %f126, %f127;
	add.s32 	%r74, %r204, 6144;
	mul.wide.u32 	%rd39, %r74, 4;
	add.s64 	%rd40, %rd2, %rd39;
	ld.global.f32 	%f129, [%rd40];
	add.f32 	%f130, %f128, %f129;
	add.s32 	%r75, %r204, 6656;
	mul.wide.u32 	%rd41, %r75, 4;
	add.s64 	%rd42, %rd2, %rd41;
	ld.global.f32 	%f131, [%rd42];
	add.f32 	%f132, %f130, %f131;
	add.s32 	%r76, %r204, 7168;
	mul.wide.u32 	%rd43, %r76, 4;
	add.s64 	%rd44, %rd2, %rd43;
	ld.global.f32 	%f133, [%rd44];
	add.f32 	%f134, %f132, %f133;
	add.s32 	%r77, %r204, 7680;
	mul.wide.u32 	%rd45, %r77, 4;
	add.s64 	%rd46, %rd2, %rd45;
	ld.global.f32 	%f135, [%rd46];
	add.f32 	%f382, %f134, %f135;
	add.s32 	%r205, %r205, 8192;
	add.s32 	%r204, %r204, 8192;
	add.s32 	%r203, %r203, 16;
	setp.ne.s32 	%p10, %r203, 0;
	@%p10 bra 	$L__BB6_35;
	add.s32 	%r207, %r205, -4096;
$L__BB6_37:
	setp.eq.s32 	%p11, %r27, 0;
	@%p11 bra 	$L__BB6_46;
	and.b32  	%r39, %r26, 7;
	setp.lt.u32 	%p12, %r27, 8;
	@%p12 bra 	$L__BB6_40;
	add.s32 	%r78, %r207, %r202;
	mul.wide.u32 	%rd47, %r78, 4;
	add.s64 	%rd48, %rd2, %rd47;
	ld.global.f32 	%f137, [%rd48];
	add.f32 	%f138, %f382, %f137;
	add.s32 	%r79, %r78, 512;
	mul.wide.u32 	%rd49, %r79, 4;
	add.s64 	%rd50, %rd2, %rd49;
	ld.global.f32 	%f139, [%rd50];
	add.f32 	%f140, %f138, %f139;
	add.s32 	%r80, %r78, 1024;
	mul.wide.u32 	%rd51, %r80, 4;
	add.s64 	%rd52, %rd2, %rd51;
	ld.global.f32 	%f141, [%rd52];
	add.f32 	%f142, %f140, %f141;
	add.s32 	%r81, %r78, 1536;
	mul.wide.u32 	%rd53, %r81, 4;
	add.s64 	%rd54, %rd2, %rd53;
	ld.global.f32 	%f143, [%rd54];
	add.f32 	%f144, %f142, %f143;
	add.s32 	%r82, %r78, 2048;
	mul.wide.u32 	%rd55, %r82, 4;
	add.s64 	%rd56, %rd2, %rd55;
	ld.global.f32 	%f145, [%rd56];
	add.f32 	%f146, %f144, %f145;
	add.s32 	%r83, %r78, 2560;
	mul.wide.u32 	%rd57, %r83, 4;
	add.s64 	%rd58, %rd2, %rd57;
	ld.global.f32 	%f147, [%rd58];
	add.f32 	%f148, %f146, %f147;
	add.s32 	%r84, %r78, 3072;
	mul.wide.u32 	%rd59, %r84, 4;
	add.s64 	%rd60, %rd2, %rd59;
	ld.global.f32 	%f149, [%rd60];
	add.f32 	%f150, %f148, %f149;
	add.s32 	%r85, %r78, 3584;
	mul.wide.u32 	%rd61, %r85, 4;
	add.s64 	%rd62, %rd2, %rd61;
	ld.global.f32 	%f151, [%rd62];
	add.f32 	%f382, %f150, %f151;
	add.s32 	%r207, %r207, 4096;
$L__BB6_40:
	setp.eq.s32 	%p13, %r39, 0;
	@%p13 bra 	$L__BB6_46;
	and.b32  	%r42, %r26, 3;
	setp.lt.u32 	%p14, %r39, 4;
	@%p14 bra 	$L__BB6_43;
	add.s32 	%r86, %r207, %r202;
	mul.wide.u32 	%rd63, %r86, 4;
	add.s64 	%rd64, %rd2, %rd63;
	ld.global.f32 	%f153, [%rd64];
	add.f32 	%f154, %f382, %f153;
	add.s32 	%r87, %r86, 512;
	mul.wide.u32 	%rd65, %r87, 4;
	add.s64 	%rd66, %rd2, %rd65;
	ld.global.f32 	%f155, [%rd66];
	add.f32 	%f156, %f154, %f155;
	add.s32 	%r88, %r86, 1024;
	mul.wide.u32 	%rd67, %r88, 4;
	add.s64 	%rd68, %rd2, %rd67;
	ld.global.f32 	%f157, [%rd68];
	add.f32 	%f158, %f156, %f157;
	add.s32 	%r89, %r86, 1536;
	mul.wide.u32 	%rd69, %r89, 4;
	add.s64 	%rd70, %rd2, %rd69;
	ld.global.f32 	%f159, [%rd70];
	add.f32 	%f382, %f158, %f159;
	add.s32 	%r207, %r207, 2048;
$L__BB6_43:
	setp.eq.s32 	%p15, %r42, 0;
	@%p15 bra 	$L__BB6_46;
	add.s32 	%r210, %r207, %r202;
	neg.s32 	%r209, %r42;
$L__BB6_45:
	.pragma "nounroll";
	mul.wide.u32 	%rd71, %r210, 4;
	add.s64 	%rd72, %rd2, %rd71;
	ld.global.f32 	%f160, [%rd72];
	add.f32 	%f382, %f382, %f160;
	add.s32 	%r210, %r210, 512;
	add.s32 	%r209, %r209, 1;
	setp.ne.s32 	%p16, %r209, 0;
	@%p16 bra 	$L__BB6_45;
$L__BB6_46:
	// begin inline asm
	mov.u32 %r90, %laneid;
	// end inline asm
	mov.b32 	%r92, %f382;
	mov.b32 	%r93, 1;
	mov.b32 	%r114, 31;
	mov.b32 	%r115, -1;
	// begin inline asm
	shfl.sync.down.b32 %r91, %r92, %r93, %r114, %r115;
	// end inline asm
	setp.gt.s32 	%p17, %r90, 30;
	mov.b32 	%f161, %r91;
	add.f32 	%f162, %f382, %f161;
	selp.f32 	%f163, %f382, %f162, %p17;
	mov.b32 	%r97, %f163;
	mov.b32 	%r98, 2;
	// begin inline asm
	shfl.sync.down.b32 %r96, %r97, %r98, %r114, %r115;
	// end inline asm
	setp.gt.s32 	%p18, %r90, 29;
	mov.b32 	%f164, %r96;
	add.f32 	%f165, %f163, %f164;
	selp.f32 	%f166, %f163, %f165, %p18;
	mov.b32 	%r102, %f166;
	mov.b32 	%r103, 4;
	// begin inline asm
	shfl.sync.down.b32 %r101, %r102, %r103, %r114, %r115;
	// end inline asm
	setp.gt.s32 	%p19, %r90, 27;
	mov.b32 	%f167, %r101;
	add.f32 	%f168, %f166, %f167;
	selp.f32 	%f169, %f166, %f168, %p19;
	mov.b32 	%r107, %f169;
	mov.b32 	%r108, 8;
	// begin inline asm
	shfl.sync.down.b32 %r106, %r107, %r108, %r114, %r115;
	// end inline asm
	setp.gt.s32 	%p20, %r90, 23;
	mov.b32 	%f170, %r106;
	add.f32 	%f171, %f169, %f170;
	selp.f32 	%f172, %f169, %f171, %p20;
	mov.b32 	%r112, %f172;
	mov.b32 	%r113, 16;
	// begin inline asm
	shfl.sync.down.b32 %r111, %r112, %r113, %r114, %r115;
	// end inline asm
	setp.gt.s32 	%p21, %r90, 15;
	mov.b32 	%f173, %r111;
	add.f32 	%f38, %f172, %f173;
	selp.f32 	%f383, %f172, %f38, %p21;
	setp.ne.s32 	%p22, %r90, 0;
	@%p22 bra 	$L__BB6_48;
	shr.u32 	%r116, %r21, 3;
	and.b32  	%r117, %r116, 124;
	mov.u32 	%r118, _ZZN3cub18CUB_300001_SM_10006detail6reduce28DeviceReduceSingleTileKernelINS2_10policy_hubIfjN4cuda3std3__44plusIfEEE10Policy1000EN6thrust24THRUST_300001_SM_1000_NS10device_ptrIfEEPfjS9_ffNS7_10__identityEEEvT0_T1_T2_T3_T4_T6_E12temp_storage;
	add.s32 	%r119, %r118, %r117;
	st.shared.f32 	[%r119+16], %f38;
$L__BB6_48:
	bar.sync 	0;
	setp.ne.s32 	%p23, %r21, 0;
	@%p23 bra 	$L__BB6_50;
	ld.shared.f32 	%f174, [_ZZN3cub18CUB_300001_SM_10006detail6reduce28DeviceReduceSingleTileKernelINS2_10policy_hubIfjN4cuda3std3__44plusIfEEE10Policy1000EN6thrust24THRUST_300001_SM_1000_NS10device_ptrIfEEPfjS9_ffNS7_10__identityEEEvT0_T1_T2_T3_T4_T6_E12temp_storage+20];
	add.f32 	%f175, %f383, %f174;
	ld.shared.f32 	%f176, [_ZZN3cub18CUB_300001_SM_10006detail6reduce28DeviceReduceSingleTileKernelINS2_10policy_hubIfjN4cuda3std3__44plusIfEEE10Policy1000EN6thrust24THRUST_300001_SM_1000_NS10device_ptrIfEEPfjS9_ffNS7_10__identityEEEvT0_T1_T2_T3_T4_T6_E12temp_storage+24];
	add.f32 	%f177, %f175, %f176;
	ld.shared.f32 	%f178, [_ZZN3cub18CUB_300001_SM_10006detail6reduce28DeviceReduceSingleTileKernelINS2_10policy_hubIfjN4cuda3std3__44plusIfEEE10Policy1000EN6thrust24THRUST_300001_SM_1000_NS10device_ptrIfEEPfjS9_ffNS7_10__identityEEEvT0_T1_T2_T3_T4_T6_E12temp_storage+28];
	add.f32 	%f179, %f177, %f178;
	ld.shared.f32 	%f180, [_ZZN3cub18CUB_300001_SM_10006detail6reduce28DeviceReduceSingleTileKernelINS2_10policy_hubIfjN4cuda3std3__44plusIfEEE10Policy1000EN6thrust24THRUST_300001_SM_1000_NS10device_ptrIfEEPfjS9_ffNS7_10__identityEEEvT0_T1_T2_T3_T4_T6_E12temp_storage+32];
	add.f32 	%f181, %f179, %f180;
	ld.shared.f32 	%f182, [_ZZN3cub18CUB_300001_SM_10006detail6reduce28DeviceReduceSingleTileKernelINS2_10policy_hubIfjN4cuda3std3__44plusIfEEE10Policy1000EN6thrust24THRUST_300001_SM_1000_NS10device_ptrIfEEPfjS9_ffNS7_10__identityEEEvT0_T1_T2_T3_T4_T6_E12temp_storage+36];
	add.f32 	%f183, %f181, %f182;
	ld.shared.f32 	%f184, [_ZZN3cub18CUB_300001_SM_10006detail6reduce28DeviceReduceSingleTileKernelINS2_10policy_hubIfjN4cuda3std3__44plusIfEEE10Policy1000EN6thrust24THRUST_300001_SM_1000_NS10device_ptrIfEEPfjS9_ffNS7_10__identityEEEvT0_T1_T2_T3_T4_T6_E12temp_storage+40];
	add.f32 	%f185, %f183, %f184;
	ld.shared.f32 	%f186, [_ZZN3cub18CUB_300001_SM_10006detail6reduce28DeviceReduceSingleTileKernelINS2_10policy_hubIfjN4cuda3std3__44plusIfEEE10Policy1000EN6thrust24THRUST_300001_SM_1000_NS10device_ptrIfEEPfjS9_ffNS7_10__identityEEEvT0_T1_T2_T3_T4_T6_E12temp_storage+44];
	add.f32 	%f187, %f185, %f186;
	ld.shared.f32 	%f188, [_ZZN3cub18CUB_300001_SM_10006detail6reduce28DeviceReduceSingleTileKernelINS2_10policy_hubIfjN4cuda3std3__44plusIfEEE10Policy1000EN6thrust24THRUST_300001_SM_1000_NS10device_ptrIfEEPfjS9_ffNS7_10__identityEEEvT0_T1_T2_T3_T4_T6_E12temp_storage+48];
	add.f32 	%f189, %f187, %f188;
	ld.shared.f32 	%f190, [_ZZN3cub18CUB_300001_SM_10006detail6reduce28DeviceReduceSingleTileKernelINS2_10policy_hubIfjN4cuda3std3__44plusIfEEE10Policy1000EN6thrust24THRUST_300001_SM_1000_NS10device_ptrIfEEPfjS9_ffNS7_10__identityEEEvT0_T1_T2_T3_T4_T6_E12temp_storage+52];
	add.f32 	%f191, %f189, %f190;
	ld.shared.f32 	%f192, [_ZZN3cub18CUB_300001_SM_10006detail6reduce28DeviceReduceSingleTileKernelINS2_10policy_hubIfjN4cuda3std3__44plusIfEEE10Policy1000EN6thrust24THRUST_300001_SM_1000_NS10device_ptrIfEEPfjS9_ffNS7_10__identityEEEvT0_T1_T2_T3_T4_T6_E12temp_storage+56];
	add.f32 	%f193, %f191, %f192;
	ld.shared.f32 	%f194, [_ZZN3cub18CUB_300001_SM_10006detail6reduce28DeviceReduceSingleTileKernelINS2_10policy_hubIfjN4cuda3std3__44plusIfEEE10Policy1000EN6thrust24THRUST_300001_SM_1000_NS10device_ptrIfEEPfjS9_ffNS7_10__identityEEEvT0_T1_T2_T3_T4_T6_E12temp_storage+60];
	add.f32 	%f195, %f193, %f194;
	ld.shared.f32 	%f196, [_ZZN3cub18CUB_300001_SM_10006detail6reduce28DeviceReduceSingleTileKernelINS2_10policy_hubIfjN4cuda3std3__44plusIfEEE10Policy1000EN6thrust24THRUST_300001_SM_1000_NS10device_ptrIfEEPfjS9_ffNS7_10__identityEEEvT0_T1_T2_T3_T4_T6_E12temp_storage+64];
	add.f32 	%f197, %f195, %f196;
	ld.shared.f32 	%f198, [_ZZN3cub18CUB_300001_SM_10006detail6reduce28DeviceReduceSingleTileKernelINS2_10policy_hubIfjN4cuda3std3__44plusIfEEE10Policy1000EN6thrust24THRUST_300001_SM_1000_NS10device_ptrIfEEPfjS9_ffNS7_10__identityEEEvT0_T1_T2_T3_T4_T6_E12temp_storage+68];
	add.f32 	%f199, %f197, %f198;
	ld.shared.f32 	%f200, [_ZZN3cub18CUB_300001_SM_10006detail6reduce28DeviceReduceSingleTileKernelINS2_10policy_hubIfjN4cuda3std3__44plusIfEEE10Policy1000EN6thrust24THRUST_300001_SM_1000_NS10device_ptrIfEEPfjS9_ffNS7_10__identityEEEvT0_T1_T2_T3_T4_T6_E12temp_storage+72];
	add.f32 	%f201, %f199, %f200;
	ld.shared.f32 	%f202, [_ZZN3cub18CUB_300001_SM_10006detail6reduce28DeviceReduceSingleTileKernelINS2_10policy_hubIfjN4cuda3std3__44plusIfEEE10Policy1000EN6thrust24THRUST_300001_SM_1000_NS10device_ptrIfEEPfjS9_ffNS7_10__identityEEEvT0_T1_T2_T3_T4_T6_E12temp_storage+76];
	add.f32 	%f383, %f201, %f202;
$L__BB6_50:
	mov.u32 	%r192, %tid.x;
	setp.ne.s32 	%p65, %r192, 0;
	@%p65 bra 	$L__BB6_52;
	add.f32 	%f361, %f42, %f383;
	st.global.f32 	[%rd1], %f361;
$L__BB6_52:
	ret;

}
	// .globl	_ZN3cub18CUB_300001_SM_10006detail6reduce18DeviceReduceKernelINS2_10policy_hubIfjN4cuda3std3__44plusIfEEE10Policy1000EN6thrust24THRUST_300001_SM_1000_NS10device_ptrIfEEjS9_fNS7_10__identityEEEvT0_PT3_T1_NS0_13GridEvenShareISK_EET2_T4_
.visible .entry _ZN3cub18CUB_300001_SM_10006detail6reduce18DeviceReduceKernelINS2_10policy_hubIfjN4cuda3std3__44plusIfEEE10Policy1000EN6thrust24THRUST_300001_SM_1000_NS10device_ptrIfEEjS9_fNS7_10__identityEEEvT0_PT3_T1_NS0_13GridEvenShareISK_EET2_T4_(
	.param .align 8 .b8 _ZN3cub18CUB_300001_SM_10006detail6reduce18DeviceReduceKernelINS2_10policy_hubIfjN4cuda3std3__44plusIfEEE10Policy1000EN6thrust24THRUST_300001_SM_1000_NS10device_ptrIfEEjS9_fNS7_10__identityEEEvT0_PT3_T1_NS0_13GridEvenShareISK_EET2_T4__param_0[8],
	.param .u64 .ptr .align 1 _ZN3cub18CUB_300001_SM_10006detail6reduce18DeviceReduceKernelINS2_10policy_hubIfjN4cuda3std3__44plusIfEEE10Policy1000EN6thrust24THRUST_300001_SM_1000_NS10device_ptrIfEEjS9_fNS7_10__identityEEEvT0_PT3_T1_NS0_13GridEvenShareISK_EET2_T4__param_1,
	.param .u32 _ZN3cub18CUB_300001_SM_10006detail6reduce18DeviceReduceKernelINS2_10policy_hubIfjN4cuda3std3__44plusIfEEE10Policy1000EN6thrust24THRUST_300001_SM_1000_NS10device_ptrIfEEjS9_fNS7_10__identityEEEvT0_PT3_T1_NS0_13GridEvenShareISK_EET2_T4__param_2,
	.param .align 4 .b8 _ZN3cub18CUB_300001_SM_10006detail6reduce18DeviceReduceKernelINS2_10policy_hubIfjN4cuda3std3__44plusIfEEE10Policy1000EN6thrust24THRUST_300001_SM_1000_NS10device_ptrIfEEjS9_fNS7_10__identityEEEvT0_PT3_T1_NS0_13GridEvenShareISK_EET2_T4__param_3[40],
	.param .align 1 .b8 _ZN3cub18CUB_300001_SM_10006detail6reduce18DeviceReduceKernelINS2_10policy_hubIfjN4cuda3std3__44plusIfEEE10Policy1000EN6thrust24THRUST_300001_SM_1000_NS10device_ptrIfEEjS9_fNS7_10__identityEEEvT0_PT3_T1_NS0_13GridEvenShareISK_EET2_T4__param_4[1],
	.param .align 1 .b8 _ZN3cub18CUB_300001_SM_10006detail6reduce18DeviceReduceKernelINS2_10policy_hubIfjN4cuda3std3__44plusIfEEE10Policy1000EN6thrust24THRUST_300001_SM_1000_NS10device_ptrIfEEjS9_fNS7_10__identityEEEvT0_PT3_T1_NS0_13GridEvenShareISK_EET2_T4__param_5[1]
)
.maxntid 512
{
	.reg .pred 	%p<65>;
	.reg .b16 	%rs<4>;
	.reg .b32 	%r<279>;
	.reg .b32 	%f<380>;
	.reg .b64 	%rd<130>;
	// demoted variable
	.shared .align 4 .b8 _ZZN3cub18CUB_300001_SM_10006detail6reduce18DeviceReduceKernelINS2_10policy_hubIfjN4cuda3std3__44plusIfEEE10Policy1000EN6thrust24THRUST_300001_SM_1000_NS10device_ptrIfEEjS9_fNS7_10__identityEEEvT0_PT3_T1_NS0_13GridEvenShareISK_EET2_T4_E12temp_storage[84];
	ld.param.u32 	%r1, [_ZN3cub18CUB_300001_SM_10006detail6reduce18DeviceReduceKernelINS2_10policy_hubIfjN4cuda3std3__44plusIfEEE10Policy1000EN6thrust24THRUST_300001_SM_1000_NS10device_ptrIfEEjS9_fNS7_10__identityEEEvT0_PT3_T1_NS0_13GridEvenShareISK_EET2_T4__param_3+20];
	ld.param.u32 	%r2, [_ZN3cub18CUB_300001_SM_10006detail6reduce18DeviceReduceKernelINS2_10policy_hubIfjN4cuda3std3__44plusIfEEE10Policy1000EN6thrust24THRUST_300001_SM_1000_NS10device_ptrIfEEjS9_fNS7_10__identityEEEvT0_PT3_T1_NS0_13GridEvenShareISK_EET2_T4__param_3+24];
	ld.param.u64 	%rd3, [_ZN3cub18CUB_300001_SM_10006detail6reduce18DeviceReduceKernelINS2_10policy_hubIfjN4cuda3std3__44plusIfEEE10Policy1000EN6thrust24THRUST_300001_SM_1000_NS10device_ptrIfEEjS9_fNS7_10__identityEEEvT0_PT3_T1_NS0_13GridEvenShareISK_EET2_T4__param_0];
	cvta.to.global.u64 	%rd1, %rd3;
	mov.u32 	%r3, %ctaid.x;
	shl.b32 	%r4, %r2, 13;
	shl.b32 	%r270, %r3, 13;
	sub.s32 	%r6, %r1, %r270;
	setp.gt.u32 	%p1, %r6, 8191;
	@%p1 bra 	$L__BB7_26;
	mov.u32 	%r7, %tid.x;
	setp.ge.u32 	%p23, %r7, %r6;
	mov.f32 	%f368, 0f00000000;
	mov.u32 	%r261, %r7;
	@%p23 bra 	$L__BB7_3;
	add.s32 	%r155, %r270, %r7;
	mul.wide.u32 	%rd66, %r155, 4;
	add.s64 	%rd67, %rd1, %rd66;
	ld.global.f32 	%f368, [%rd67];
	add.s32 	%r261, %r7, 512;
$L__BB7_3:
	setp.ge.u32 	%p24, %r261, %r6;
	@%p24 bra 	$L__BB7_17;
	not.b32 	%r156, %r261;
	add.s32 	%r157, %r1, %r156;
	sub.s32 	%r158, %r157, %r270;
	shr.u32 	%r159, %r158, 9;
	add.s32 	%r10, %r159, 1;
	and.b32  	%r11, %r10, 15;
	setp.lt.u32 	%p25, %r158, 7680;
	@%p25 bra 	$L__BB7_8;
	or.b32  	%r260, %r261, 4096;
	add.s32 	%r259, %r261, %r270;
	and.b32  	%r160, %r10, 16777200;
	neg.s32 	%r258, %r160;
$L__BB7_6:
	.pragma "nounroll";
	mul.wide.u32 	%rd68, %r259, 4;
	add.s64 	%rd69, %rd1, %rd68;
	ld.global.f32 	%f203, [%rd69];
	add.f32 	%f204, %f368, %f203;
	add.s32 	%r161, %r259, 512;
	mul.wide.u32 	%rd70, %r161, 4;
	add.s64 	%rd71, %rd1, %rd70;
	ld.global.f32 	%f205, [%rd71];
	add.f32 	%f206, %f204, %f205;
	add.s32 	%r162, %r259, 1024;
	mul.wide.u32 	%rd72, %r162, 4;
	add.s64 	%rd73, %rd1, %rd72;
	ld.global.f32 	%f207, [%rd73];
	add.f32 	%f208, %f206, %f207;
	add.s32 	%r163, %r259, 1536;
	mul.wide.u32 	%rd74, %r163, 4;
	add.s64 	%rd75, %rd1, %rd74;
	ld.global.f32 	%f209, [%rd75];
	add.f32 	%f210, %f208, %f209;
	add.s32 	%r164, %r259, 2048;
	mul.wide.u32 	%rd76, %r164, 4;
	add.s64 	%rd77, %rd1, %rd76;
	ld.global.f32 	%f211, [%rd77];
	add.f32 	%f212, %f210, %f211;
	add.s32 	%r165, %r259, 2560;
	mul.wide.u32 	%rd78, %r165, 4;
	add.s64 	%rd79, %rd1, %rd78;
	ld.global.f32 	%f213, [%rd79];
	add.f32 	%f214, %f212, %f213;
	add.s32 	%r166, %r259, 3072;
	mul.wide.u32 	%rd80, %r166, 4;
	add.s64 	%rd81, %rd1, %rd80;
	ld.global.f32 	%f215, [%rd81];
	add.f32 	%f216, %f214, %f215;
	add.s32 	%r167, %r259, 3584;
	mul.wide.u32 	%rd82, %r167, 4;
	add.s64 	%rd83, %rd1, %rd82;
	ld.global.f32 	%f217, [%rd83];
	add.f32 	%f218, %f216, %f217;
	add.s32 	%r168, %r259, 4096;
	mul.wide.u32 	%rd84, %r168, 4;
	add.s64 	%rd85, %rd1, %rd84;
	ld.global.f32 	%f219, [%rd85];
	add.f32 	%f220, %f218, %f219;
	add.s32 	%r169, %r259, 4608;
	mul.wide.u32 	%rd86, %r169, 4;
	add.s64 	%rd87, %rd1, %rd86;
	ld.global.f32 	%f221, [%rd87];
	add.f32 	%f222, %f220, %f221;
	add.s32 	%r170, %r259, 5120;
	mul.wide.u32 	%rd88, %r170, 4;
	add.s64 	%rd89, %rd1, %rd88;
	ld.global.f32 	%f223, [%rd89];
	add.f32 	%f224, %f222, %f223;
	add.s32 	%r171, %r259, 5632;
	mul.wide.u32 	%rd90, %r171, 4;
	add.s64 	%rd91, %rd1, %rd90;
	ld.global.f32 	%f225, [%rd91];
	add.f32 	%f226, %f224, %f225;
	add.s32 	%r172, %r259, 6144;
	mul.wide.u32 	%rd92, %r172, 4;
	add.s64 	%rd93, %rd1, %rd92;
	ld.global.f32 	%f227, [%rd93];
	add.f32 	%f228, %f226, %f227;
	add.s32 	%r173, %r259, 6656;
	mul.wide.u32 	%rd94, %r173, 4;
	add.s64 	%rd95, %rd1, %rd94;
	ld.global.f32 	%f229, [%rd95];
	add.f32 	%f230, %f228, %f229;
	add.s32 	%r174, %r259, 7168;
	mul.wide.u32 	%rd96, %r174, 4;
	add.s64 	%rd97, %rd1, %rd96;
	ld.global.f32 	%f231, [%rd97];
	add.f32 	%f232, %f230, %f231;
	add.s32 	%r175, %r259, 7680;
	mul.wide.u32 	%rd98, %r175, 4;
	add.s64 	%rd99, %rd1, %rd98;
	ld.global.f32 	%f233, [%rd99];
	add.f32 	%f368, %f232, %f233;
	add.s32 	%r260, %r260, 8192;
	add.s32 	%r259, %r259, 8192;
	add.s32 	%r258, %r258, 16;
	setp.ne.s32 	%p26, %r258, 0;
	@%p26 bra 	$L__BB7_6;
	add.s32 	%r261, %r260, -4096;
$L__BB7_8:
	setp.eq.s32 	%p27, %r11, 0;
	@%p27 bra 	$L__BB7_17;
	and.b32  	%r23, %r10, 7;
	setp.lt.u32 	%p28, %r11, 8;
	@%p28 bra 	$L__BB7_11;
	add.s32 	%r176, %r270, %r261;
	mul.wide.u32 	%rd100, %r176, 4;
	add.s64 	%rd101, %rd1, %rd100;
	ld.global.f32 	%f235, [%rd101];
	add.f32 	%f236, %f368, %f235;
	add.s32 	%r177, %r176, 512;
	mul.wide.u32 	%rd102, %r177, 4;
	add.s64 	%rd103, %rd1, %rd102;
	ld.global.f32 	%f237, [%rd103];
	add.f32 	%f238, %f236, %f237;
	add.s32 	%r178, %r176, 1024;
	mul.wide.u32 	%rd104, %r178, 4;
	add.s64 	%rd105, %rd1, %rd104;
	ld.global.f32 	%f239, [%rd105];
	add.f32 	%f240, %f238, %f239;
	add.s32 	%r179, %r176, 1536;
	mul.wide.u32 	%rd106, %r179, 4;
	add.s64 	%rd107, %rd1, %rd106;
	ld.global.f32 	%f241, [%rd107];
	add.f32 	%f242, %f240, %f241;
	add.s32 	%r180, %r176, 2048;
	mul.wide.u32 	%rd108, %r180, 4;
	add.s64 	%rd109, %rd1, %rd108;
	ld.global.f32 	%f243, [%rd109];
	add.f32 	%f244, %f242, %f243;
	add.s32 	%r181, %r176, 2560;
	mul.wide.u32 	%rd110, %r181, 4;
	add.s64 	%rd111, %rd1, %rd110;
	ld.global.f32 	%f245, [%rd111];
	add.f32 	%f246, %f244, %f245;
	add.s32 	%r182, %r176, 3072;
	mul.wide.u32 	%rd112, %r182, 4;
	add.s64 	%rd113, %rd1, %rd112;
	ld.global.f32 	%f247, [%rd113];
	add.f32 	%f248, %f246, %f247;
	add.s32 	%r183, %r176, 3584;
	mul.wide.u32 	%rd114, %r183, 4;
	add.s64 	%rd115, %rd1, %rd114;
	ld.global.f32 	%f249, [%rd115];
	add.f32 	%f368, %f248, %f249;
	add.s32 	%r261, %r261, 4096;
$L__BB7_11:
	setp.eq.s32 	%p29, %r23, 0;
	@%p29 bra 	$L__BB7_17;
	and.b32  	%r26, %r10, 3;
	setp.lt.u32 	%p30, %r23, 4;
	@%p30 bra 	$L__BB7_14;
	add.s32 	%r184, %r270, %r261;
	mul.wide.u32 	%rd116, %r184, 4;
	add.s64 	%rd117, %rd1, %rd116;
	ld.global.f32 	%f251, [%rd117];
	add.f32 	%f252, %f368, %f251;
	add.s32 	%r185, %r184, 512;
	mul.wide.u32 	%rd118, %r185, 4;
	add.s64 	%rd119, %rd1, %rd118;
	ld.global.f32 	%f253, [%rd119];
	add.f32 	%f254, %f252, %f253;
	add.s32 	%r186, %r184, 1024;
	mul.wide.u32 	%rd120, %r186, 4;
	add.s64 	%rd121, %rd1, %rd120;
	ld.global.f32 	%f255, [%rd121];
	add.f32 	%f256, %f254, %f255;
	add.s32 	%r187, %r184, 1536;
	mul.wide.u32 	%rd122, %r187, 4;
	add.s64 	%rd123, %rd1, %rd122;
	ld.global.f32 	%f257, [%rd123];
	add.f32 	%f368, %f256, %f257;
	add.s32 	%r261, %r261, 2048;
$L__BB7_14:
	setp.eq.s32 	%p31, %r26, 0;
	@%p31 bra 	$L__BB7_17;
	add.s32 	%r265, %r261, %r270;
	neg.s32 	%r264, %r26;
$L__BB7_16:
	.pragma "nounroll";
	mul.wide.u32 	%rd124, %r265, 4;
	add.s64 	%rd125, %rd1, %rd124;
	ld.global.f32 	%f258, [%rd125];
	add.f32 	%f368, %f368, %f258;
	add.s32 	%r265, %r265, 512;
	add.s32 	%r264, %r264, 1;
	setp.ne.s32 	%p32, %r264, 0;
	@%p32 bra 	$L__BB7_16;
$L__BB7_17:
	setp.lt.u32 	%p33, %r6, 512;
	@%p33 bra 	$L__BB7_22;
	// begin inline asm
	mov.u32 %r226, %laneid;
	// end inline asm
	mov.b32 	%r228, %f368;
	mov.b32 	%r229, 1;
	mov.b32 	%r250, 31;
	mov.b32 	%r251, -1;
	// begin inline asm
	shfl.sync.down.b32 %r227, %r228, %r229, %r250, %r251;
	// end inline asm
	setp.gt.s32 	%p57, %r226, 30;
	mov.b32 	%f317, %r227;
	add.f32 	%f318, %f368, %f317;
	selp.f32 	%f319, %f368, %f318, %p57;
	mov.b32 	%r233, %f319;
	mov.b32 	%r234, 2;
	// begin inline asm
	shfl.sync.down.b32 %r232, %r233, %r234, %r250, %r251;
	// end inline asm
	setp.gt.s32 	%p58, %r226, 29;
	mov.b32 	%f320, %r232;
	add.f32 	%f321, %f319, %f320;
	selp.f32 	%f322, %f319, %f321, %p58;
	mov.b32 	%r238, %f322;
	mov.b32 	%r239, 4;
	// begin inline asm
	shfl.sync.down.b32 %r237, %r238, %r239, %r250, %r251;
	// end inline asm
	setp.gt.s32 	%p59, %r226, 27;
	mov.b32 	%f323, %r237;
	add.f32 	%f324, %f322, %f323;
	selp.f32 	%f325, %f322, %f324, %p59;
	mov.b32 	%r243, %f325;
	mov.b32 	%r244, 8;
	// begin inline asm
	shfl.sync.down.b32 %r242, %r243, %r244, %r250, %r251;
	// end inline asm
	setp.gt.s32 	%p60, %r226, 23;
	mov.b32 	%f326, %r242;
	add.f32 	%f327, %f325, %f326;
	selp.f32 	%f328, %f325, %f327, %p60;
	mov.b32 	%r248, %f328;
	mov.b32 	%r249, 16;
	// begin inline asm
	shfl.sync.down.b32 %r247, %r248, %r249, %r250, %r251;
	// end inline asm
	setp.gt.s32 	%p61, %r226, 15;
	mov.b32 	%f329, %r247;
	add.f32 	%f16, %f328, %f329;
	selp.f32 	%f379, %f328, %f16, %p61;
	setp.ne.s32 	%p62, %r226, 0;
	@%p62 bra 	$L__BB7_20;
	shr.u32 	%r252, %r7, 3;
	and.b32  	%r253, %r252, 124;
	mov.u32 	%r254, _ZZN3cub18CUB_300001_SM_10006detail6reduce18DeviceReduceKernelINS2_10policy_hubIfjN4cuda3std3__44plusIfEEE10Policy1000EN6thrust24THRUST_300001_SM_1000_NS10device_ptrIfEEjS9_fNS7_10__identityEEEvT0_PT3_T1_NS0_13GridEvenShareISK_EET2_T4_E12temp_storage;
	add.s32 	%r255, %r254, %r253;
	st.shared.f32 	[%r255+16], %f16;
$L__BB7_20:
	bar.sync 	0;
	setp.ne.s32 	%p63, %r7, 0;
	@%p63 bra 	$L__BB7_48;
	ld.shared.f32 	%f330, [_ZZN3cub18CUB_300001_SM_10006detail6reduce18DeviceReduceKernelINS2_10policy_hubIfjN4cuda3std3__44plusIfEEE10Policy1000EN6thrust24THRUST_300001_SM_1000_NS10device_ptrIfEEjS9_fNS7_10__identityEEEvT0_PT3_T1_NS0_13GridEvenShareISK_EET2_T4_E12temp_storage+20];
	add.f32 	%f331, %f379, %f330;
	ld.shared.f32 	%f332, [_ZZN3cub18CUB_300001_SM_10006detail6reduce18DeviceReduceKernelINS2_10policy_hubIfjN4cuda3std3__44plusIfEEE10Policy1000EN6thrust24THRUST_300001_SM_1000_NS10device_ptrIfEEjS9_fNS7_10__identityEEEvT0_PT3_T1_NS0_13GridEvenShareISK_EET2_T4_E12temp_storage+24];
	add.f32 	%f333, %f331, %f332;
	ld.shared.f32 	%f334, [_ZZN3cub18CUB_300001_SM_10006detail6reduce18DeviceReduceKernelINS2_10policy_hubIfjN4cuda3std3__44plusIfEEE10Policy1000EN6thrust24THRUST_300001_SM_1000_NS10device_ptrIfEEjS9_fNS7_10__identityEEEvT0_PT3_T1_NS0_13GridEvenShareISK_EET2_T4_E12temp_storage+28];
	add.f32 	%f335, %f333, %f334;
	ld.shared.f32 	%f336, [_ZZN3cub18CUB_300001_SM_10006detail6reduce18DeviceReduceKernelINS2_10policy_hubIfjN4cuda3std3__44plusIfEEE10Policy1000EN6thrust24THRUST_300001_SM_1000_NS10device_ptrIfEEjS9_fNS7_10__identityEEEvT0_PT3_T1_NS0_13GridEvenShareISK_EET2_T4_E12temp_storage+32];
	add.f32 	%f337, %f335, %f336;
	ld.shared.f32 	%f338, [_ZZN3cub18CUB_300001_SM_10006detail6reduce18DeviceReduceKernelINS2_10policy_hubIfjN4cuda3std3__44plusIfEEE10Policy1000EN6thrust24THRUST_300001_SM_1000_NS10device_ptrIfEEjS9_fNS7_10__identityEEEvT0_PT3_T1_NS0_13GridEvenShareISK_EET2_T4_E12temp_storage+36];
	add.f32 	%f339, %f337, %f338;
	ld.shared.f32 	%f340, [_ZZN3cub18CUB_300001_SM_10006detail6reduce18DeviceReduceKernelINS2_10policy_hubIfjN4cuda3std3__44plusIfEEE10Policy1000EN6thrust24THRUST_300001_SM_1000_NS10device_ptrIfEEjS9_fNS7_10__identityEEEvT0_PT3_T1_NS0_13GridEvenShareISK_EET2_T4_E12temp_storage+40];
	add.f32 	%f341, %f339, %f340;
	ld.shared.f32 	%f342, [_ZZN3cub18CUB_300001_SM_10006detail6reduce18DeviceReduceKernelINS2_10policy_hubIfjN4cuda3std3__44plusIfEEE10Policy1000EN6thrust24THRUST_300001_SM_1000_NS10device_ptrIfEEjS9_fNS7_10__identityEEEvT0_PT3_T1_NS0_13GridEvenShareISK_EET2_T4_E12temp_storage+44];
	add.f32 	%f343, %f341, %f342;
	ld.shared.f32 	%f344, [_ZZN3cub18CUB_300001_SM_10006detail6reduce18DeviceReduceKernelINS2_10policy_hubIfjN4cuda3std3__44plusIfEEE10Policy1000EN6thrust24THRUST_300001_SM_1000_NS10device_ptrIfEEjS9_fNS7_10__identityEEEvT0_PT3_T1_NS0_13GridEvenShareISK_EET2_T4_E12temp_storage+48];
	add.f32 	%f345, %f343, %f344;
	ld.shared.f32 	%f346, [_ZZN3cub18CUB_300001_SM_10006detail6reduce18DeviceReduceKernelINS2_10policy_hubIfjN4cuda3std3__44plusIfEEE10Policy1000EN6thrust24THRUST_300001_SM_1000_NS10device_ptrIfEEjS9_fNS7_10__identityEEEvT0_PT3_T1_NS0_13GridEvenShareISK_EET2_T4_E12temp_storage+52];
	add.f32 	%f347, %f345, %f346;
	ld.shared.f32 	%f348, [_ZZN3cub18CUB_300001_SM_10006detail6reduce18DeviceReduceKernelINS2_10policy_hubIfjN4cuda3std3__44plusIfEEE10Policy1000EN6thrust24THRUST_300001_SM_1000_NS10device_ptrIfEEjS9_fNS7_10__identityEEEvT0_PT3_T1_NS0_13GridEvenShareISK_EET2_T4_E12temp_storage+56];
	add.f32 	%f349, %f347, %f348;
	ld.shared.f32 	%f350, [_ZZN3cub18CUB_300001_SM_10006detail6reduce18DeviceReduceKernelINS2_10policy_hubIfjN4cuda3std3__44plusIfEEE10Policy1000EN6thrust24THRUST_300001_SM_1000_NS10device_ptrIfEEjS9_fNS7_10__identityEEEvT0_PT3_T1_NS0_13GridEvenShareISK_EET2_T4_E12temp_storage+60];
	add.f32 	%f351, %f349, %f350;
	ld.shared.f32 	%f352, [_ZZN3cub18CUB_300001_SM_10006detail6reduce18DeviceReduceKernelINS2_10policy_hubIfjN4cuda3std3__44plusIfEEE10Policy1000EN6thrust24THRUST_300001_SM_1000_NS10device_ptrIfEEjS9_fNS7_10__identityEEEvT0_PT3_T1_NS0_13GridEvenShareISK_EET2_T4_E12temp_storage+64];
	add.f32 	%f353, %f351, %f352;
	ld.shared.f32 	%f354, [_ZZN3cub18CUB_300001_SM_10006detail6reduce18DeviceReduceKernelINS2_10policy_hubIfjN4cuda3std3__44plusIfEEE10Policy1000EN6thrust24THRUST_300001_SM_1000_NS10device_ptrIfEEjS9_fNS7_10__identityEEEvT0_PT3_T1_NS0_13GridEvenShareISK_EET2_T4_E12temp_storage+68];
	add.f32 	%f355, %f353, %f354;
	ld.shared.f32 	%f356, [_ZZN3cub18CUB_300001_SM_10006detail6reduce18DeviceReduceKernelINS2_10policy_hubIfjN4cuda3std3__44plusIfEEE10Policy1000EN6thrust24THRUST_300001_SM_1000_NS10device_ptrIfEEjS9_fNS7_10__identityEEEvT0_PT3_T1_NS0_13GridEvenShareISK_EET2_T4_E12temp_storage+72];
	add.f32 	%f357, %f355, %f356;
	ld.shared.f32 	%f358, [_ZZN3cub18CUB_300001_SM_10006detail6reduce18DeviceReduceKernelINS2_10policy_hubIfjN4cuda3std3__44plusIfEEE10Policy1000EN6thrust24THRUST_300001_SM_1000_NS10device_ptrIfEEjS9_fNS7_10__identityEEEvT0_PT3_T1_NS0_13GridEvenShareISK_EET2_T4_E12temp_storage+76];
	add.f32 	%f379, %f357, %f358;
	bra.uni 	$L__BB7_48;
$L__BB7_22:
	// begin inline asm
	mov.u32 %r188, %laneid;
	// end inline asm
	and.b32  	%r214, %r7, 992;
	add.s32 	%r215, %r214, 32;
	setp.gt.u32 	%p34, %r215, %r6;
	not.b32 	%r216, %r214;
	add.s32 	%r217, %r6, %r216;
	selp.b32 	%r212, %r217, 31, %p34;
	mov.b32 	%r190, %f368;
	mov.b32 	%r191, 1;
	mov.b32 	%r213, -1;
	// begin inline asm
	shfl.sync.down.b32 %r189, %r190, %r191, %r212, %r213;
	// end inline asm
	setp.lt.s32 	%p35, %r188, %r212;
	mov.b32 	%f259, %r189;
	add.f32 	%f260, %f368, %f259;
	selp.f32 	%f261, %f260, %f368, %p35;
	mov.b32 	%r195, %f261;
	mov.b32 	%r196, 2;
	// begin inline asm
	shfl.sync.down.b32 %r194, %r195, %r196, %r212, %r213;
	// end inline asm
	add.s32 	%r218, %r188, 2;
	setp.gt.s32 	%p36, %r218, %r212;
	mov.b32 	%f262, %r194;
	add.f32 	%f263, %f261, %f262;
	selp.f32 	%f264, %f261, %f263, %p36;
	mov.b32 	%r200, %f264;
	mov.b32 	%r201, 4;
	// begin inline asm
	shfl.sync.down.b32 %r199, %r200, %r201, %r212, %r213;
	// end inline asm
	add.s32 	%r219, %r188, 4;
	setp.gt.s32 	%p37, %r219, %r212;
	mov.b32 	%f265, %r199;
	add.f32 	%f266, %f264, %f265;
	selp.f32 	%f267, %f264, %f266, %p37;
	mov.b32 	%r205, %f267;
	mov.b32 	%r206, 8;
	// begin inline asm
	shfl.sync.down.b32 %r204, %r205, %r206, %r212, %r213;
	// end inline asm
	add.s32 	%r220, %r188, 8;
	setp.gt.s32 	%p38, %r220, %r212;
	mov.b32 	%f268, %r204;
	add.f32 	%f269, %f267, %f268;
	selp.f32 	%f270, %f267, %f269, %p38;
	mov.b32 	%r210, %f270;
	mov.b32 	%r211, 16;
	// begin inline asm
	shfl.sync.down.b32 %r209, %r210, %r211, %r212, %r213;
	// end inline asm
	add.s32 	%r221, %r188, 16;
	setp.gt.s32 	%p39, %r221, %r212;
	mov.b32 	%f271, %r209;
	add.f32 	%f272, %f270, %f271;
	selp.f32 	%f379, %f270, %f272, %p39;
	setp.ne.s32 	%p40, %r188, 0;
	@%p40 bra 	$L__BB7_24;
	shr.u32 	%r222, %r7, 3;
	and.b32  	%r223, %r222, 124;
	mov.u32 	%r224, _ZZN3cub18CUB_300001_SM_10006detail6reduce18DeviceReduceKernelINS2_10policy_hubIfjN4cuda3std3__44plusIfEEE10Policy1000EN6thrust24THRUST_300001_SM_1000_NS10device_ptrIfEEjS9_fNS7_10__identityEEEvT0_PT3_T1_NS0_13GridEvenShareISK_EET2_T4_E12temp_storage;
	add.s32 	%r225, %r224, %r223;
	st.shared.f32 	[%r225+16], %f379;
$L__BB7_24:
	bar.sync 	0;
	setp.ne.s32 	%p41, %r7, 0;
	@%p41 bra 	$L__BB7_48;
	setp.gt.u32 	%p42, %r6, 32;
	ld.shared.f32 	%f273, [_ZZN3cub18CUB_300001_SM_10006detail6reduce18DeviceReduceKernelINS2_10policy_hubIfjN4cuda3std3__44plusIfEEE10Policy1000EN6thrust24THRUST_300001_SM_1000_NS10device_ptrIfEEjS9_fNS7_10__identityEEEvT0_PT3_T1_NS0_13GridEvenShareISK_EET2_T4_E12temp_storage+20];
	add.f32 	%f274, %f379, %f273;
	selp.f32 	%f275, %f274, %f379, %p42;
	setp.gt.u32 	%p43, %r6, 64;
	ld.shared.f32 	%f276, [_ZZN3cub18CUB_300001_SM_10006detail6reduce18DeviceReduceKernelINS2_10policy_hubIfjN4cuda3std3__44plusIfEEE10Policy1000EN6thrust24THRUST_300001_SM_1000_NS10device_ptrIfEEjS9_fNS7_10__identityEEEvT0_PT3_T1_NS0_13GridEvenShareISK_EET2_T4_E12temp_storage+24];
	add.f32 	%f277, %f276, %f275;
	selp.f32 	%f278, %f277, %f275, %p43;
	setp.gt.u32 	%p44, %r6, 96;
	ld.shared.f32 	%f279, [_ZZN3cub18CUB_300001_SM_10006detail6reduce18DeviceReduceKernelINS2_10policy_hubIfjN4cuda3std3__44plusIfEEE10Policy1000EN6thrust24THRUST_300001_SM_1000_NS10device_ptrIfEEjS9_fNS7_10__identityEEEvT0_PT3_T1_NS0_13GridEvenShareISK_EET2_T4_E12temp_storage+28];
	add.f32 	%f280, %f279, %f278;
	selp.f32 	%f281, %f280, %f278, %p44;
	setp.gt.u32 	%p45, %r6, 128;
	ld.shared.f32 	%f282, [_ZZN3cub18CUB_300001_SM_10006detail6reduce18DeviceReduceKernelINS2_10policy_hubIfjN4cuda3std3__44plusIfEEE10Policy1000EN6thrust24THRUST_300001_SM_1000_NS10device_ptrIfEEjS9_fNS7_10__identityEEEvT0_PT3_T1_NS0_13GridEvenShareISK_EET2_T4_E12temp_storage+32];
	add.f32 	%f283, %f282, %f281;
	selp.f32 	%f284, %f283, %f281, %p45;
	setp.gt.u32 	%p46, %r6, 160;
	ld.shared.f32 	%f285, [_ZZN3cub18CUB_300001_SM_10006detail6reduce18DeviceReduceKernelINS2_10policy_hubIfjN4cuda3std3__44plusIfEEE10Policy1000EN6thrust24THRUST_300001_SM_1000_NS10device_ptrIfEEjS9_fNS7_10__identityEEEvT0_PT3_T1_NS0_13GridEvenShareISK_EET2_T4_E12temp_storage+36];
	add.f32 	%f286, %f285, %f284;
	selp.f32 	%f287, %f286, %f284, %p46;
	setp.gt.u32 	%p47, %r6, 192;
	ld.shared.f32 	%f288, [_ZZN3cub18CUB_300001_SM_10006detail6reduce18DeviceReduceKernelINS2_10policy_hubIfjN4cuda3std3__44plusIfEEE10Policy1000EN6thrust24THRUST_300001_SM_1000_NS10device_ptrIfEEjS9_fNS7_10__identityEEEvT0_PT3_T1_NS0_13GridEvenShareISK_EET2_T4_E12temp_storage+40];
	add.f32 	%f289, %f288, %f287;
	selp.f32 	%f290, %f289, %f287, %p47;
	setp.gt.u32 	%p48, %r6, 224;
	ld.shared.f32 	%f291, [_ZZN3cub18CUB_300001_SM_10006detail6reduce18DeviceReduceKernelINS2_10policy_hubIfjN4cuda3std3__44plusIfEEE10Policy1000EN6thrust24THRUST_300001_SM_1000_NS10device_ptrIfEEjS9_fNS7_10__identityEEEvT0_PT3_T1_NS0_13GridEvenShareISK_EET2_T4_E12temp_storage+44];
	add.f32 	%f292, %f291, %f290;
	selp.f32 	%f293, %f292, %f290, %p48;
	setp.gt.u32 	%p49, %r6, 256;
	ld.shared.f32 	%f294, [_ZZN3cub18CUB_300001_SM_10006detail6reduce18DeviceReduceKernelINS2_10policy_hubIfjN4cuda3std3__44plusIfEEE10Policy1000EN6thrust24THRUST_300001_SM_1000_NS10device_ptrIfEEjS9_fNS7_10__identityEEEvT0_PT3_T1_NS0_13GridEvenShareISK_EET2_T4_E12temp_storage+48];
	add.f32 	%f295, %f294, %f293;
	selp.f32 	%f296, %f295, %f293, %p49;
	setp.gt.u32 	%p50, %r6, 288;
	ld.shared.f32 	%f297, [_ZZN3cub18CUB_300001_SM_10006detail6reduce18DeviceReduceKernelINS2_10policy_hubIfjN4cuda3std3__44plusIfEEE10Policy1000EN6thrust24THRUST_300001_SM_1000_NS10device_ptrIfEEjS9_fNS7_10__identityEEEvT0_PT3_T1_NS0_13GridEvenShareISK_EET2_T4_E12temp_storage+52];
	add.f32 	%f298, %f297, %f296;
	selp.f32 	%f299, %f298, %f296, %p50;
	setp.gt.u32 	%p51, %r6, 320;
	ld.shared.f32 	%f300, [_ZZN3cub18CUB_300001_SM_10006detail6reduce18DeviceReduceKernelINS2_10policy_hubIfjN4cuda3std3__44plusIfEEE10Policy1000EN6thrust24THRUST_300001_SM_1000_NS10device_ptrIfEEjS9_fNS7_10__identityEEEvT0_PT3_T1_NS0_13GridEvenShareISK_EET2_T4_E12temp_storage+56];
	add.f32 	%f301, %f300, %f299;
	selp.f32 	%f302, %f301, %f299, %p51;
	setp.gt.u32 	%p52, %r6, 352;
	ld.shared.f32 	%f303, [_ZZN3cub18CUB_300001_SM_10006detail6reduce18DeviceReduceKernelINS2_10policy_hubIfjN4cuda3std3__44plusIfEEE10Policy1000EN6thrust24THRUST_300001_SM_1000_NS10device_ptrIfEEjS9_fNS7_10__identityEEEvT0_PT3_T1_NS0_13GridEvenShareISK_EET2_T4_E12temp_storage+60];
	add.f32 	%f304, %f303, %f302;
	selp.f32 	%f305, %f304, %f302, %p52;
	setp.gt.u32 	%p53, %r6, 384;
	ld.shared.f32 	%f306, [_ZZN3cub18CUB_300001_SM_10006detail6reduce18DeviceReduceKernelINS2_10policy_hubIfjN4cuda3std3__44plusIfEEE10Policy1000EN6thrust24THRUST_300001_SM_1000_NS10device_ptrIfEEjS9_fNS7_10__identityEEEvT0_PT3_T1_NS0_13GridEvenShareISK_EET2_T4_E12temp_storage+64];
	add.f32 	%f307, %f306, %f305;
	selp.f32 	%f308, %f307, %f305, %p53;
	setp.gt.u32 	%p54, %r6, 416;
	ld.shared.f32 	%f309, [_ZZN3cub18CUB_300001_SM_10006detail6reduce18DeviceReduceKernelINS2_10policy_hubIfjN4cuda3std3__44plusIfEEE10Policy1000EN6thrust24THRUST_300001_SM_1000_NS10device_ptrIfEEjS9_fNS7_10__identityEEEvT0_PT3_T1_NS0_13GridEvenShareISK_EET2_T4_E12temp_storage+68];
	add.f32 	%f310, %f309, %f308;
	selp.f32 	%f311, %f310, %f308, %p54;
	setp.gt.u32 	%p55, %r6, 448;
	ld.shared.f32 	%f312, [_ZZN3cub18CUB_300001_SM_10006detail6reduce18DeviceReduceKernelINS2_10policy_hubIfjN4cuda3std3__44plusIfEEE10Policy1000EN6thrust24THRUST_300001_SM_1000_NS10device_ptrIfEEjS9_fNS7_10__identityEEEvT0_PT3_T1_NS0_13GridEvenShareISK_EET2_T4_E12temp_storage+72];
	add.f32 	%f313, %f312, %f311;
	selp.f32 	%f314, %f313, %f311, %p55;
	setp.gt.u32 	%p56, %r6, 480;
	ld.shared.f32 	%f315, [_ZZN3cub18CUB_300001_SM_10006detail6reduce18DeviceReduceKernelINS2_10policy_hubIfjN4cuda3std3__44plusIfEEE10Policy1000EN6thrust24THRUST_300001_SM_1000_NS10device_ptrIfEEjS9_fNS7_10__identityEEEvT0_PT3_T1_NS0_13GridEvenShareISK_EET2_T4_E12temp_storage+76];
	add.f32 	%f316, %f315, %f314;
	selp.f32 	%f379, %f316, %f314, %p56;
	bra.uni 	$L__BB7_48;
$L__BB7_26:
	mov.u32 	%r35, %tid.x;
	add.s32 	%r72, %r35, %r270;
	mul.wide.u32 	%rd4, %r72, 4;
	add.s64 	%rd5, %rd1, %rd4;
	ld.global.f32 	%f41, [%rd5];
	ld.global.f32 	%f42, [%rd5+2048];
	ld.global.f32 	%f43, [%rd5+4096];
	ld.global.f32 	%f44, [%rd5+6144];
	ld.global.f32 	%f45, [%rd5+8192];
	ld.global.f32 	%f46, [%rd5+10240];
	ld.global.f32 	%f47, [%rd5+12288];
	ld.global.f32 	%f48, [%rd5+14336];
	ld.global.f32 	%f49, [%rd5+16384];
	ld.global.f32 	%f50, [%rd5+18432];
	ld.global.f32 	%f51, [%rd5+20480];
	ld.global.f32 	%f52, [%rd5+22528];
	ld.global.f32 	%f53, [%rd5+24576];
	ld.global.f32 	%f54, [%rd5+26624];
	ld.global.f32 	%f55, [%rd5+28672];
	ld.global.f32 	%f56, [%rd5+30720];
	add.f32 	%f57, %f41, %f42;
	add.f32 	%f58, %f43, %f44;
	add.f32 	%f59, %f45, %f46;
	add.f32 	%f60, %f47, %f48;
	add.f32 	%f61, %f49, %f50;
	add.f32 	%f62, %f51, %f52;
	add.f32 	%f63, %f53, %f54;
	add.f32 	%f64, %f55, %f56;
	add.f32 	%f65, %f57, %f58;
	add.f32 	%f66, %f59, %f60;
	add.f32 	%f67, %f61, %f62;
	add.f32 	%f68, %f63, %f64;
	add.f32 	%f69, %f65, %f66;
	add.f32 	%f70, %f67, %f68;
	add.f32 	%f378, %f69, %f70;
	setp.lt.u32 	%p2, %r6, %r4;
	@%p2 bra 	$L__BB7_44;
	add.s32 	%r36, %r4, %r270;
	not.b32 	%r74, %r35;
	add.s32 	%r75, %r74, %r1;
	sub.s32 	%r76, %r75, %r4;
	sub.s32 	%r267, %r76, %r270;
	add.s32 	%r77, %r36, %r35;
	add.s32 	%r266, %r77, 4096;
	mov.b32 	%r269, 0;
	mov.u32 	%r268, %r36;
$L__BB7_28:
	add.s32 	%r270, %r270, %r4;
	add.s32 	%r79, %r1, -8192;
	setp.gt.u32 	%p3, %r270, %r79;
	@%p3 bra 	$L__BB7_30;
	add.s32 	%r80, %r35, %r270;
	mul.wide.u32 	%rd6, %r80, 4;
	add.s64 	%rd7, %rd1, %rd6;
	ld.global.f32 	%f71, [%rd7];
	ld.global.f32 	%f72, [%rd7+2048];
	ld.global.f32 	%f73, [%rd7+4096];
	ld.global.f32 	%f74, [%rd7+6144];
	ld.global.f32 	%f75, [%rd7+8192];
	ld.global.f32 	%f76, [%rd7+10240];
	ld.global.f32 	%f77, [%rd7+12288];
	ld.global.f32 	%f78, [%rd7+14336];
	ld.global.f32 	%f79, [%rd7+16384];
	ld.global.f32 	%f80, [%rd7+18432];
	ld.global.f32 	%f81, [%rd7+20480];
	ld.global.f32 	%f82, [%rd7+22528];
	ld.global.f32 	%f83, [%rd7+24576];
	ld.global.f32 	%f84, [%rd7+26624];
	ld.global.f32 	%f85, [%rd7+28672];
	ld.global.f32 	%f86, [%rd7+30720];
	add.f32 	%f87, %f378, %f71;
	add.f32 	%f88, %f72, %f73;
	add.f32 	%f89, %f74, %f75;
	add.f32 	%f90, %f76, %f77;
	add.f32 	%f91, %f78, %f79;
	add.f32 	%f92, %f80, %f81;
	add.f32 	%f93, %f82, %f83;
	add.f32 	%f94, %f84, %f85;
	add.f32 	%f95, %f87, %f88;
	add.f32 	%f96, %f89, %f90;
	add.f32 	%f97, %f91, %f92;
	add.f32 	%f98, %f93, %f94;
	add.f32 	%f99, %f95, %f96;
	add.f32 	%f100, %f97, %f98;
	add.f32 	%f101, %f99, %f100;
	add.f32 	%f378, %f101, %f86;
	sub.s32 	%r81, %r1, %r270;
	setp.lt.u32 	%p4, %r81, %r4;
	add.s32 	%r269, %r269, 1;
	add.s32 	%r268, %r268, %r4;
	sub.s32 	%r267, %r267, %r4;
	add.s32 	%r266, %r266, %r4;
	@%p4 bra 	$L__BB7_44;
	bra.uni 	$L__BB7_28;
$L__BB7_30:
	setp.le.u32 	%p5, %r1, %r270;
	sub.s32 	%r83, %r1, %r270;
	setp.ge.s32 	%p6, %r35, %r83;
	or.pred  	%p7, %p5, %p6;
	@%p7 bra 	$L__BB7_44;
	not.b32 	%r85, %r35;
	add.s32 	%r86, %r1, %r85;
	sub.s32 	%r87, %r86, %r36;
	mul.lo.s32 	%r88, %r2, %r269;
	shl.b32 	%r89, %r88, 13;
	sub.s32 	%r90, %r87, %r89;
	shr.u32 	%r91, %r90, 9;
	add.s32 	%r49, %r91, 1;
	and.b32  	%r50, %r49, 15;
	setp.lt.u32 	%p8, %r90, 7680;
	mov.u32 	%r275, %r35;
	@%p8 bra 	$L__BB7_35;
	or.b32  	%r273, %r35, 4096;
	shr.u32 	%r92, %r267, 9;
	add.s32 	%r93, %r92, 1;
	and.b32  	%r94, %r93, 16777200;
	neg.s32 	%r271, %r94;
$L__BB7_33:
	.pragma "nounroll";
	add.s32 	%r95, %r266, -4096;
	mul.wide.u32 	%rd8, %r95, 4;
	add.s64 	%rd9, %rd1, %rd8;
	ld.global.f32 	%f103, [%rd9];
	add.f32 	%f104, %f378, %f103;
	add.s32 	%r96, %r266, -3584;
	mul.wide.u32 	%rd10, %r96, 4;
	add.s64 	%rd11, %rd1, %rd10;
	ld.global.f32 	%f105, [%rd11];
	add.f32 	%f106, %f104, %f105;
	add.s32 	%r97, %r266, -3072;
	mul.wide.u32 	%rd12, %r97, 4;
	add.s64 	%rd13, %rd1, %rd12;
	ld.global.f32 	%f107, [%rd13];
	add.f32 	%f108, %f106, %f107;
	add.s32 	%r98, %r266, -2560;
	mul.wide.u32 	%rd14, %r98, 4;
	add.s64 	%rd15, %rd1, %rd14;
	ld.global.f32 	%f109, [%rd15];
	add.f32 	%f110, %f108, %f109;
	add.s32 	%r99, %r266, -2048;
	mul.wide.u32 	%rd16, %r99, 4;
	add.s64 	%rd17, %rd1, %rd16;
	ld.global.f32 	%f111, [%rd17];
	add.f32 	%f112, %f110, %f111;
	add.s32 	%r100, %r266, -1536;
	mul.wide.u32 	%rd18, %r100, 4;
	add.s64 	%rd19, %rd1, %rd18;
	ld.global.f32 	%f113, [%rd19];
	add.f32 	%f114, %f112, %f113;
	add.s32 	%r101, %r266, -1024;
	mul.wide.u32 	%rd20, %r101, 4;
	add.s64 	%rd21, %rd1, %rd20;
	ld.global.f32 	%f115, [%rd21];
	add.f32 	%f116, %f114, %f115;
	add.s32 	%r102, %r266, 3584;
	add.s32 	%r103, %r266, -512;
	mul.wide.u32 	%rd22, %r103, 4;
	add.s64 	%rd23, %rd1, %rd22;
	ld.global.f32 	%f117, [%rd23];
	add.f32 	%f118, %f116, %f117;
	mul.wide.u32 	%rd24, %r266, 4;
	add.s64 	%rd25, %rd1, %rd24;
	ld.global.f32 	%f119, [%rd25];
	add.f32 	%f120, %f118, %f119;
	add.s32 	%r104, %r266, 512;
	mul.wide.u32 	%rd26, %r104, 4;
	add.s64 	%rd27, %rd1, %rd26;
	ld.global.f32 	%f121, [%rd27];
	add.f32 	%f122, %f120, %f121;
	add.s32 	%r105, %r266, 1024;
	mul.wide.u32 	%rd28, %r105, 4;
	add.s64 	%rd29, %rd1, %rd28;
	ld.global.f32 	%f123, [%rd29];
	add.f32 	%f124, %f122, %f123;
	add.s32 	%r106, %r266, 1536;
	mul.wide.u32 	%rd30, %r106, 4;
	add.s64 	%rd31, %rd1, %rd30;
	ld.global.f32 	%f125, [%rd31];
	add.f32 	%f126, %f124, %f125;
	add.s32 	%r107, %r266, 2048;
	mul.wide.u32 	%rd32, %r107, 4;
	add.s64 	%rd33, %rd1, %rd32;
	ld.global.f32 	%f127, [%rd33];
	add.f32 	%f128, %f126, %f127;
	add.s32 	%r108, %r266, 2560;
	mul.wide.u32 	%rd34, %r108, 4;
	add.s64 	%rd35, %rd1, %rd34;
	ld.global.f32 	%f129, [%rd35];
	add.f32 	%f130, %f128, %f129;
	add.s32 	%r109, %r266, 3072;
	mul.wide.u32 	%rd36, %r109, 4;
	add.s64 	%rd37, %rd1, %rd36;
	ld.global.f32 	%f131, [%rd37];
	add.f32 	%f132, %f130, %f131;
	mul.wide.u32 	%rd38, %r102, 4;
	add.s64 	%rd39, %rd1, %rd38;
	ld.global.f32 	%f133, [%rd39];
	add.f32 	%f378, %f132, %f133;
	add.s32 	%r273, %r273, 8192;
	add.s32 	%r266, %r266, 8192;
	add.s32 	%r271, %r271, 16;
	setp.ne.s32 	%p9, %r271, 0;
	@%p9 bra 	$L__BB7_33;
	add.s32 	%r275, %r273, -4096;
$L__BB7_35:
	setp.eq.s32 	%p10, %r50, 0;
	@%p10 bra 	$L__BB7_44;
	and.b32  	%r61, %r49, 7;
	setp.lt.u32 	%p11, %r50, 8;
	@%p11 bra 	$L__BB7_38;
	add.s32 	%r110, %r275, %r270;
	mul.wide.u32 	%rd40, %r110, 4;
	add.s64 	%rd41, %rd1, %rd40;
	ld.global.f32 	%f135, [%rd41];
	add.f32 	%f136, %f378, %f135;
	add.s32 	%r111, %r110, 512;
	mul.wide.u32 	%rd42, %r111, 4;
	add.s64 	%rd43, %rd1, %rd42;
	ld.global.f32 	%f137, [%rd43];
	add.f32 	%f138, %f136, %f137;
	add.s32 	%r112, %r110, 1024;
	mul.wide.u32 	%rd44, %r112, 4;
	add.s64 	%rd45, %rd1, %rd44;
	ld.global.f32 	%f139, [%rd45];
	add.f32 	%f140, %f138, %f139;
	add.s32 	%r113, %r110, 1536;
	mul.wide.u32 	%rd46, %r113, 4;
	add.s64 	%rd47, %rd1, %rd46;
	ld.global.f32 	%f141, [%rd47];
	add.f32 	%f142, %f140, %f141;
	add.s32 	%r114, %r110, 2048;
	mul.wide.u32 	%rd48, %r114, 4;
	add.s64 	%rd49, %rd1, %rd48;
	ld.global.f32 	%f143, [%rd49];
	add.f32 	%f144, %f142, %f143;
	add.s32 	%r115, %r110, 2560;
	mul.wide.u32 	%rd50, %r115, 4;
	add.s64 	%rd51, %rd1, %rd50;
	ld.global.f32 	%f145, [%rd51];
	add.f32 	%f146, %f144, %f145;
	add.s32 	%r116, %r110, 3072;
	mul.wide.u32 	%rd52, %r116, 4;
	add.s64 	%rd53, %rd1, %rd52;
	ld.global.f32 	%f147, [%rd53];
	add.f32 	%f148, %f146, %f147;
	add.s32 	%r117, %r110, 3584;
	mul.wide.u32 	%rd54, %r117, 4;
	add.s64 	%rd55, %rd1, %rd54;
	ld.global.f32 	%f149, [%rd55];
	add.f32 	%f378, %f148, %f149;
	add.s32 	%r275, %r275, 4096;
$L__BB7_38:
	setp.eq.s32 	%p12, %r61, 0;
	@%p12 bra 	$L__BB7_44;
	setp.lt.u32 	%p13, %r61, 4;
	@%p13 bra 	$L__BB7_41;
	add.s32 	%r118, %r275, %r270;
	mul.wide.u32 	%rd56, %r118, 4;
	add.s64 	%rd57, %rd1, %rd56;
	ld.global.f32 	%f151, [%rd57];
	add.f32 	%f152, %f378, %f151;
	add.s32 	%r119, %r118, 512;
	mul.wide.u32 	%rd58, %r119, 4;
	add.s64 	%rd59, %rd1, %rd58;
	ld.global.f32 	%f153, [%rd59];
	add.f32 	%f154, %f152, %f153;
	add.s32 	%r120, %r118, 1024;
	mul.wide.u32 	%rd60, %r120, 4;
	add.s64 	%rd61, %rd1, %rd60;
	ld.global.f32 	%f155, [%rd61];
	add.f32 	%f156, %f154, %f155;
	add.s32 	%r121, %r118, 1536;
	mul.wide.u32 	%rd62, %r121, 4;
	add.s64 	%rd63, %rd1, %rd62;
	ld.global.f32 	%f157, [%rd63];
	add.f32 	%f378, %f156, %f157;
	add.s32 	%r275, %r275, 2048;
$L__BB7_41:
	and.b32  	%r122, %r49, 3;
	setp.eq.s32 	%p14, %r122, 0;
	@%p14 bra 	$L__BB7_44;
	add.s32 	%r278, %r275, %r268;
	cvt.u16.u32 	%rs1, %r267;
	shr.u16 	%rs2, %rs1, 9;
	add.s16 	%rs3, %rs2, 1;
	cvt.u32.u16 	%r123, %rs3;
	and.b32  	%r124, %r123, 3;
	neg.s32 	%r277, %r124;
$L__BB7_43:
	.pragma "nounroll";
	mul.wide.u32 	%rd64, %r278, 4;
	add.s64 	%rd65, %rd1, %rd64;
	ld.global.f32 	%f158, [%rd65];
	add.f32 	%f378, %f378, %f158;
	add.s32 	%r278, %r278, 512;
	add.s32 	%r277, %r277, 1;
	setp.ne.s32 	%p15, %r277, 0;
	@%p15 bra 	$L__BB7_43;
$L__BB7_44:
	// begin inline asm
	mov.u32 %r125, %laneid;
	// end inline asm
	mov.b32 	%r127, %f378;
	mov.b32 	%r128, 1;
	mov.b32 	%r149, 31;
	mov.b32 	%r150, -1;
	// begin inline asm
	shfl.sync.down.b32 %r126, %r127, %r128, %r149, %r150;
	// end inline asm
	setp.gt.s32 	%p16, %r125, 30;
	mov.b32 	%f159, %r126;
	add.f32 	%f160, %f378, %f159;
	selp.f32 	%f161, %f378, %f160, %p16;
	mov.b32 	%r132, %f161;
	mov.b32 	%r133, 2;
	// begin inline asm
	shfl.sync.down.b32 %r131, %r132, %r133, %r149, %r150;
	// end inline asm
	setp.gt.s32 	%p17, %r125, 29;
	mov.b32 	%f162, %r131;
	add.f32 	%f163, %f161, %f162;
	selp.f32 	%f164, %f161, %f163, %p17;
	mov.b32 	%r137, %f164;
	mov.b32 	%r138, 4;
	// begin inline asm
	shfl.sync.down.b32 %r136, %r137, %r138, %r149, %r150;
	// end inline asm
	setp.gt.s32 	%p18, %r125, 27;
	mov.b32 	%f165, %r136;
	add.f32 	%f166, %f164, %f165;
	selp.f32 	%f167, %f164, %f166, %p18;
	mov.b32 	%r142, %f167;
	mov.b32 	%r143, 8;
	// begin inline asm
	shfl.sync.down.b32 %r141, %r142, %r143, %r149, %r150;
	// end inline asm
	setp.gt.s32 	%p19, %r125, 23;
	mov.b32 	%f168, %r141;
	add.f32 	%f169, %f167, %f168;
	selp.f32 	%f170, %f167, %f169, %p19;
	mov.b32 	%r147, %f170;
	mov.b32 	%r148, 16;
	// begin inline asm
	shfl.sync.down.b32 %r146, %r147, %r148, %r149, %r150;
	// end inline asm
	setp.gt.s32 	%p20, %r125, 15;
	mov.b32 	%f171, %r146;
	add.f32 	%f37, %f170, %f171;
	selp.f32 	%f379, %f170, %f37, %p20;
	setp.ne.s32 	%p21, %r125, 0;
	@%p21 bra 	$L__BB7_46;
	shr.u32 	%r151, %r35, 3;
	and.b32  	%r152, %r151, 124;
	mov.u32 	%r153, _ZZN3cub18CUB_300001_SM_10006detail6reduce18DeviceReduceKernelINS2_10policy_hubIfjN4cuda3std3__44plusIfEEE10Policy1000EN6thrust24THRUST_300001_SM_1000_NS10device_ptrIfEEjS9_fNS7_10__identityEEEvT0_PT3_T1_NS0_13GridEvenShareISK_EET2_T4_E12temp_storage;
	add.s32 	%r154, %r153, %r152;
	st.shared.f32 	[%r154+16], %f37;
$L__BB7_46:
	bar.sync 	0;
	setp.ne.s32 	%p22, %r35, 0;
	@%p22 bra 	$L__BB7_48;
	ld.shared.f32 	%f172, [_ZZN3cub18CUB_300001_SM_10006detail6reduce18DeviceReduceKernelINS2_10policy_hubIfjN4cuda3std3__44plusIfEEE10Policy1000EN6thrust24THRUST_300001_SM_1000_NS10device_ptrIfEEjS9_fNS7_10__identityEEEvT0_PT3_T1_NS0_13GridEvenShareISK_EET2_T4_E12temp_storage+20];
	add.f32 	%f173, %f379, %f172;
	ld.shared.f32 	%f174, [_ZZN3cub18CUB_300001_SM_10006detail6reduce18DeviceReduceKernelINS2_10policy_hubIfjN4cuda3std3__44plusIfEEE10Policy1000EN6thrust24THRUST_300001_SM_1000_NS10device_ptrIfEEjS9_fNS7_10__identityEEEvT0_PT3_T1_NS0_13GridEvenShareISK_EET2_T4_E12temp_storage+24];
	add.f32 	%f175, %f173, %f174;
	ld.shared.f32 	%f176, [_ZZN3cub18CUB_300001_SM_10006detail6reduce18DeviceReduceKernelINS2_10policy_hubIfjN4cuda3std3__44plusIfEEE10Policy1000EN6thrust24THRUST_300001_SM_1000_NS10device_ptrIfEEjS9_fNS7_10__identityEEEvT0_PT3_T1_NS0_13GridEvenShareISK_EET2_T4_E12temp_storage+28];
	add.f32 	%f177, %f175, %f176;
	ld.shared.f32 	%f178, [_ZZN3cub18CUB_300001_SM_10006detail6reduce18DeviceReduceKernelINS2_10policy_hubIfjN4cuda3std3__44plusIfEEE10Policy1000EN6thrust24THRUST_300001_SM_1000_NS10device_ptrIfEEjS9_fNS7_10__identityEEEvT0_PT3_T1_NS0_13GridEvenShareISK_EET2_T4_E12temp_storage+32];
	add.f32 	%f179, %f177, %f178;
	ld.shared.f32 	%f180, [_ZZN3cub18CUB_300001_SM_10006detail6reduce18DeviceReduceKernelINS2_10policy_hubIfjN4cuda3std3__44plusIfEEE10Policy1000EN6thrust24THRUST_300001_SM_1000_NS10device_ptrIfEEjS9_fNS7_10__identityEEEvT0_PT3_T1_NS0_13GridEvenShareISK_EET2_T4_E12temp_storage+36];
	add.f32 	%f181, %f179, %f180;
	ld.shared.f32 	%f182, [_ZZN3cub18CUB_300001_SM_10006detail6reduce18DeviceReduceKernelINS2_10policy_hubIfjN4cuda3std3__44plusIfEEE10Policy1000EN6thrust24THRUST_300001_SM_1000_NS10device_ptrIfEEjS9_fNS7_10__identityEEEvT0_PT3_T1_NS0_13GridEvenShareISK_EET2_T4_E12temp_storage+40];
	add.f32 	%f183, %f181, %f182;
	ld.shared.f32 	%f184, [_ZZN3cub18CUB_300001_SM_10006detail6reduce18DeviceReduceKernelINS2_10policy_hubIfjN4cuda3std3__44plusIfEEE10Policy1000EN6thrust24THRUST_300001_SM_1000_NS10device_ptrIfEEjS9_fNS7_10__identityEEEvT0_PT3_T1_NS0_13GridEvenShareISK_EET2_T4_E12temp_storage+44];
	add.f32 	%f185, %f183, %f184;
	ld.shared.f32 	%f186, [_ZZN3cub18CUB_300001_SM_10006detail6reduce18DeviceReduceKernelINS2_10policy_hubIfjN4cuda3std3__44plusIfEEE10Policy1000EN6thrust24THRUST_300001_SM_1000_NS10device_ptrIfEEjS9_fNS7_10__identityEEEvT0_PT3_T1_NS0_13GridEvenShareISK_EET2_T4_E12temp_storage+48];
	add.f32 	%f187, %f185, %f186;
	ld.shared.f32 	%f188, [_ZZN3cub18CUB_300001_SM_10006detail6reduce18DeviceReduceKernelINS2_10policy_hubIfjN4cuda3std3__44plusIfEEE10Policy1000EN6thrust24THRUST_300001_SM_1000_NS10device_ptrIfEEjS9_fNS7_10__identityEEEvT0_PT3_T1_NS0_13GridEvenShareISK_EET2_T4_E12temp_storage+52];
	add.f32 	%f189, %f187, %f188;
	ld.shared.f32 	%f190, [_ZZN3cub18CUB_300001_SM_10006detail6reduce18DeviceReduceKernelINS2_10policy_hubIfjN4cuda3std3__44plusIfEEE10Policy1000EN6thrust24THRUST_300001_SM_1000_NS10device_ptrIfEEjS9_fNS7_10__identityEEEvT0_PT3_T1_NS0_13GridEvenShareISK_EET2_T4_E12temp_storage+56];
	add.f32 	%f191, %f189, %f190;
	ld.shared.f32 	%f192, [_ZZN3cub18CUB_300001_SM_10006detail6reduce18DeviceReduceKernelINS2_10policy_hubIfjN4cuda3std3__44plusIfEEE10Policy1000EN6thrust24THRUST_300001_SM_1000_NS10device_ptrIfEEjS9_fNS7_10__identityEEEvT0_PT3_T1_NS0_13GridEvenShareISK_EET2_T4_E12temp_storage+60];
	add.f32 	%f193, %f191, %f192;
	ld.shared.f32 	%f194, [_ZZN3cub18CUB_300001_SM_10006detail6reduce18DeviceReduceKernelINS2_10policy_hubIfjN4cuda3std3__44plusIfEEE10Policy1000EN6thrust24THRUST_300001_SM_1000_NS10device_ptrIfEEjS9_fNS7_10__identityEEEvT0_PT3_T1_NS0_13GridEvenShareISK_EET2_T4_E12temp_storage+64];
	add.f32 	%f195, %f193, %f194;
	ld.shared.f32 	%f196, [_ZZN3cub18CUB_300001_SM_10006detail6reduce18DeviceReduceKernelINS2_10policy_hubIfjN4cuda3std3__44plusIfEEE10Policy1000EN6thrust24THRUST_300001_SM_1000_NS10device_ptrIfEEjS9_fNS7_10__identityEEEvT0_PT3_T1_NS0_13GridEvenShareISK_EET2_T4_E12temp_storage+68];
	add.f32 	%f197, %f195, %f196;
	ld.shared.f32 	%f198, [_ZZN3cub18CUB_300001_SM_10006detail6reduce18DeviceReduceKernelINS2_10policy_hubIfjN4cuda3std3__44plusIfEEE10Policy1000EN6thrust24THRUST_300001_SM_1000_NS10device_ptrIfEEjS9_fNS7_10__identityEEEvT0_PT3_T1_NS0_13GridEvenShareISK_EET2_T4_E12temp_storage+72];
	add.f32 	%f199, %f197, %f198;
	ld.shared.f32 	%f200, [_ZZN3cub18CUB_300001_SM_10006detail6reduce18DeviceReduceKernelINS2_10policy_hubIfjN4cuda3std3__44plusIfEEE10Policy1000EN6thrust24THRUST_300001_SM_1000_NS10device_ptrIfEEjS9_fNS7_10__identityEEEvT0_PT3_T1_NS0_13GridEvenShareISK_EET2_T4_E12temp_storage+76];
	add.f32 	%f379, %f199, %f200;
$L__BB7_48:
	mov.u32 	%r256, %tid.x;
	setp.ne.s32 	%p64, %r256, 0;
	@%p64 bra 	$L__BB7_50;
	ld.param.u64 	%rd129, [_ZN3cub18CUB_300001_SM_10006detail6reduce18DeviceReduceKernelINS2_10policy_hubIfjN4cuda3std3__44plusIfEEE10Policy1000EN6thrust24THRUST_300001_SM_1000_NS10device_ptrIfEEjS9_fNS7_10__identityEEEvT0_PT3_T1_NS0_13GridEvenShareISK_EET2_T4__param_1];
	cvta.to.global.u64 	%rd126, %rd129;
	mul.wide.u32 	%rd127, %r3, 4;
	add.s64 	%rd128, %rd126, %rd127;
	st.global.f32 	[%rd128], %f379;
$L__BB7_50:
	ret;

}
	// .globl	_ZN3cub18CUB_300001_SM_10006detail6reduce28DeviceReduceSingleTileKernelINS2_10policy_hubIfjN4cuda3std3__44plusIfEEE10Policy1000EPfSC_iS9_ffNS7_10__identityEEEvT0_T1_T2_T3_T4_T6_
.visible .entry _ZN3cub18CUB_300001_SM_10006detail6reduce28DeviceReduceSingleTileKernelINS2_10policy_hubIfjN4cuda3std3__44plusIfEEE10Policy1000EPfSC_iS9_ffNS7_10__identityEEEvT0_T1_T2_T3_T4_T6_(
	.param .u64 .ptr .align 1 _ZN3cub18CUB_300001_SM_10006detail6reduce28DeviceReduceSingleTileKernelINS2_10policy_hubIfjN4cuda3std3__44plusIfEEE10Policy1000EPfSC_iS9_ffNS7_10__identityEEEvT0_T1_T2_T3_T4_T6__param_0,
	.param .u64 .ptr .align 1 _ZN3cub18CUB_300001_SM_10006detail6reduce28DeviceReduceSingleTileKernelINS2_10policy_hubIfjN4cuda3std3__44plusIfEEE10Policy1000EPfSC_iS9_ffNS7_10__identityEEEvT0_T1_T2_T3_T4_T6__param_1,
	.param .u32 _ZN3cub18CUB_300001_SM_10006detail6reduce28DeviceReduceSingleTileKernelINS2_10policy_hubIfjN4cuda3std3__44plusIfEEE10Policy1000EPfSC_iS9_ffNS7_10__identityEEEvT0_T1_T2_T3_T4_T6__param_2,
	.param .align 1 .b8 _ZN3cub18CUB_300001_SM_10006detail6reduce28DeviceReduceSingleTileKernelINS2_10policy_hubIfjN4cuda3std3__44plusIfEEE10Policy1000EPfSC_iS9_ffNS7_10__identityEEEvT0_T1_T2_T3_T4_T6__param_3[1],
	.param .f32 _ZN3cub18CUB_300001_SM_10006detail6reduce28DeviceReduceSingleTileKernelINS2_10policy_hubIfjN4cuda3std3__44plusIfEEE10Policy1000EPfSC_iS9_ffNS7_10__identityEEEvT0_T1_T2_T3_T4_T6__param_4,
	.param .align 1 .b8 _ZN3cub18CUB_300001_SM_10006detail6reduce28DeviceReduceSingleTileKernelINS2_10policy_hubIfjN4cuda3std3__44plusIfEEE10Policy1000EPfSC_iS9_ffNS7_10__identityEEEvT0_T1_T2_T3_T4_T6__param_5[1]
)
.maxntid 512
.minnctapersm 1
{
	.reg .pred 	%p<113>;
	.reg .b32 	%r<407>;
	.reg .b32 	%f<531>;
	.reg .b64 	%rd<133>;
	// demoted variable
	.shared .align 4 .b8 _ZZN3cub18CUB_300001_SM_10006detail6reduce28DeviceReduceSingleTileKernelINS2_10policy_hubIfjN4cuda3std3__44plusIfEEE10Policy1000EPfSC_iS9_ffNS7_10__identityEEEvT0_T1_T2_T3_T4_T6_E12temp_storage[84];
	ld.param.u64 	%rd16, [_ZN3cub18CUB_300001_SM_10006detail6reduce28DeviceReduceSingleTileKernelINS2_10policy_hubIfjN4cuda3std3__44plusIfEEE10Policy1000EPfSC_iS9_ffNS7_10__identityEEEvT0_T1_T2_T3_T4_T6__param_0];
	ld.param.u64 	%rd17, [_ZN3cub18CUB_300001_SM_10006detail6reduce28DeviceReduceSingleTileKernelINS2_10policy_hubIfjN4cuda3std3__44plusIfEEE10Policy1000EPfSC_iS9_ffNS7_10__identityEEEvT0_T1_T2_T3_T4_T6__param_1];
	ld.param.u32 	%r67, [_ZN3cub18CUB_300001_SM_10006detail6reduce28DeviceReduceSingleTileKernelINS2_10policy_hubIfjN4cuda3std3__44plusIfEEE10Policy1000EPfSC_iS9_ffNS7_10__identityEEEvT0_T1_T2_T3_T4_T6__param_2];
	ld.param.f32 	%f58, [_ZN3cub18CUB_300001_SM_10006detail6reduce28DeviceReduceSingleTileKernelINS2_10policy_hubIfjN4cuda3std3__44plusIfEEE10Policy1000EPfSC_iS9_ffNS7_10__identityEEEvT0_T1_T2_T3_T4_T6__param_4];
	cvta.to.global.u64 	%rd1, %rd17;
	setp.ne.s32 	%p1, %r67, 0;
	@%p1 bra 	$L__BB8_3;
	mov.u32 	%r380, %tid.x;
	setp.ne.s32 	%p112, %r380, 0;
	@%p112 bra 	$L__BB8_74;
	st.global.f32 	[%rd1], %f58;
	bra.uni 	$L__BB8_74;
$L__BB8_3:
	and.b64  	%rd18, %rd16, 7;
	setp.ne.s64 	%p2, %rd18, 0;
	@%p2 bra 	$L__BB8_38;
	setp.gt.s32 	%p57, %r67, 8191;
	@%p57 bra 	$L__BB8_22;
	mov.u32 	%r1, %tid.x;
	setp.ge.s32 	%p74, %r1, %r67;
	mov.f32 	%f509, 0f00000000;
	mov.u32 	%r384, %r1;
	@%p74 bra 	$L__BB8_7;
	mul.wide.u32 	%rd121, %r1, 4;
	add.s64 	%rd120, %rd16, %rd121;
	// begin inline asm
	ld.global.nc.u32 %r300, [%rd120];
	// end inline asm
	mov.b32 	%f509, %r300;
	add.s32 	%r384, %r1, 512;
$L__BB8_7:
	setp.ge.s32 	%p75, %r384, %r67;
	@%p75 bra 	$L__BB8_13;
	not.b32 	%r301, %r384;
	add.s32 	%r4, %r67, %r301;
	and.b32  	%r302, %r4, 1536;
	setp.eq.s32 	%p76, %r302, 1536;
	@%p76 bra 	$L__BB8_11;
	mul.wide.u32 	%rd122, %r384, 4;
	add.s64 	%rd129, %rd16, %rd122;
	shr.u32 	%r303, %r4, 9;
	add.s32 	%r304, %r303, 1;
	and.b32  	%r305, %r304, 3;
	neg.s32 	%r382, %r305;
$L__BB8_10:
	.pragma "nounroll";
	// begin inline asm
	ld.global.nc.u32 %r306, [%rd129];
	// end inline asm
	mov.b32 	%f395, %r306;
	add.f32 	%f509, %f509, %f395;
	add.s32 	%r384, %r384, 512;
	add.s64 	%rd129, %rd129, 2048;
	add.s32 	%r382, %r382, 1;
	setp.ne.s32 	%p77, %r382, 0;
	@%p77 bra 	$L__BB8_10;
$L__BB8_11:
	setp.lt.u32 	%p78, %r4, 1536;
	@%p78 bra 	$L__BB8_13;
$L__BB8_12:
	mul.wide.s32 	%rd128, %r384, 4;
	add.s64 	%rd124, %rd16, %rd128;
	// begin inline asm
	ld.global.nc.u32 %r307, [%rd124];
	// end inline asm
	mov.b32 	%f396, %r307;
	add.f32 	%f397, %f509, %f396;
	add.s64 	%rd125, %rd124, 2048;
	// begin inline asm
	ld.global.nc.u32 %r308, [%rd125];
	// end inline asm
	mov.b32 	%f398, %r308;
	add.f32 	%f399, %f397, %f398;
	add.s64 	%rd126, %rd124, 4096;
	// begin inline asm
	ld.global.nc.u32 %r309, [%rd126];
	// end inline asm
	mov.b32 	%f400, %r309;
	add.f32 	%f401, %f399, %f400;
	add.s64 	%rd127, %rd124, 6144;
	// begin inline asm
	ld.global.nc.u32 %r310, [%rd127];
	// end inline asm
	mov.b32 	%f402, %r310;
	add.f32 	%f509, %f401, %f402;
	add.s32 	%r384, %r384, 2048;
	setp.lt.s32 	%p79, %r384, %r67;
	@%p79 bra 	$L__BB8_12;
$L__BB8_13:
	setp.lt.s32 	%p80, %r67, 512;
	@%p80 bra 	$L__BB8_18;
	// begin inline asm
	mov.u32 %r349, %laneid;
	// end inline asm
	mov.b32 	%r351, %f509;
	mov.b32 	%r352, 1;
	mov.b32 	%r373, 31;
	mov.b32 	%r374, -1;
	// begin inline asm
	shfl.sync.down.b32 %r350, %r351, %r352, %r373, %r374;
	// end inline asm
	setp.gt.s32 	%p104, %r349, 30;
	mov.b32 	%f461, %r350;
	add.f32 	%f462, %f509, %f461;
	selp.f32 	%f463, %f509, %f462, %p104;
	mov.b32 	%r356, %f463;
	mov.b32 	%r357, 2;
	// begin inline asm
	shfl.sync.down.b32 %r355, %r356, %r357, %r373, %r374;
	// end inline asm
	setp.gt.s32 	%p105, %r349, 29;
	mov.b32 	%f464, %r355;
	add.f32 	%f465, %f463, %f464;
	selp.f32 	%f466, %f463, %f465, %p105;
	mov.b32 	%r361, %f466;
	mov.b32 	%r362, 4;
	// begin inline asm
	shfl.sync.down.b32 %r360, %r361, %r362, %r373, %r374;
	// end inline asm
	setp.gt.s32 	%p106, %r349, 27;
	mov.b32 	%f467, %r360;
	add.f32 	%f468, %f466, %f467;
	selp.f32 	%f469, %f466, %f468, %p106;
	mov.b32 	%r366, %f469;
	mov.b32 	%r367, 8;
	// begin inline asm
	shfl.sync.down.b32 %r365, %r366, %r367, %r373, %r374;
	// end inline asm
	setp.gt.s32 	%p107, %r349, 23;
	mov.b32 	%f470, %r365;
	add.f32 	%f471, %f469, %f470;
	selp.f32 	%f472, %f469, %f471, %p107;
	mov.b32 	%r371, %f472;
	mov.b32 	%r372, 16;
	// begin inline asm
	shfl.sync.down.b32 %r370, %r371, %r372, %r373, %r374;
	// end inline asm
	setp.gt.s32 	%p108, %r349, 15;
	mov.b32 	%f473, %r370;
	add.f32 	%f10, %f472, %f473;
	selp.f32 	%f530, %f472, %f10, %p108;
	setp.ne.s32 	%p109, %r349, 0;
	@%p109 bra 	$L__BB8_16;
	shr.u32 	%r375, %r1, 3;
	and.b32  	%r376, %r375, 124;
	mov.u32 	%r377, _ZZN3cub18CUB_300001_SM_10006detail6reduce28DeviceReduceSingleTileKernelINS2_10policy_hubIfjN4cuda3std3__44plusIfEEE10Policy1000EPfSC_iS9_ffNS7_10__identityEEEvT0_T1_T2_T3_T4_T6_E12temp_storage;
	add.s32 	%r378, %r377, %r376;
	st.shared.f32 	[%r378+16], %f10;
$L__BB8_16:
	bar.sync 	0;
	setp.ne.s32 	%p110, %r1, 0;
	@%p110 bra 	$L__BB8_72;
	ld.shared.f32 	%f474, [_ZZN3cub18CUB_300001_SM_10006detail6reduce28DeviceReduceSingleTileKernelINS2_10policy_hubIfjN4cuda3std3__44plusIfEEE10Policy1000EPfSC_iS9_ffNS7_10__identityEEEvT0_T1_T2_T3_T4_T6_E12temp_storage+20];
	add.f32 	%f475, %f530, %f474;
	ld.shared.f32 	%f476, [_ZZN3cub18CUB_300001_SM_10006detail6reduce28DeviceReduceSingleTileKernelINS2_10policy_hubIfjN4cuda3std3__44plusIfEEE10Policy1000EPfSC_iS9_ffNS7_10__identityEEEvT0_T1_T2_T3_T4_T6_E12temp_storage+24];
	add.f32 	%f477, %f475, %f476;
	ld.shared.f32 	%f478, [_ZZN3cub18CUB_300001_SM_10006detail6reduce28DeviceReduceSingleTileKernelINS2_10policy_hubIfjN4cuda3std3__44plusIfEEE10Policy1000EPfSC_iS9_ffNS7_10__identityEEEvT0_T1_T2_T3_T4_T6_E12temp_storage+28];
	add.f32 	%f479, %f477, %f478;
	ld.shared.f32 	%f480, [_ZZN3cub18CUB_300001_SM_10006detail6reduce28DeviceReduceSingleTileKernelINS2_10policy_hubIfjN4cuda3std3__44plusIfEEE10Policy1000EPfSC_iS9_ffNS7_10__identityEEEvT0_T1_T2_T3_T4_T6_E12temp_storage+32];
	add.f32 	%f481, %f479, %f480;
	ld.shared.f32 	%f482, [_ZZN3cub18CUB_300001_SM_10006detail6reduce28DeviceReduceSingleTileKernelINS2_10policy_hubIfjN4cuda3std3__44plusIfEEE10Policy1000EPfSC_iS9_ffNS7_10__identityEEEvT0_T1_T2_T3_T4_T6_E12temp_storage+36];
	add.f32 	%f483, %f481, %f482;
	ld.shared.f32 	%f484, [_ZZN3cub18CUB_300001_SM_10006detail6reduce28DeviceReduceSingleTileKernelINS2_10policy_hubIfjN4cuda3std3__44plusIfEEE10Policy1000EPfSC_iS9_ffNS7_10__identityEEEvT0_T1_T2_T3_T4_T6_E12temp_storage+40];
	add.f32 	%f485, %f483, %f484;
	ld.shared.f32 	%f486, [_ZZN3cub18CUB_300001_SM_10006detail6reduce28DeviceReduceSingleTileKernelINS2_10policy_hubIfjN4cuda3std3__44plusIfEEE10Policy1000EPfSC_iS9_ffNS7_10__identityEEEvT0_T1_T2_T3_T4_T6_E12temp_storage+44];
	add.f32 	%f487, %f485, %f486;
	ld.shared.f32 	%f488, [_ZZN3cub18CUB_300001_SM_10006detail6reduce28DeviceReduceSingleTileKernelINS2_10policy_hubIfjN4cuda3std3__44plusIfEEE10Policy1000EPfSC_iS9_ffNS7_10__identityEEEvT0_T1_T2_T3_T4_T6_E12temp_storage+48];
	add.f32 	%f489, %f487, %f488;
	ld.shared.f32 	%f490, [_ZZN3cub18CUB_300001_SM_10006detail6reduce28DeviceReduceSingleTileKernelINS2_10policy_hubIfjN4cuda3std3__44plusIfEEE10Policy1000EPfSC_iS9_ffNS7_10__identityEEEvT0_T1_T2_T3_T4_T6_E12temp_storage+52];
	add.f32 	%f491, %f489, %f490;
	ld.shared.f32 	%f492, [_ZZN3cub18CUB_300001_SM_10006detail6reduce28DeviceReduceSingleTileKernelINS2_10policy_hubIfjN4cuda3std3__44plusIfEEE10Policy1000EPfSC_iS9_ffNS7_10__identityEEEvT0_T1_T2_T3_T4_T6_E12temp_storage+56];
	add.f32 	%f493, %f491, %f492;
	ld.shared.f32 	%f494, [_ZZN3cub18CUB_300001_SM_10006detail6reduce28DeviceReduceSingleTileKernelINS2_10policy_hubIfjN4cuda3std3__44plusIfEEE10Policy1000EPfSC_iS9_ffNS7_10__identityEEEvT0_T1_T2_T3_T4_T6_E12temp_storage+60];
	add.f32 	%f495, %f493, %f494;
	ld.shared.f32 	%f496, [_ZZN3cub18CUB_300001_SM_10006detail6reduce28DeviceReduceSingleTileKernelINS2_10policy_hubIfjN4cuda3std3__44plusIfEEE10Policy1000EPfSC_iS9_ffNS7_10__identityEEEvT0_T1_T2_T3_T4_T6_E12temp_storage+64];
	add.f32 	%f497, %f495, %f496;
	ld.shared.f32 	%f498, [_ZZN3cub18CUB_300001_SM_10006detail6reduce28DeviceReduceSingleTileKernelINS2_10policy_hubIfjN4cuda3std3__44plusIfEEE10Policy1000EPfSC_iS9_ffNS7_10__identityEEEvT0_T1_T2_T3_T4_T6_E12temp_storage+68];
	add.f32 	%f499, %f497, %f498;
	ld.shared.f32 	%f500, [_ZZN3cub18CUB_300001_SM_10006detail6reduce28DeviceReduceSingleTileKernelINS2_10policy_hubIfjN4cuda3std3__44plusIfEEE10Policy1000EPfSC_iS9_ffNS7_10__identityEEEvT0_T1_T2_T3_T4_T6_E12temp_storage+72];
	add.f32 	%f501, %f499, %f500;
	ld.shared.f32 	%f502, [_ZZN3cub18CUB_300001_SM_10006detail6reduce28DeviceReduceSingleTileKernelINS2_10policy_hubIfjN4cuda3std3__44plusIfEEE10Policy1000EPfSC_iS9_ffNS7_10__identityEEEvT0_T1_T2_T3_T4_T6_E12temp_storage+76];
	add.f32 	%f530, %f501, %f502;
	bra.uni 	$L__BB8_72;
$L__BB8_18:
	// begin inline asm
	mov.u32 %r311, %laneid;
	// end inline asm
	and.b32  	%r337, %r1, 992;
	add.s32 	%r338, %r337, 32;
	setp.gt.s32 	%p81, %r338, %r67;
	not.b32 	%r339, %r337;
	add.s32 	%r340, %r67, %r339;
	selp.b32 	%r335, %r340, 31, %p81;
	mov.b32 	%r313, %f509;
	mov.b32 	%r314, 1;
	mov.b32 	%r336, -1;
	// begin inline asm
	shfl.sync.down.b32 %r312, %r313, %r314, %r335, %r336;
	// end inline asm
	setp.lt.s32 	%p82, %r311, %r335;
	mov.b32 	%f403, %r312;
	add.f32 	%f404, %f509, %f403;
	selp.f32 	%f405, %f404, %f509, %p82;
	mov.b32 	%r318, %f405;
	mov.b32 	%r319, 2;
	// begin inline asm
	shfl.sync.down.b32 %r317, %r318, %r319, %r335, %r336;
	// end inline asm
	add.s32 	%r341, %r311, 2;
	setp.gt.s32 	%p83, %r341, %r335;
	mov.b32 	%f406, %r317;
	add.f32 	%f407, %f405, %f406;
	selp.f32 	%f408, %f405, %f407, %p83;
	mov.b32 	%r323, %f408;
	mov.b32 	%r324, 4;
	// begin inline asm
	shfl.sync.down.b32 %r322, %r323, %r324, %r335, %r336;
	// end inline asm
	add.s32 	%r342, %r311, 4;
	setp.gt.s32 	%p84, %r342, %r335;
	mov.b32 	%f409, %r322;
	add.f32 	%f410, %f408, %f409;
	selp.f32 	%f411, %f408, %f410, %p84;
	mov.b32 	%r328, %f411;
	mov.b32 	%r329, 8;
	// begin inline asm
	shfl.sync.down.b32 %r327, %r328, %r329, %r335, %r336;
	// end inline asm
	add.s32 	%r343, %r311, 8;
	setp.gt.s32 	%p85, %r343, %r335;
	mov.b32 	%f412, %r327;
	add.f32 	%f413, %f411, %f412;
	selp.f32 	%f414, %f411, %f413, %p85;
	mov.b32 	%r333, %f414;
	mov.b32 	%r334, 16;
	// begin inline asm
	shfl.sync.down.b32 %r332, %r333, %r334, %r335, %r336;
	// end inline asm
	add.s32 	%r344, %r311, 16;
	setp.gt.s32 	%p86, %r344, %r335;
	mov.b32 	%f415, %r332;
	add.f32 	%f416, %f414, %f415;
	selp.f32 	%f530, %f414, %f416, %p86;
	setp.ne.s32 	%p87, %r311, 0;
	@%p87 bra 	$L__BB8_20;
	shr.u32 	%r345, %r1, 3;
	and.b32  	%r346, %r345, 124;
	mov.u32 	%r347, _ZZN3cub18CUB_300001_SM_10006detail6reduce28DeviceReduceSingleTileKernelINS2_10policy_hubIfjN4cuda3std3__44plusIfEEE10Policy1000EPfSC_iS9_ffNS7_10__identityEEEvT0_T1_T2_T3_T4_T6_E12temp_storage;
	add.s32 	%r348, %r347, %r346;
	st.shared.f32 	[%r348+16], %f530;
$L__BB8_20:
	bar.sync 	0;
	setp.ne.s32 	%p88, %r1, 0;
	@%p88 bra 	$L__BB8_72;
	setp.gt.s32 	%p89, %r67, 32;
	ld.shared.f32 	%f417, [_ZZN3cub18CUB_300001_SM_10006detail6reduce28DeviceReduceSingleTileKernelINS2_10policy_hubIfjN4cuda3std3__44plusIfEEE10Policy1000EPfSC_iS9_ffNS7_10__identityEEEvT0_T1_T2_T3_T4_T6_E12temp_storage+20];
	add.f32 	%f418, %f530, %f417;
	selp.f32 	%f419, %f418, %f530, %p89;
	setp.gt.s32 	%p90, %r67, 64;
	ld.shared.f32 	%f420, [_ZZN3cub18CUB_300001_SM_10006detail6reduce28DeviceReduceSingleTileKernelINS2_10policy_hubIfjN4cuda3std3__44plusIfEEE10Policy1000EPfSC_iS9_ffNS7_10__identityEEEvT0_T1_T2_T3_T4_T6_E12temp_storage+24];
	add.f32 	%f421, %f420, %f419;
	selp.f32 	%f422, %f421, %f419, %p90;
	setp.gt.s32 	%p91, %r67, 96;
	ld.shared.f32 	%f423, [_ZZN3cub18CUB_300001_SM_10006detail6reduce28DeviceReduceSingleTileKernelINS2_10policy_hubIfjN4cuda3std3__44plusIfEEE10Policy1000EPfSC_iS9_ffNS7_10__identityEEEvT0_T1_T2_T3_T4_T6_E12temp_storage+28];
	add.f32 	%f424, %f423, %f422;
	selp.f32 	%f425, %f424, %f422, %p91;
	setp.gt.s32 	%p92, %r67, 128;
	ld.shared.f32 	%f426, [_ZZN3cub18CUB_300001_SM_10006detail6reduce28DeviceReduceSingleTileKernelINS2_10policy_hubIfjN4cuda3std3__44plusIfEEE10Policy1000EPfSC_iS9_ffNS7_10__identityEEEvT0_T1_T2_T3_T4_T6_E12temp_storage+32];
	add.f32 	%f427, %f426, %f425;
	selp.f32 	%f428, %f427, %f425, %p92;
	setp.gt.s32 	%p93, %r67, 160;
	ld.shared.f32 	%f429, [_ZZN3cub18CUB_300001_SM_10006detail6reduce28DeviceReduceSingleTileKernelINS2_10policy_hubIfjN4cuda3std3__44plusIfEEE10Policy1000EPfSC_iS9_ffNS7_10__identityEEEvT0_T1_T2_T3_T4_T6_E12temp_storage+36];
	add.f32 	%f430, %f429, %f428;
	selp.f32 	%f431, %f430, %f428, %p93;
	setp.gt.s32 	%p94, %r67, 192;
	ld.shared.f32 	%f432, [_ZZN3cub18CUB_300001_SM_10006detail6reduce28DeviceReduceSingleTileKernelINS2_10policy_hubIfjN4cuda3std3__44plusIfEEE10Policy1000EPfSC_iS9_ffNS7_10__identityEEEvT0_T1_T2_T3_T4_T6_E12temp_storage+40];
	add.f32 	%f433, %f432, %f431;
	selp.f32 	%f434, %f433, %f431, %p94;
	setp.gt.s32 	%p95, %r67, 224;
	ld.shared.f32 	%f435, [_ZZN3cub18CUB_300001_SM_10006detail6reduce28DeviceReduceSingleTileKernelINS2_10policy_hubIfjN4cuda3std3__44plusIfEEE10Policy1000EPfSC_iS9_ffNS7_10__identityEEEvT0_T1_T2_T3_T4_T6_E12temp_storage+44];
	add.f32 	%f436, %f435, %f434;
	selp.f32 	%f437, %f436, %f434, %p95;
	setp.gt.s32 	%p96, %r67, 256;
	ld.shared.f32 	%f438, [_ZZN3cub18CUB_300001_SM_10006detail6reduce28DeviceReduceSingleTileKernelINS2_10policy_hubIfjN4cuda3std3__44plusIfEEE10Policy1000EPfSC_iS9_ffNS7_10__identityEEEvT0_T1_T2_T3_T4_T6_E12temp_storage+48];
	add.f32 	%f439, %f438, %f437;
	selp.f32 	%f440, %f439, %f437, %p96;
	setp.gt.s32 	%p97, %r67, 288;
	ld.shared.f32 	%f441, [_ZZN3cub18CUB_300001_SM_10006detail6reduce28DeviceReduceSingleTileKernelINS2_10policy_hubIfjN4cuda3std3__44plusIfEEE10Policy1000EPfSC_iS9_ffNS7_10__identityEEEvT0_T1_T2_T3_T4_T6_E12temp_storage+52];
	add.f32 	%f442, %f441, %f440;
	selp.f32 	%f443, %f442, %f440, %p97;
	setp.gt.s32 	%p98, %r67, 320;
	ld.shared.f32 	%f444, [_ZZN3cub18CUB_300001_SM_10006detail6reduce28DeviceReduceSingleTileKernelINS2_10policy_hubIfjN4cuda3std3__44plusIfEEE10Policy1000EPfSC_iS9_ffNS7_10__identityEEEvT0_T1_T2_T3_T4_T6_E12temp_storage+56];
	add.f32 	%f445, %f444, %f443;
	selp.f32 	%f446, %f445, %f443, %p98;
	setp.gt.s32 	%p99, %r67, 352;
	ld.shared.f32 	%f447, [_ZZN3cub18CUB_300001_SM_10006detail6reduce28DeviceReduceSingleTileKernelINS2_10policy_hubIfjN4cuda3std3__44plusIfEEE10Policy1000EPfSC_iS9_ffNS7_10__identityEEEvT0_T1_T2_T3_T4_T6_E12temp_storage+60];
	add.f32 	%f448, %f447, %f446;
	selp.f32 	%f449, %f448, %f446, %p99;
	setp.gt.s32 	%p100, %r67, 384;
	ld.shared.f32 	%f450, [_ZZN3cub18CUB_300001_SM_10006detail6reduce28DeviceReduceSingleTileKernelINS2_10policy_hubIfjN4cuda3std3__44plusIfEEE10Policy1000EPfSC_iS9_ffNS7_10__identityEEEvT0_T1_T2_T3_T4_T6_E12temp_storage+64];
	add.f32 	%f451, %f450, %f449;
	selp.f32 	%f452, %f451, %f449, %p100;
	setp.gt.s32 	%p101, %r67, 416;
	ld.shared.f32 	%f453, [_ZZN3cub18CUB_300001_SM_10006detail6reduce28DeviceReduceSingleTileKernelINS2_10policy_hubIfjN4cuda3std3__44plusIfEEE10Policy1000EPfSC_iS9_ffNS7_10__identityEEEvT0_T1_T2_T3_T4_T6_E12temp_storage+68];
	add.f32 	%f454, %f453, %f452;
	selp.f32 	%f455, %f454, %f452, %p101;
	setp.gt.s32 	%p102, %r67, 448;
	ld.shared.f32 	%f456, [_ZZN3cub18CUB_300001_SM_10006detail6reduce28DeviceReduceSingleTileKernelINS2_10policy_hubIfjN4cuda3std3__44plusIfEEE10Policy1000EPfSC_iS9_ffNS7_10__identityEEEvT0_T1_T2_T3_T4_T6_E12temp_storage+72];
	add.f32 	%f457, %f456, %f455;
	selp.f32 	%f458, %f457, %f455, %p102;
	setp.gt.s32 	%p103, %r67, 480;
	ld.shared.f32 	%f459, [_ZZN3cub18CUB_300001_SM_10006detail6reduce28DeviceReduceSingleTileKernelINS2_10policy_hubIfjN4cuda3std3__44plusIfEEE10Policy1000EPfSC_iS9_ffNS7_10__identityEEEvT0_T1_T2_T3_T4_T6_E12temp_storage+76];
	add.f32 	%f460, %f459, %f458;
	selp.f32 	%f530, %f460, %f458, %p103;
	bra.uni 	$L__BB8_72;
$L__BB8_22:
	mov.u32 	%r13, %tid.x;
	shl.b32 	%r224, %r13, 1;
	mul.wide.u32 	%rd90, %r224, 4;
	add.s64 	%rd75, %rd16, %rd90;
	// begin inline asm
	ld.global.nc.u64 %rd74, [%rd75];
	// end inline asm
	mov.b64 	{%r225, %r226}, %rd74;
	mov.b32 	%f281, %r226;
	mov.b32 	%f282, %r225;
	add.s64 	%rd77, %rd75, 4096;
	// begin inline asm
	ld.global.nc.u64 %rd76, [%rd77];
	// end inline asm
	mov.b64 	{%r227, %r228}, %rd76;
	mov.b32 	%f283, %r228;
	mov.b32 	%f284, %r227;
	add.s64 	%rd79, %rd75, 8192;
	// begin inline asm
	ld.global.nc.u64 %rd78, [%rd79];
	// end inline asm
	mov.b64 	{%r229, %r230}, %rd78;
	mov.b32 	%f285, %r230;
	mov.b32 	%f286, %r229;
	add.s64 	%rd81, %rd75, 12288;
	// begin inline asm
	ld.global.nc.u64 %rd80, [%rd81];
	// end inline asm
	mov.b64 	{%r231, %r232}, %rd80;
	mov.b32 	%f287, %r232;
	mov.b32 	%f288, %r231;
	add.s64 	%rd83, %rd75, 16384;
	// begin inline asm
	ld.global.nc.u64 %rd82, [%rd83];
	// end inline asm
	mov.b64 	{%r233, %r234}, %rd82;
	mov.b32 	%f289, %r234;
	mov.b32 	%f290, %r233;
	add.s64 	%rd85, %rd75, 20480;
	// begin inline asm
	ld.global.nc.u64 %rd84, [%rd85];
	// end inline asm
	mov.b64 	{%r235, %r236}, %rd84;
	mov.b32 	%f291, %r236;
	mov.b32 	%f292, %r235;
	add.s64 	%rd87, %rd75, 24576;
	// begin inline asm
	ld.global.nc.u64 %rd86, [%rd87];
	// end inline asm
	mov.b64 	{%r237, %r238}, %rd86;
	mov.b32 	%f293, %r238;
	mov.b32 	%f294, %r237;
	add.s64 	%rd89, %rd75, 28672;
	// begin inline asm
	ld.global.nc.u64 %rd88, [%rd89];
	// end inline asm
	mov.b64 	{%r239, %r240}, %rd88;
	mov.b32 	%f295, %r240;
	mov.b32 	%f296, %r239;
	add.f32 	%f297, %f282, %f281;
	add.f32 	%f298, %f284, %f283;
	add.f32 	%f299, %f286, %f285;
	add.f32 	%f300, %f288, %f287;
	add.f32 	%f301, %f290, %f289;
	add.f32 	%f302, %f292, %f291;
	add.f32 	%f303, %f294, %f293;
	add.f32 	%f304, %f296, %f295;
	add.f32 	%f305, %f297, %f298;
	add.f32 	%f306, %f299, %f300;
	add.f32 	%f307, %f301, %f302;
	add.f32 	%f308, %f303, %f304;
	add.f32 	%f309, %f305, %f306;
	add.f32 	%f310, %f307, %f308;
	add.f32 	%f516, %f309, %f310;
	setp.lt.u32 	%p58, %r67, 16384;
	mov.b32 	%r387, 8192;
	@%p58 bra 	$L__BB8_26;
	add.s32 	%r14, %r67, -8192;
	mov.b32 	%r387, 8192;
$L__BB8_24:
	mul.wide.s32 	%rd107, %r387, 4;
	add.s64 	%rd92, %rd75, %rd107;
	// begin inline asm
	ld.global.nc.u64 %rd91, [%rd92];
	// end inline asm
	mov.b64 	{%r242, %r243}, %rd91;
	mov.b32 	%f311, %r243;
	mov.b32 	%f312, %r242;
	add.s64 	%rd94, %rd92, 4096;
	// begin inline asm
	ld.global.nc.u64 %rd93, [%rd94];
	// end inline asm
	mov.b64 	{%r244, %r245}, %rd93;
	mov.b32 	%f313, %r245;
	mov.b32 	%f314, %r244;
	add.s64 	%rd96, %rd92, 8192;
	// begin inline asm
	ld.global.nc.u64 %rd95, [%rd96];
	// end inline asm
	mov.b64 	{%r246, %r247}, %rd95;
	mov.b32 	%f315, %r247;
	mov.b32 	%f316, %r246;
	add.s64 	%rd98, %rd92, 12288;
	// begin inline asm
	ld.global.nc.u64 %rd97, [%rd98];
	// end inline asm
	mov.b64 	{%r248, %r249}, %rd97;
	mov.b32 	%f317, %r249;
	mov.b32 	%f318, %r248;
	add.s64 	%rd100, %rd92, 16384;
	// begin inline asm
	ld.global.nc.u64 %rd99, [%rd100];
	// end inline asm
	mov.b64 	{%r250, %r251}, %rd99;
	mov.b32 	%f319, %r251;
	mov.b32 	%f320, %r250;
	add.s64 	%rd102, %rd92, 20480;
	// begin inline asm
	ld.global.nc.u64 %rd101, [%rd102];
	// end inline asm
	mov.b64 	{%r252, %r253}, %rd101;
	mov.b32 	%f321, %r253;
	mov.b32 	%f322, %r252;
	add.s64 	%rd104, %rd92, 24576;
	// begin inline asm
	ld.global.nc.u64 %rd103, [%rd104];
	// end inline asm
	mov.b64 	{%r254, %r255}, %rd103;
	mov.b32 	%f323, %r255;
	mov.b32 	%f324, %r254;
	add.s64 	%rd106, %rd92, 28672;
	// begin inline asm
	ld.global.nc.u64 %rd105, [%rd106];
	// end inline asm
	mov.b64 	{%r256, %r257}, %rd105;
	mov.b32 	%f325, %r257;
	mov.b32 	%f326, %r256;
	add.f32 	%f327, %f516, %f312;
	add.f32 	%f328, %f311, %f314;
	add.f32 	%f329, %f313, %f316;
	add.f32 	%f330, %f315, %f318;
	add.f32 	%f331, %f317, %f320;
	add.f32 	%f332, %f319, %f322;
	add.f32 	%f333, %f321, %f324;
	add.f32 	%f334, %f323, %f326;
	add.f32 	%f335, %f327, %f328;
	add.f32 	%f336, %f329, %f330;
	add.f32 	%f337, %f331, %f332;
	add.f32 	%f338, %f333, %f334;
	add.f32 	%f339, %f335, %f336;
	add.f32 	%f340, %f337, %f338;
	add.f32 	%f341, %f339, %f340;
	add.f32 	%f516, %f341, %f325;
	sub.s32 	%r258, %r67, %r387;
	setp.lt.s32 	%p59, %r258, 8192;
	@%p59 bra 	$L__BB8_34;
	add.s32 	%r387, %r387, 8192;
	setp.le.s32 	%p60, %r387, %r14;
	@%p60 bra 	$L__BB8_24;
$L__BB8_26:
	setp.le.s32 	%p61, %r67, %r387;
	@%p61 bra 	$L__BB8_34;
	sub.s32 	%r18, %r67, %r387;
	setp.ge.s32 	%p62, %r13, %r18;
	@%p62 bra 	$L__BB8_34;
	not.b32 	%r259, %r13;
	add.s32 	%r260, %r67, %r259;
	sub.s32 	%r19, %r260, %r387;
	and.b32  	%r261, %r19, 1536;
	setp.eq.s32 	%p63, %r261, 1536;
	mov.u32 	%r391, %r13;
	@%p63 bra 	$L__BB8_31;
	add.s32 	%r389, %r13, %r387;
	shr.u32 	%r262, %r19, 9;
	add.s32 	%r263, %r262, 1;
	and.b32  	%r264, %r263, 3;
	neg.s32 	%r388, %r264;
	mov.u32 	%r391, %r13;
$L__BB8_30:
	.pragma "nounroll";
	mul.wide.u32 	%rd109, %r389, 4;
	add.s64 	%rd108, %rd16, %rd109;
	// begin inline asm
	ld.global.nc.u32 %r265, [%rd108];
	// end inline asm
	mov.b32 	%f343, %r265;
	add.f32 	%f516, %f516, %f343;
	add.s32 	%r391, %r391, 512;
	add.s32 	%r389, %r389, 512;
	add.s32 	%r388, %r388, 1;
	setp.ne.s32 	%p64, %r388, 0;
	@%p64 bra 	$L__BB8_30;
$L__BB8_31:
	setp.lt.u32 	%p65, %r19, 1536;
	@%p65 bra 	$L__BB8_34;
	cvt.u64.u32 	%rd110, %r391;
	cvt.u64.u32 	%rd111, %r387;
	add.s64 	%rd112, %rd110, %rd111;
	shl.b64 	%rd113, %rd112, 2;
	add.s64 	%rd114, %rd113, %rd16;
	add.s64 	%rd130, %rd114, 4096;
	add.s32 	%r392, %r391, %r387;
$L__BB8_33:
	mul.wide.u32 	%rd119, %r392, 4;
	add.s64 	%rd115, %rd16, %rd119;
	// begin inline asm
	ld.global.nc.u32 %r266, [%rd115];
	// end inline asm
	mov.b32 	%f344, %r266;
	add.f32 	%f345, %f516, %f344;
	add.s64 	%rd116, %rd130, -2048;
	// begin inline asm
	ld.global.nc.u32 %r267, [%rd116];
	// end inline asm
	mov.b32 	%f346, %r267;
	add.f32 	%f347, %f345, %f346;
	// begin inline asm
	ld.global.nc.u32 %r268, [%rd130];
	// end inline asm
	mov.b32 	%f348, %r268;
	add.f32 	%f349, %f347, %f348;
	add.s64 	%rd118, %rd130, 2048;
	// begin inline asm
	ld.global.nc.u32 %r269, [%rd118];
	// end inline asm
	mov.b32 	%f350, %r269;
	add.f32 	%f516, %f349, %f350;
	add.s32 	%r391, %r391, 2048;
	add.s64 	%rd130, %rd130, 8192;
	add.s32 	%r392, %r392, 2048;
	setp.lt.s32 	%p66, %r391, %r18;
	@%p66 bra 	$L__BB8_33;
$L__BB8_34:
	// begin inline asm
	mov.u32 %r270, %laneid;
	// end inline asm
	mov.b32 	%r272, %f516;
	mov.b32 	%r273, 1;
	mov.b32 	%r294, 31;
	mov.b32 	%r295, -1;
	// begin inline asm
	shfl.sync.down.b32 %r271, %r272, %r273, %r294, %r295;
	// end inline asm
	setp.gt.s32 	%p67, %r270, 30;
	mov.b32 	%f351, %r271;
	add.f32 	%f352, %f516, %f351;
	selp.f32 	%f353, %f516, %f352, %p67;
	mov.b32 	%r277, %f353;
	mov.b32 	%r278, 2;
	// begin inline asm
	shfl.sync.down.b32 %r276, %r277, %r278, %r294, %r295;
	// end inline asm
	setp.gt.s32 	%p68, %r270, 29;
	mov.b32 	%f354, %r276;
	add.f32 	%f355, %f353, %f354;
	selp.f32 	%f356, %f353, %f355, %p68;
	mov.b32 	%r282, %f356;
	mov.b32 	%r283, 4;
	// begin inline asm
	shfl.sync.down.b32 %r281, %r282, %r283, %r294, %r295;
	// end inline asm
	setp.gt.s32 	%p69, %r270, 27;
	mov.b32 	%f357, %r281;
	add.f32 	%f358, %f356, %f357;
	selp.f32 	%f359, %f356, %f358, %p69;
	mov.b32 	%r287, %f359;
	mov.b32 	%r288, 8;
	// begin inline asm
	shfl.sync.down.b32 %r286, %r287, %r288, %r294, %r295;
	// end inline asm
	setp.gt.s32 	%p70, %r270, 23;
	mov.b32 	%f360, %r286;
	add.f32 	%f361, %f359, %f360;
	selp.f32 	%f362, %f359, %f361, %p70;
	mov.b32 	%r292, %f362;
	mov.b32 	%r293, 16;
	// begin inline asm
	shfl.sync.down.b32 %r291, %r292, %r293, %r294, %r295;
	// end inline asm
	setp.gt.s32 	%p71, %r270, 15;
	mov.b32 	%f363, %r291;
	add.f32 	%f26, %f362, %f363;
	selp.f32 	%f530, %f362, %f26, %p71;
	setp.ne.s32 	%p72, %r270, 0;
	@%p72 bra 	$L__BB8_36;
	shr.u32 	%r296, %r13, 3;
	and.b32  	%r297, %r296, 124;
	mov.u32 	%r298, _ZZN3cub18CUB_300001_SM_10006detail6reduce28DeviceReduceSingleTileKernelINS2_10policy_hubIfjN4cuda3std3__44plusIfEEE10Policy1000EPfSC_iS9_ffNS7_10__identityEEEvT0_T1_T2_T3_T4_T6_E12temp_storage;
	add.s32 	%r299, %r298, %r297;
	st.shared.f32 	[%r299+16], %f26;
$L__BB8_36:
	bar.sync 	0;
	setp.ne.s32 	%p73, %r13, 0;
	@%p73 bra 	$L__BB8_72;
	ld.shared.f32 	%f364, [_ZZN3cub18CUB_300001_SM_10006detail6reduce28DeviceReduceSingleTileKernelINS2_10policy_hubIfjN4cuda3std3__44plusIfEEE10Policy1000EPfSC_iS9_ffNS7_10__identityEEEvT0_T1_T2_T3_T4_T6_E12temp_storage+20];
	add.f32 	%f365, %f530, %f364;
	ld.shared.f32 	%f366, [_ZZN3cub18CUB_300001_SM_10006detail6reduce28DeviceReduceSingleTileKernelINS2_10policy_hubIfjN4cuda3std3__44plusIfEEE10Policy1000EPfSC_iS9_ffNS7_10__identityEEEvT0_T1_T2_T3_T4_T6_E12temp_storage+24];
	add.f32 	%f367, %f365, %f366;
	ld.shared.f32 	%f368, [_ZZN3cub18CUB_300001_SM_10006detail6reduce28DeviceReduceSingleTileKernelINS2_10policy_hubIfjN4cuda3std3__44plusIfEEE10Policy1000EPfSC_iS9_ffNS7_10__identityEEEvT0_T1_T2_T3_T4_T6_E12temp_storage+28];
	add.f32 	%f369, %f367, %f368;
	ld.shared.f32 	%f370, [_ZZN3cub18CUB_300001_SM_10006detail6reduce28DeviceReduceSingleTileKernelINS2_10policy_hubIfjN4cuda3std3__44plusIfEEE10Policy1000EPfSC_iS9_ffNS7_10__identityEEEvT0_T1_T2_T3_T4_T6_E12temp_storage+32];
	add.f32 	%f371, %f369, %f370;
	ld.shared.f32 	%f372, [_ZZN3cub18CUB_300001_SM_10006detail6reduce28DeviceReduceSingleTileKernelINS2_10policy_hubIfjN4cuda3std3__44plusIfEEE10Policy1000EPfSC_iS9_ffNS7_10__identityEEEvT0_T1_T2_T3_T4_T6_E12temp_storage+36];
	add.f32 	%f373, %f371, %f372;
	ld.shared.f32 	%f374, [_ZZN3cub18CUB_300001_SM_10006detail6reduce28DeviceReduceSingleTileKernelINS2_10policy_hubIfjN4cuda3std3__44plusIfEEE10Policy1000EPfSC_iS9_ffNS7_10__identityEEEvT0_T1_T2_T3_T4_T6_E12temp_storage+40];
	add.f32 	%f375, %f373, %f374;
	ld.shared.f32 	%f376, [_ZZN3cub18CUB_300001_SM_10006detail6reduce28DeviceReduceSingleTileKernelINS2_10policy_hubIfjN4cuda3std3__44plusIfEEE10Policy1000EPfSC_iS9_ffNS7_10__identityEEEvT0_T1_T2_T3_T4_T6_E12temp_storage+44];
	add.f32 	%f377, %f375, %f376;
	ld.shared.f32 	%f378, [_ZZN3cub18CUB_300001_SM_10006detail6reduce28DeviceReduceSingleTileKernelINS2_10policy_hubIfjN4cuda3std3__44plusIfEEE10Policy1000EPfSC_iS9_ffNS7_10__identityEEEvT0_T1_T2_T3_T4_T6_E12temp_storage+48];
	add.f32 	%f379, %f377, %f378;
	ld.shared.f32 	%f380, [_ZZN3cub18CUB_300001_SM_10006detail6reduce28DeviceReduceSingleTileKernelINS2_10policy_hubIfjN4cuda3std3__44plusIfEEE10Policy1000EPfSC_iS9_ffNS7_10__identityEEEvT0_T1_T2_T3_T4_T6_E12temp_storage+52];
	add.f32 	%f381, %f379, %f380;
	ld.shared.f32 	%f382, [_ZZN3cub18CUB_300001_SM_10006detail6reduce28DeviceReduceSingleTileKernelINS2_10policy_hubIfjN4cuda3std3__44plusIfEEE10Policy1000EPfSC_iS9_ffNS7_10__identityEEEvT0_T1_T2_T3_T4_T6_E12temp_storage+56];
	add.f32 	%f383, %f381, %f382;
	ld.shared.f32 	%f384, [_ZZN3cub18CUB_300001_SM_10006detail6reduce28DeviceReduceSingleTileKernelINS2_10policy_hubIfjN4cuda3std3__44plusIfEEE10Policy1000EPfSC_iS9_ffNS7_10__identityEEEvT0_T1_T2_T3_T4_T6_E12temp_storage+60];
	add.f32 	%f385, %f383, %f384;
	ld.shared.f32 	%f386, [_ZZN3cub18CUB_300001_SM_10006detail6reduce28DeviceReduceSingleTileKernelINS2_10policy_hubIfjN4cuda3std3__44plusIfEEE10Policy1000EPfSC_iS9_ffNS7_10__identityEEEvT0_T1_T2_T3_T4_T6_E12temp_storage+64];
	add.f32 	%f387, %f385, %f386;
	ld.shared.f32 	%f388, [_ZZN3cub18CUB_300001_SM_10006detail6reduce28DeviceReduceSingleTileKernelINS2_10policy_hubIfjN4cuda3std3__44plusIfEEE10Policy1000EPfSC_iS9_ffNS7_10__identityEEEvT0_T1_T2_T3_T4_T6_E12temp_storage+68];
	add.f32 	%f389, %f387, %f388;
	ld.shared.f32 	%f390, [_ZZN3cub18CUB_300001_SM_10006detail6reduce28DeviceReduceSingleTileKernelINS2_10policy_hubIfjN4cuda3std3__44plusIfEEE10Policy1000EPfSC_iS9_ffNS7_10__identityEEEvT0_T1_T2_T3_T4_T6_E12temp_storage+72];
	add.f32 	%f391, %f389, %f390;
	ld.shared.f32 	%f392, [_ZZN3cub18CUB_300001_SM_10006detail6reduce28DeviceReduceSingleTileKernelINS2_10policy_hubIfjN4cuda3std3__44plusIfEEE10Policy1000EPfSC_iS9_ffNS7_10__identityEEEvT0_T1_T2_T3_T4_T6_E12temp_storage+76];
	add.f32 	%f530, %f391, %f392;
	bra.uni 	$L__BB8_72;
$L__BB8_38:
	setp.gt.s32 	%p3, %r67, 8191;
	@%p3 bra 	$L__BB8_56;
	mov.u32 	%r34, %tid.x;
	setp.ge.s32 	%p20, %r34, %r67;
	mov.f32 	%f522, 0f00000000;
	mov.u32 	%r397, %r34;
	@%p20 bra 	$L__BB8_41;
	mul.wide.u32 	%rd66, %r34, 4;
	add.s64 	%rd65, %rd16, %rd66;
	// begin inline asm
	ld.global.nc.u32 %r144, [%rd65];
	// end inline asm
	mov.b32 	%f522, %r144;
	add.s32 	%r397, %r34, 512;
$L__BB8_41:
	setp.ge.s32 	%p21, %r397, %r67;
	@%p21 bra 	$L__BB8_47;
	not.b32 	%r145, %r397;
	add.s32 	%r37, %r67, %r145;
	and.b32  	%r146, %r37, 1536;
	setp.eq.s32 	%p22, %r146, 1536;
	@%p22 bra 	$L__BB8_45;
	mul.wide.u32 	%rd67, %r397, 4;
	add.s64 	%rd131, %rd16, %rd67;
	shr.u32 	%r147, %r37, 9;
	add.s32 	%r148, %r147, 1;
	and.b32  	%r149, %r148, 3;
	neg.s32 	%r395, %r149;
$L__BB8_44:
	.pragma "nounroll";
	// begin inline asm
	ld.global.nc.u32 %r150, [%rd131];
	// end inline asm
	mov.b32 	%f173, %r150;
	add.f32 	%f522, %f522, %f173;
	add.s32 	%r397, %r397, 512;
	add.s64 	%rd131, %rd131, 2048;
	add.s32 	%r395, %r395, 1;
	setp.ne.s32 	%p23, %r395, 0;
	@%p23 bra 	$L__BB8_44;
$L__BB8_45:
	setp.lt.u32 	%p24, %r37, 1536;
	@%p24 bra 	$L__BB8_47;
$L__BB8_46:
	mul.wide.s32 	%rd73, %r397, 4;
	add.s64 	%rd69, %rd16, %rd73;
	// begin inline asm
	ld.global.nc.u32 %r151, [%rd69];
	// end inline asm
	mov.b32 	%f174, %r151;
	add.f32 	%f175, %f522, %f174;
	add.s64 	%rd70, %rd69, 2048;
	// begin inline asm
	ld.global.nc.u32 %r152, [%rd70];
	// end inline asm
	mov.b32 	%f176, %r152;
	add.f32 	%f177, %f175, %f176;
	add.s64 	%rd71, %rd69, 4096;
	// begin inline asm
	ld.global.nc.u32 %r153, [%rd71];
	// end inline asm
	mov.b32 	%f178, %r153;
	add.f32 	%f179, %f177, %f178;
	add.s64 	%rd72, %rd69, 6144;
	// begin inline asm
	ld.global.nc.u32 %r154, [%rd72];
	// end inline asm
	mov.b32 	%f180, %r154;
	add.f32 	%f522, %f179, %f180;
	add.s32 	%r397, %r397, 2048;
	setp.lt.s32 	%p25, %r397, %r67;
	@%p25 bra 	$L__BB8_46;
$L__BB8_47:
	setp.lt.s32 	%p26, %r67, 512;
	@%p26 bra 	$L__BB8_52;
	// begin inline asm
	mov.u32 %r193, %laneid;
	// end inline asm
	mov.b32 	%r195, %f522;
	mov.b32 	%r196, 1;
	mov.b32 	%r217, 31;
	mov.b32 	%r218, -1;
	// begin inline asm
	shfl.sync.down.b32 %r194, %r195, %r196, %r217, %r218;
	// end inline asm
	setp.gt.s32 	%p50, %r193, 30;
	mov.b32 	%f239, %r194;
	add.f32 	%f240, %f522, %f239;
	selp.f32 	%f241, %f522, %f240, %p50;
	mov.b32 	%r200, %f241;
	mov.b32 	%r201, 2;
	// begin inline asm
	shfl.sync.down.b32 %r199, %r200, %r201, %r217, %r218;
	// end inline asm
	setp.gt.s32 	%p51, %r193, 29;
	mov.b32 	%f242, %r199;
	add.f32 	%f243, %f241, %f242;
	selp.f32 	%f244, %f241, %f243, %p51;
	mov.b32 	%r205, %f244;
	mov.b32 	%r206, 4;
	// begin inline asm
	shfl.sync.down.b32 %r204, %r205, %r206, %r217, %r218;
	// end inline asm
	setp.gt.s32 	%p52, %r193, 27;
	mov.b32 	%f245, %r204;
	add.f32 	%f246, %f244, %f245;
	selp.f32 	%f247, %f244, %f246, %p52;
	mov.b32 	%r210, %f247;
	mov.b32 	%r211, 8;
	// begin inline asm
	shfl.sync.down.b32 %r209, %r210, %r211, %r217, %r218;
	// end inline asm
	setp.gt.s32 	%p53, %r193, 23;
	mov.b32 	%f248, %r209;
	add.f32 	%f249, %f247, %f248;
	selp.f32 	%f250, %f247, %f249, %p53;
	mov.b32 	%r215, %f250;
	mov.b32 	%r216, 16;
	// begin inline asm
	shfl.sync.down.b32 %r214, %r215, %r216, %r217, %r218;
	// end inline asm
	setp.gt.s32 	%p54, %r193, 15;
	mov.b32 	%f251, %r214;
	add.f32 	%f38, %f250, %f251;
	selp.f32 	%f530, %f250, %f38, %p54;
	setp.ne.s32 	%p55, %r193, 0;
	@%p55 bra 	$L__BB8_50;
	shr.u32 	%r219, %r34, 3;
	and.b32  	%r220, %r219, 124;
	mov.u32 	%r221, _ZZN3cub18CUB_300001_SM_10006detail6reduce28DeviceReduceSingleTileKernelINS2_10policy_hubIfjN4cuda3std3__44plusIfEEE10Policy1000EPfSC_iS9_ffNS7_10__identityEEEvT0_T1_T2_T3_T4_T6_E12temp_storage;
	add.s32 	%r222, %r221, %r220;
	st.shared.f32 	[%r222+16], %f38;
$L__BB8_50:
	bar.sync 	0;
	setp.ne.s32 	%p56, %r34, 0;
	@%p56 bra 	$L__BB8_72;
	ld.shared.f32 	%f252, [_ZZN3cub18CUB_300001_SM_10006detail6reduce28DeviceReduceSingleTileKernelINS2_10policy_hubIfjN4cuda3std3__44plusIfEEE10Policy1000EPfSC_iS9_ffNS7_10__identityEEEvT0_T1_T2_T3_T4_T6_E12temp_storage+20];
	add.f32 	%f253, %f530, %f252;
	ld.shared.f32 	%f254, [_ZZN3cub18CUB_300001_SM_10006detail6reduce28DeviceReduceSingleTileKernelINS2_10policy_hubIfjN4cuda3std3__44plusIfEEE10Policy1000EPfSC_iS9_ffNS7_10__identityEEEvT0_T1_T2_T3_T4_T6_E12temp_storage+24];
	add.f32 	%f255, %f253, %f254;
	ld.shared.f32 	%f256, [_ZZN3cub18CUB_300001_SM_10006detail6reduce28DeviceReduceSingleTileKernelINS2_10policy_hubIfjN4cuda3std3__44plusIfEEE10Policy1000EPfSC_iS9_ffNS7_10__identityEEEvT0_T1_T2_T3_T4_T6_E12temp_storage+28];
	add.f32 	%f257, %f255, %f256;
	ld.shared.f32 	%f258, [_ZZN3cub18CUB_300001_SM_10006detail6reduce28DeviceReduceSingleTileKernelINS2_10policy_hubIfjN4cuda3std3__44plusIfEEE10Policy1000EPfSC_iS9_ffNS7_10__identityEEEvT0_T1_T2_T3_T4_T6_E12temp_storage+32];
	add.f32 	%f259, %f257, %f258;
	ld.shared.f32 	%f260, [_ZZN3cub18CUB_300001_SM_10006detail6reduce28DeviceReduceSingleTileKernelINS2_10policy_hubIfjN4cuda3std3__44plusIfEEE10Policy1000EPfSC_iS9_ffNS7_10__identityEEEvT0_T1_T2_T3_T4_T6_E12temp_storage+36];
	add.f32 	%f261, %f259, %f260;
	ld.shared.f32 	%f262, [_ZZN3cub18CUB_300001_SM_10006detail6reduce28DeviceReduceSingleTileKernelINS2_10policy_hubIfjN4cuda3std3__44plusIfEEE10Policy1000EPfSC_iS9_ffNS7_10__identityEEEvT0_T1_T2_T3_T4_T6_E12temp_storage+40];
	add.f32 	%f263, %f261, %f262;
	ld.shared.f32 	%f264, [_ZZN3cub18CUB_300001_SM_10006detail6reduce28DeviceReduceSingleTileKernelINS2_10policy_hubIfjN4cuda3std3__44plusIfEEE10Policy1000EPfSC_iS9_ffNS7_10__identityEEEvT0_T1_T2_T3_T4_T6_E12temp_storage+44];
	add.f32 	%f265, %f263, %f264;
	ld.shared.f32 	%f266, [_ZZN3cub18CUB_300001_SM_10006detail6reduce28DeviceReduceSingleTileKernelINS2_10policy_hubIfjN4cuda3std3__44plusIfEEE10Policy1000EPfSC_iS9_ffNS7_10__identityEEEvT0_T1_T2_T3_T4_T6_E12temp_storage+48];
	add.f32 	%f267, %f265, %f266;
	ld.shared.f32 	%f268, [_ZZN3cub18CUB_300001_SM_10006detail6reduce28DeviceReduceSingleTileKernelINS2_10policy_hubIfjN4cuda3std3__44plusIfEEE10Policy1000EPfSC_iS9_ffNS7_10__identityEEEvT0_T1_T2_T3_T4_T6_E12temp_storage+52];
	add.f32 	%f269, %f267, %f268;
	ld.shared.f32 	%f270, [_ZZN3cub18CUB_300001_SM_10006detail6reduce28DeviceReduceSingleTileKernelINS2_10policy_hubIfjN4cuda3std3__44plusIfEEE10Policy1000EPfSC_iS9_ffNS7_10__identityEEEvT0_T1_T2_T3_T4_T6_E12temp_storage+56];
	add.f32 	%f271, %f269, %f270;
	ld.shared.f32 	%f272, [_ZZN3cub18CUB_300001_SM_10006detail6reduce28DeviceReduceSingleTileKernelINS2_10policy_hubIfjN4cuda3std3__44plusIfEEE10Policy1000EPfSC_iS9_ffNS7_10__identityEEEvT0_T1_T2_T3_T4_T6_E12temp_storage+60];
	add.f32 	%f273, %f271, %f272;
	ld.shared.f32 	%f274, [_ZZN3cub18CUB_300001_SM_10006detail6reduce28DeviceReduceSingleTileKernelINS2_10policy_hubIfjN4cuda3std3__44plusIfEEE10Policy1000EPfSC_iS9_ffNS7_10__identityEEEvT0_T1_T2_T3_T4_T6_E12temp_storage+64];
	add.f32 	%f275, %f273, %f274;
	ld.shared.f32 	%f276, [_ZZN3cub18CUB_300001_SM_10006detail6reduce28DeviceReduceSingleTileKernelINS2_10policy_hubIfjN4cuda3std3__44plusIfEEE10Policy1000EPfSC_iS9_ffNS7_10__identityEEEvT0_T1_T2_T3_T4_T6_E12temp_storage+68];
	add.f32 	%f277, %f275, %f276;
	ld.shared.f32 	%f278, [_ZZN3cub18CUB_300001_SM_10006detail6reduce28DeviceReduceSingleTileKernelINS2_10policy_hubIfjN4cuda3std3__44plusIfEEE10Policy1000EPfSC_iS9_ffNS7_10__identityEEEvT0_T1_T2_T3_T4_T6_E12temp_storage+72];
	add.f32 	%f279, %f277, %f278;
	ld.shared.f32 	%f280, [_ZZN3cub18CUB_300001_SM_10006detail6reduce28DeviceReduceSingleTileKernelINS2_10policy_hubIfjN4cuda3std3__44plusIfEEE10Policy1000EPfSC_iS9_ffNS7_10__identityEEEvT0_T1_T2_T3_T4_T6_E12temp_storage+76];
	add.f32 	%f530, %f279, %f280;
	bra.uni 	$L__BB8_72;
$L__BB8_52:
	// begin inline asm
	mov.u32 %r155, %laneid;
	// end inline asm
	and.b32  	%r181, %r34, 992;
	add.s32 	%r182, %r181, 32;
	setp.gt.s32 	%p27, %r182, %r67;
	not.b32 	%r183, %r181;
	add.s32 	%r184, %r67, %r183;
	selp.b32 	%r179, %r184, 31, %p27;
	mov.b32 	%r157, %f522;
	mov.b32 	%r158, 1;
	mov.b32 	%r180, -1;
	// begin inline asm
	shfl.sync.down.b32 %r156, %r157, %r158, %r179, %r180;
	// end inline asm
	setp.lt.s32 	%p28, %r155, %r179;
	mov.b32 	%f181, %r156;
	add.f32 	%f182, %f522, %f181;
	selp.f32 	%f183, %f182, %f522, %p28;
	mov.b32 	%r162, %f183;
	mov.b32 	%r163, 2;
	// begin inline asm
	shfl.sync.down.b32 %r161, %r162, %r163, %r179, %r180;
	// end inline asm
	add.s32 	%r185, %r155, 2;
	setp.gt.s32 	%p29, %r185, %r179;
	mov.b32 	%f184, %r161;
	add.f32 	%f185, %f183, %f184;
	selp.f32 	%f186, %f183, %f185, %p29;
	mov.b32 	%r167, %f186;
	mov.b32 	%r168, 4;
	// begin inline asm
	shfl.sync.down.b32 %r166, %r167, %r168, %r179, %r180;
	// end inline asm
	add.s32 	%r186, %r155, 4;
	setp.gt.s32 	%p30, %r186, %r179;
	mov.b32 	%f187, %r166;
	add.f32 	%f188, %f186, %f187;
	selp.f32 	%f189, %f186, %f188, %p30;
	mov.b32 	%r172, %f189;
	mov.b32 	%r173, 8;
	// begin inline asm
	shfl.sync.down.b32 %r171, %r172, %r173, %r179, %r180;
	// end inline asm
	add.s32 	%r187, %r155, 8;
	setp.gt.s32 	%p31, %r187, %r179;
	mov.b32 	%f190, %r171;
	add.f32 	%f191, %f189, %f190;
	selp.f32 	%f192, %f189, %f191, %p31;
	mov.b32 	%r177, %f192;
	mov.b32 	%r178, 16;
	// begin inline asm
	shfl.sync.down.b32 %r176, %r177, %r178, %r179, %r180;
	// end inline asm
	add.s32 	%r188, %r155, 16;
	setp.gt.s32 	%p32, %r188, %r179;
	mov.b32 	%f193, %r176;
	add.f32 	%f194, %f192, %f193;
	selp.f32 	%f530, %f192, %f194, %p32;
	setp.ne.s32 	%p33, %r155, 0;
	@%p33 bra 	$L__BB8_54;
	shr.u32 	%r189, %r34, 3;
	and.b32  	%r190, %r189, 124;
	mov.u32 	%r191, _ZZN3cub18CUB_300001_SM_10006detail6reduce28DeviceReduceSingleTileKernelINS2_10policy_hubIfjN4cuda3std3__44plusIfEEE10Policy1000EPfSC_iS9_ffNS7_10__identityEEEvT0_T1_T2_T3_T4_T6_E12temp_storage;
	add.s32 	%r192, %r191, %r190;
	st.shared.f32 	[%r192+16], %f530;
$L__BB8_54:
	bar.sync 	0;
	setp.ne.s32 	%p34, %r34, 0;
	@%p34 bra 	$L__BB8_72;
	setp.gt.s32 	%p35, %r67, 32;
	ld.shared.f32 	%f195, [_ZZN3cub18CUB_300001_SM_10006detail6reduce28DeviceReduceSingleTileKernelINS2_10policy_hubIfjN4cuda3std3__44plusIfEEE10Policy1000EPfSC_iS9_ffNS7_10__identityEEEvT0_T1_T2_T3_T4_T6_E12temp_storage+20];
	add.f32 	%f196, %f530, %f195;
	selp.f32 	%f197, %f196, %f530, %p35;
	setp.gt.s32 	%p36, %r67, 64;
	ld.shared.f32 	%f198, [_ZZN3cub18CUB_300001_SM_10006detail6reduce28DeviceReduceSingleTileKernelINS2_10policy_hubIfjN4cuda3std3__44plusIfEEE10Policy1000EPfSC_iS9_ffNS7_10__identityEEEvT0_T1_T2_T3_T4_T6_E12temp_storage+24];
	add.f32 	%f199, %f198, %f197;
	selp.f32 	%f200, %f199, %f197, %p36;
	setp.gt.s32 	%p37, %r67, 96;
	ld.shared.f32 	%f201, [_ZZN3cub18CUB_300001_SM_10006detail6reduce28DeviceReduceSingleTileKernelINS2_10policy_hubIfjN4cuda3std3__44plusIfEEE10Policy1000EPfSC_iS9_ffNS7_10__identityEEEvT0_T1_T2_T3_T4_T6_E12temp_storage+28];
	add.f32 	%f202, %f201, %f200;
	selp.f32 	%f203, %f202, %f200, %p37;
	setp.gt.s32 	%p38, %r67, 128;
	ld.shared.f32 	%f204, [_ZZN3cub18CUB_300001_SM_10006detail6reduce28DeviceReduceSingleTileKernelINS2_10policy_hubIfjN4cuda3std3__44plusIfEEE10Policy1000EPfSC_iS9_ffNS7_10__identityEEEvT0_T1_T2_T3_T4_T6_E12temp_storage+32];
	add.f32 	%f205, %f204, %f203;
	selp.f32 	%f206, %f205, %f203, %p38;
	setp.gt.s32 	%p39, %r67, 160;
	ld.shared.f32 	%f207, [_ZZN3cub18CUB_300001_SM_10006detail6reduce28DeviceReduceSingleTileKernelINS2_10policy_hubIfjN4cuda3std3__44plusIfEEE10Policy1000EPfSC_iS9_ffNS7_10__identityEEEvT0_T1_T2_T3_T4_T6_E12temp_storage+36];
	add.f32 	%f208, %f207, %f206;
	selp.f32 	%f209, %f208, %f206, %p39;
	setp.gt.s32 	%p40, %r67, 192;
	ld.shared.f32 	%f210, [_ZZN3cub18CUB_300001_SM_10006detail6reduce28DeviceReduceSingleTileKernelINS2_10policy_hubIfjN4cuda3std3__44plusIfEEE10Policy1000EPfSC_iS9_ffNS7_10__identityEEEvT0_T1_T2_T3_T4_T6_E12temp_storage+40];
	add.f32 	%f211, %f210, %f209;
	selp.f32 	%f212, %f211, %f209, %p40;
	setp.gt.s32 	%p41, %r67, 224;
	ld.shared.f32 	%f213, [_ZZN3cub18CUB_300001_SM_10006detail6reduce28DeviceReduceSingleTileKernelINS2_10policy_hubIfjN4cuda3std3__44plusIfEEE10Policy1000EPfSC_iS9_ffNS7_10__identityEEEvT0_T1_T2_T3_T4_T6_E12temp_storage+44];
	add.f32 	%f214, %f213, %f212;
	selp.f32 	%f215, %f214, %f212, %p41;
	setp.gt.s32 	%p42, %r67, 256;
	ld.shared.f32 	%f216, [_ZZN3cub18CUB_300001_SM_10006detail6reduce28DeviceReduceSingleTileKernelINS2_10policy_hubIfjN4cuda3std3__44plusIfEEE10Policy1000EPfSC_iS9_ffNS7_10__identityEEEvT0_T1_T2_T3_T4_T6_E12temp_storage+48];
	add.f32 	%f217, %f216, %f215;
	selp.f32 	%f218, %f217, %f215, %p42;
	setp.gt.s32 	%p43, %r67, 288;
	ld.shared.f32 	%f219, [_ZZN3cub18CUB_300001_SM_10006detail6reduce28DeviceReduceSingleTileKernelINS2_10policy_hubIfjN4cuda3std3__44plusIfEEE10Policy1000EPfSC_iS9_ffNS7_10__identityEEEvT0_T1_T2_T3_T4_T6_E12temp_storage+52];
	add.f32 	%f220, %f219, %f218;
	selp.f32 	%f221, %f220, %f218, %p43;
	setp.gt.s32 	%p44, %r67, 320;
	ld.shared.f32 	%f222, [_ZZN3cub18CUB_300001_SM_10006detail6reduce28DeviceReduceSingleTileKernelINS2_10policy_hubIfjN4cuda3std3__44plusIfEEE10Policy1000EPfSC_iS9_ffNS7_10__identityEEEvT0_T1_T2_T3_T4_T6_E12temp_storage+56];
	add.f32 	%f223, %f222, %f221;
	selp.f32 	%f224, %f223, %f221, %p44;
	setp.gt.s32 	%p45, %r67, 352;
	ld.shared.f32 	%f225, [_ZZN3cub18CUB_300001_SM_10006detail6reduce28DeviceReduceSingleTileKernelINS2_10policy_hubIfjN4cuda3std3__44plusIfEEE10Policy1000EPfSC_iS9_ffNS7_10__identityEEEvT0_T1_T2_T3_T4_T6_E12temp_storage+60];
	add.f32 	%f226, %f225, %f224;
	selp.f32 	%f227, %f226, %f224, %p45;
	setp.gt.s32 	%p46, %r67, 384;
	ld.shared.f32 	%f228, [_ZZN3cub18CUB_300001_SM_10006detail6reduce28DeviceReduceSingleTileKernelINS2_10policy_hubIfjN4cuda3std3__44plusIfEEE10Policy1000EPfSC_iS9_ffNS7_10__identityEEEvT0_T1_T2_T3_T4_T6_E12temp_storage+64];
	add.f32 	%f229, %f228, %f227;
	selp.f32 	%f230, %f229, %f227, %p46;
	setp.gt.s32 	%p47, %r67, 416;
	ld.shared.f32 	%f231, [_ZZN3cub18CUB_300001_SM_10006detail6reduce28DeviceReduceSingleTileKernelINS2_10policy_hubIfjN4cuda3std3__44plusIfEEE10Policy1000EPfSC_iS9_ffNS7_10__identityEEEvT0_T1_T2_T3_T4_T6_E12temp_storage+68];
	add.f32 	%f232, %f231, %f230;
	selp.f32 	%f233, %f232, %f230, %p47;
	setp.gt.s32 	%p48, %r67, 448;
	ld.shared.f32 	%f234, [_ZZN3cub18CUB_300001_SM_10006detail6reduce28DeviceReduceSingleTileKernelINS2_10policy_hubIfjN4cuda3std3__44plusIfEEE10Policy1000EPfSC_iS9_ffNS7_10__identityEEEvT0_T1_T2_T3_T4_T6_E12temp_storage+72];
	add.f32 	%f235, %f234, %f233;
	selp.f32 	%f236, %f235, %f233, %p48;
	setp.gt.s32 	%p49, %r67, 480;
	ld.shared.f32 	%f237, [_ZZN3cub18CUB_300001_SM_10006detail6reduce28DeviceReduceSingleTileKernelINS2_10policy_hubIfjN4cuda3std3__44plusIfEEE10Policy1000EPfSC_iS9_ffNS7_10__identityEEEvT0_T1_T2_T3_T4_T6_E12temp_storage+76];
	add.f32 	%f238, %f237, %f236;
	selp.f32 	%f530, %f238, %f236, %p49;
	bra.uni 	$L__BB8_72;
$L__BB8_56:
	mov.u32 	%r46, %tid.x;
	mul.wide.u32 	%rd35, %r46, 4;
	add.s64 	%rd19, %rd16, %rd35;
	// begin inline asm
	ld.global.nc.u32 %r68, [%rd19];
	// end inline asm
	mov.b32 	%f59, %r68;
	add.s64 	%rd20, %rd19, 2048;
	// begin inline asm
	ld.global.nc.u32 %r69, [%rd20];
	// end inline asm
	mov.b32 	%f60, %r69;
	add.s64 	%rd21, %rd19, 4096;
	// begin inline asm
	ld.global.nc.u32 %r70, [%rd21];
	// end inline asm
	mov.b32 	%f61, %r70;
	add.s64 	%rd22, %rd19, 6144;
	// begin inline asm
	ld.global.nc.u32 %r71, [%rd22];
	// end inline asm
	mov.b32 	%f62, %r71;
	add.s64 	%rd23, %rd19, 8192;
	// begin inline asm
	ld.global.nc.u32 %r72, [%rd23];
	// end inline asm
	mov.b32 	%f63, %r72;
	add.s64 	%rd24, %rd19, 10240;
	// begin inline asm
	ld.global.nc.u32 %r73, [%rd24];
	// end inline asm
	mov.b32 	%f64, %r73;
	add.s64 	%rd25, %rd19, 12288;
	// begin inline asm
	ld.global.nc.u32 %r74, [%rd25];
	// end inline asm
	mov.b32 	%f65, %r74;
	add.s64 	%rd26, %rd19, 14336;
	// begin inline asm
	ld.global.nc.u32 %r75, [%rd26];
	// end inline asm
	mov.b32 	%f66, %r75;
	add.s64 	%rd27, %rd19, 16384;
	// begin inline asm
	ld.global.nc.u32 %r76, [%rd27];
	// end inline asm
	mov.b32 	%f67, %r76;
	add.s64 	%rd28, %rd19, 18432;
	// begin inline asm
	ld.global.nc.u32 %r77, [%rd28];
	// end inline asm
	mov.b32 	%f68, %r77;
	add.s64 	%rd29, %rd19, 20480;
	// begin inline asm
	ld.global.nc.u32 %r78, [%rd29];
	// end inline asm
	mov.b32 	%f69, %r78;
	add.s64 	%rd30, %rd19, 22528;
	// begin inline asm
	ld.global.nc.u32 %r79, [%rd30];
	// end inline asm
	mov.b32 	%f70, %r79;
	add.s64 	%rd31, %rd19, 24576;
	// begin inline asm
	ld.global.nc.u32 %r80, [%rd31];
	// end inline asm
	mov.b32 	%f71, %r80;
	add.s64 	%rd32, %rd19, 26624;
	// begin inline asm
	ld.global.nc.u32 %r81, [%rd32];
	// end inline asm
	mov.b32 	%f72, %r81;
	add.s64 	%rd33, %rd19, 28672;
	// begin inline asm
	ld.global.nc.u32 %r82, [%rd33];
	// end inline asm
	mov.b32 	%f73, %r82;
	add.s64 	%rd34, %rd19, 30720;
	// begin inline asm
	ld.global.nc.u32 %r83, [%rd34];
	// end inline asm
	mov.b32 	%f74, %r83;
	add.f32 	%f75, %f59, %f60;
	add.f32 	%f76, %f61, %f62;
	add.f32 	%f77, %f63, %f64;
	add.f32 	%f78, %f65, %f66;
	add.f32 	%f79, %f67, %f68;
	add.f32 	%f80, %f69, %f70;
	add.f32 	%f81, %f71, %f72;
	add.f32 	%f82, %f73, %f74;
	add.f32 	%f83, %f75, %f76;
	add.f32 	%f84, %f77, %f78;
	add.f32 	%f85, %f79, %f80;
	add.f32 	%f86, %f81, %f82;
	add.f32 	%f87, %f83, %f84;
	add.f32 	%f88, %f85, %f86;
	add.f32 	%f529, %f87, %f88;
	setp.lt.u32 	%p4, %r67, 16384;
	mov.b32 	%r400, 8192;
	@%p4 bra 	$L__BB8_60;
	add.s32 	%r47, %r67, -8192;
	mov.b32 	%r400, 8192;
$L__BB8_58:
	mul.wide.s32 	%rd52, %r400, 4;
	add.s64 	%rd36, %rd19, %rd52;
	// begin inline asm
	ld.global.nc.u32 %r86, [%rd36];
	// end inline asm
	mov.b32 	%f89, %r86;
	add.s64 	%rd37, %rd36, 2048;
	// begin inline asm
	ld.global.nc.u32 %r87, [%rd37];
	// end inline asm
	mov.b32 	%f90, %r87;
	add.s64 	%rd38, %rd36, 4096;
	// begin inline asm
	ld.global.nc.u32 %r88, [%rd38];
	// end inline asm
	mov.b32 	%f91, %r88;
	add.s64 	%rd39, %rd36, 6144;
	// begin inline asm
	ld.global.nc.u32 %r89, [%rd39];
	// end inline asm
	mov.b32 	%f92, %r89;
	add.s64 	%rd40, %rd36, 8192;
	// begin inline asm
	ld.global.nc.u32 %r90, [%rd40];
	// end inline asm
	mov.b32 	%f93, %r90;
	add.s64 	%rd41, %rd36, 10240;
	// begin inline asm
	ld.global.nc.u32 %r91, [%rd41];
	// end inline asm
	mov.b32 	%f94, %r91;
	add.s64 	%rd42, %rd36, 12288;
	// begin inline asm
	ld.global.nc.u32 %r92, [%rd42];
	// end inline asm
	mov.b32 	%f95, %r92;
	add.s64 	%rd43, %rd36, 14336;
	// begin inline asm
	ld.global.nc.u32 %r93, [%rd43];
	// end inline asm
	mov.b32 	%f96, %r93;
	add.s64 	%rd44, %rd36, 16384;
	// begin inline asm
	ld.global.nc.u32 %r94, [%rd44];
	// end inline asm
	mov.b32 	%f97, %r94;
	add.s64 	%rd45, %rd36, 18432;
	// begin inline asm
	ld.global.nc.u32 %r95, [%rd45];
	// end inline asm
	mov.b32 	%f98, %r95;
	add.s64 	%rd46, %rd36, 20480;
	// begin inline asm
	ld.global.nc.u32 %r96, [%rd46];
	// end inline asm
	mov.b32 	%f99, %r96;
	add.s64 	%rd47, %rd36, 22528;
	// begin inline asm
	ld.global.nc.u32 %r97, [%rd47];
	// end inline asm
	mov.b32 	%f100, %r97;
	add.s64 	%rd48, %rd36, 24576;
	// begin inline asm
	ld.global.nc.u32 %r98, [%rd48];
	// end inline asm
	mov.b32 	%f101, %r98;
	add.s64 	%rd49, %rd36, 26624;
	// begin inline asm
	ld.global.nc.u32 %r99, [%rd49];
	// end inline asm
	mov.b32 	%f102, %r99;
	add.s64 	%rd50, %rd36, 28672;
	// begin inline asm
	ld.global.nc.u32 %r100, [%rd50];
	// end inline asm
	mov.b32 	%f103, %r100;
	add.s64 	%rd51, %rd36, 30720;
	// begin inline asm
	ld.global.nc.u32 %r101, [%rd51];
	// end inline asm
	mov.b32 	%f104, %r101;
	add.f32 	%f105, %f529, %f89;
	add.f32 	%f106, %f90, %f91;
	add.f32 	%f107, %f92, %f93;
	add.f32 	%f108, %f94, %f95;
	add.f32 	%f109, %f96, %f97;
	add.f32 	%f110, %f98, %f99;
	add.f32 	%f111, %f100, %f101;
	add.f32 	%f112, %f102, %f103;
	add.f32 	%f113, %f105, %f106;
	add.f32 	%f114, %f107, %f108;
	add.f32 	%f115, %f109, %f110;
	add.f32 	%f116, %f111, %f112;
	add.f32 	%f117, %f113, %f114;
	add.f32 	%f118, %f115, %f116;
	add.f32 	%f119, %f117, %f118;
	add.f32 	%f529, %f119, %f104;
	sub.s32 	%r102, %r67, %r400;
	setp.lt.s32 	%p5, %r102, 8192;
	@%p5 bra 	$L__BB8_68;
	add.s32 	%r400, %r400, 8192;
	setp.le.s32 	%p6, %r400, %r47;
	@%p6 bra 	$L__BB8_58;
$L__BB8_60:
	setp.le.s32 	%p7, %r67, %r400;
	@%p7 bra 	$L__BB8_68;
	sub.s32 	%r51, %r67, %r400;
	setp.ge.s32 	%p8, %r46, %r51;
	@%p8 bra 	$L__BB8_68;
	not.b32 	%r103, %r46;
	add.s32 	%r104, %r67, %r103;
	sub.s32 	%r52, %r104, %r400;
	and.b32  	%r105, %r52, 1536;
	setp.eq.s32 	%p9, %r105, 1536;
	mov.u32 	%r404, %r46;
	@%p9 bra 	$L__BB8_65;
	add.s32 	%r402, %r46, %r400;
	shr.u32 	%r106, %r52, 9;
	add.s32 	%r107, %r106, 1;
	and.b32  	%r108, %r107, 3;
	neg.s32 	%r401, %r108;
	mov.u32 	%r404, %r46;
$L__BB8_64:
	.pragma "nounroll";
	mul.wide.u32 	%rd54, %r402, 4;
	add.s64 	%rd53, %rd16, %rd54;
	// begin inline asm
	ld.global.nc.u32 %r109, [%rd53];
	// end inline asm
	mov.b32 	%f121, %r109;
	add.f32 	%f529, %f529, %f121;
	add.s32 	%r404, %r404, 512;
	add.s32 	%r402, %r402, 512;
	add.s32 	%r401, %r401, 1;
	setp.ne.s32 	%p10, %r401, 0;
	@%p10 bra 	$L__BB8_64;
$L__BB8_65:
	setp.lt.u32 	%p11, %r52, 1536;
	@%p11 bra 	$L__BB8_68;
	cvt.u64.u32 	%rd55, %r404;
	cvt.u64.u32 	%rd56, %r400;
	add.s64 	%rd57, %rd55, %rd56;
	shl.b64 	%rd58, %rd57, 2;
	add.s64 	%rd59, %rd58, %rd16;
	add.s64 	%rd132, %rd59, 4096;
	add.s32 	%r405, %r404, %r400;
$L__BB8_67:
	mul.wide.u32 	%rd64, %r405, 4;
	add.s64 	%rd60, %rd16, %rd64;
	// begin inline asm
	ld.global.nc.u32 %r110, [%rd60];
	// end inline asm
	mov.b32 	%f122, %r110;
	add.f32 	%f123, %f529, %f122;
	add.s64 	%rd61, %rd132, -2048;
	// begin inline asm
	ld.global.nc.u32 %r111, [%rd61];
	// end inline asm
	mov.b32 	%f124, %r111;
	add.f32 	%f125, %f123, %f124;
	// begin inline asm
	ld.global.nc.u32 %r112, [%rd132];
	// end inline asm
	mov.b32 	%f126, %r112;
	add.f32 	%f127, %f125, %f126;
	add.s64 	%rd63, %rd132, 2048;
	// begin inline asm
	ld.global.nc.u32 %r113, [%rd63];
	// end inline asm
	mov.b32 	%f128, %r113;
	add.f32 	%f529, %f127, %f128;
	add.s32 	%r404, %r404, 2048;
	add.s64 	%rd132, %rd132, 8192;
	add.s32 	%r405, %r405, 2048;
	setp.lt.s32 	%p12, %r404, %r51;
	@%p12 bra 	$L__BB8_67;
$L__BB8_68:
	// begin inline asm
	mov.u32 %r114, %laneid;
	// end inline asm
	mov.b32 	%r116, %f529;
	mov.b32 	%r117, 1;
	mov.b32 	%r138, 31;
	mov.b32 	%r139, -1;
	// begin inline asm
	shfl.sync.down.b32 %r115, %r116, %r117, %r138, %r139;
	// end inline asm
	setp.gt.s32 	%p13, %r114, 30;
	mov.b32 	%f129, %r115;
	add.f32 	%f130, %f529, %f129;
	selp.f32 	%f131, %f529, %f130, %p13;
	mov.b32 	%r121, %f131;
	mov.b32 	%r122, 2;
	// begin inline asm
	shfl.sync.down.b32 %r120, %r121, %r122, %r138, %r139;
	// end inline asm
	setp.gt.s32 	%p14, %r114, 29;
	mov.b32 	%f132, %r120;
	add.f32 	%f133, %f131, %f132;
	selp.f32 	%f134, %f131, %f133, %p14;
	mov.b32 	%r126, %f134;
	mov.b32 	%r127, 4;
	// begin inline asm
	shfl.sync.down.b32 %r125, %r126, %r127, %r138, %r139;
	// end inline asm
	setp.gt.s32 	%p15, %r114, 27;
	mov.b32 	%f135, %r125;
	add.f32 	%f136, %f134, %f135;
	selp.f32 	%f137, %f134, %f136, %p15;
	mov.b32 	%r131, %f137;
	mov.b32 	%r132, 8;
	// begin inline asm
	shfl.sync.down.b32 %r130, %r131, %r132, %r138, %r139;
	// end inline asm
	setp.gt.s32 	%p16, %r114, 23;
	mov.b32 	%f138, %r130;
	add.f32 	%f139, %f137, %f138;
	selp.f32 	%f140, %f137, %f139, %p16;
	mov.b32 	%r136, %f140;
	mov.b32 	%r137, 16;
	// begin inline asm
	shfl.sync.down.b32 %r135, %r136, %r137, %r138, %r139;
	// end inline asm
	setp.gt.s32 	%p17, %r114, 15;
	mov.b32 	%f141, %r135;
	add.f32 	%f54, %f140, %f141;
	selp.f32 	%f530, %f140, %f54, %p17;
	setp.ne.s32 	%p18, %r114, 0;
	@%p18 bra 	$L__BB8_70;
	shr.u32 	%r140, %r46, 3;
	and.b32  	%r141, %r140, 124;
	mov.u32 	%r142, _ZZN3cub18CUB_300001_SM_10006detail6reduce28DeviceReduceSingleTileKernelINS2_10policy_hubIfjN4cuda3std3__44plusIfEEE10Policy1000EPfSC_iS9_ffNS7_10__identityEEEvT0_T1_T2_T3_T4_T6_E12temp_storage;
	add.s32 	%r143, %r142, %r141;
	st.shared.f32 	[%r143+16], %f54;
$L__BB8_70:
	bar.sync 	0;
	setp.ne.s32 	%p19, %r46, 0;
	@%p19 bra 	$L__BB8_72;
	ld.shared.f32 	%f142, [_ZZN3cub18CUB_300001_SM_10006detail6reduce28DeviceReduceSingleTileKernelINS2_10policy_hubIfjN4cuda3std3__44plusIfEEE10Policy1000EPfSC_iS9_ffNS7_10__identityEEEvT0_T1_T2_T3_T4_T6_E12temp_storage+20];
	add.f32 	%f143, %f530, %f142;
	ld.shared.f32 	%f144, [_ZZN3cub18CUB_300001_SM_10006detail6reduce28DeviceReduceSingleTileKernelINS2_10policy_hubIfjN4cuda3std3__44plusIfEEE10Policy1000EPfSC_iS9_ffNS7_10__identityEEEvT0_T1_T2_T3_T4_T6_E12temp_storage+24];
	add.f32 	%f145, %f143, %f144;
	ld.shared.f32 	%f146, [_ZZN3cub18CUB_300001_SM_10006detail6reduce28DeviceReduceSingleTileKernelINS2_10policy_hubIfjN4cuda3std3__44plusIfEEE10Policy1000EPfSC_iS9_ffNS7_10__identityEEEvT0_T1_T2_T3_T4_T6_E12temp_storage+28];
	add.f32 	%f147, %f145, %f146;
	ld.shared.f32 	%f148, [_ZZN3cub18CUB_300001_SM_10006detail6reduce28DeviceReduceSingleTileKernelINS2_10policy_hubIfjN4cuda3std3__44plusIfEEE10Policy1000EPfSC_iS9_ffNS7_10__identityEEEvT0_T1_T2_T3_T4_T6_E12temp_storage+32];
	add.f32 	%f149, %f147, %f148;
	ld.shared.f32 	%f150, [_ZZN3cub18CUB_300001_SM_10006detail6reduce28DeviceReduceSingleTileKernelINS2_10policy_hubIfjN4cuda3std3__44plusIfEEE10Policy1000EPfSC_iS9_ffNS7_10__identityEEEvT0_T1_T2_T3_T4_T6_E12temp_storage+36];
	add.f32 	%f151, %f149, %f150;
	ld.shared.f32 	%f152, [_ZZN3cub18CUB_300001_SM_10006detail6reduce28DeviceReduceSingleTileKernelINS2_10policy_hubIfjN4cuda3std3__44plusIfEEE10Policy1000EPfSC_iS9_ffNS7_10__identityEEEvT0_T1_T2_T3_T4_T6_E12temp_storage+40];
	add.f32 	%f153, %f151, %f152;
	ld.shared.f32 	%f154, [_ZZN3cub18CUB_300001_SM_10006detail6reduce28DeviceReduceSingleTileKernelINS2_10policy_hubIfjN4cuda3std3__44plusIfEEE10Policy1000EPfSC_iS9_ffNS7_10__identityEEEvT0_T1_T2_T3_T4_T6_E12temp_storage+44];
	add.f32 	%f155, %f153, %f154;
	ld.shared.f32 	%f156, [_ZZN3cub18CUB_300001_SM_10006detail6reduce28DeviceReduceSingleTileKernelINS2_10policy_hubIfjN4cuda3std3__44plusIfEEE10Policy1000EPfSC_iS9_ffNS7_10__identityEEEvT0_T1_T2_T3_T4_T6_E12temp_storage+48];
	add.f32 	%f157, %f155, %f156;
	ld.shared.f32 	%f158, [_ZZN3cub18CUB_300001_SM_10006detail6reduce28DeviceReduceSingleTileKernelINS2_10policy_hubIfjN4cuda3std3__44plusIfEEE10Policy1000EPfSC_iS9_ffNS7_10__identityEEEvT0_T1_T2_T3_T4_T6_E12temp_storage+52];
	add.f32 	%f159, %f157, %f158;
	ld.shared.f32 	%f160, [_ZZN3cub18CUB_300001_SM_10006detail6reduce28DeviceReduceSingleTileKernelINS2_10policy_hubIfjN4cuda3std3__44plusIfEEE10Policy1000EPfSC_iS9_ffNS7_10__identityEEEvT0_T1_T2_T3_T4_T6_E12temp_storage+56];
	add.f32 	%f161, %f159, %f160;
	ld.shared.f32 	%f162, [_ZZN3cub18CUB_300001_SM_10006detail6reduce28DeviceReduceSingleTileKernelINS2_10policy_hubIfjN4cuda3std3__44plusIfEEE10Policy1000EPfSC_iS9_ffNS7_10__identityEEEvT0_T1_T2_T3_T4_T6_E12temp_storage+60];
	add.f32 	%f163, %f161, %f162;
	ld.shared.f32 	%f164, [_ZZN3cub18CUB_300001_SM_10006detail6reduce28DeviceReduceSingleTileKernelINS2_10policy_hubIfjN4cuda3std3__44plusIfEEE10Policy1000EPfSC_iS9_ffNS7_10__identityEEEvT0_T1_T2_T3_T4_T6_E12temp_storage+64];
	add.f32 	%f165, %f163, %f164;
	ld.shared.f32 	%f166, [_ZZN3cub18CUB_300001_SM_10006detail6reduce28DeviceReduceSingleTileKernelINS2_10policy_hubIfjN4cuda3std3__44plusIfEEE10Policy1000EPfSC_iS9_ffNS7_10__identityEEEvT0_T1_T2_T3_T4_T6_E12temp_storage+68];
	add.f32 	%f167, %f165, %f166;
	ld.shared.f32 	%f168, [_ZZN3cub18CUB_300001_SM_10006detail6reduce28DeviceReduceSingleTileKernelINS2_10policy_hubIfjN4cuda3std3__44plusIfEEE10Policy1000EPfSC_iS9_ffNS7_10__identityEEEvT0_T1_T2_T3_T4_T6_E12temp_storage+72];
	add.f32 	%f169, %f167, %f168;
	ld.shared.f32 	%f170, [_ZZN3cub18CUB_300001_SM_10006detail6reduce28DeviceReduceSingleTileKernelINS2_10policy_hubIfjN4cuda3std3__44plusIfEEE10Policy1000EPfSC_iS9_ffNS7_10__identityEEEvT0_T1_T2_T3_T4_T6_E12temp_storage+76];
	add.f32 	%f530, %f169, %f170;
$L__BB8_72:
	mov.u32 	%r379, %tid.x;
	setp.ne.s32 	%p111, %r379, 0;
	@%p111 bra 	$L__BB8_74;
	add.f32 	%f503, %f58, %f530;
	st.global.f32 	[%rd1], %f503;
$L__BB8_74:
	ret;

}
	// .globl	_ZN3cub18CUB_300001_SM_10006detail6reduce28DeviceReduceSingleTileKernelINS2_10policy_hubIfyN4cuda3std3__44plusIfEEE10Policy1000EN6thrust24THRUST_300001_SM_1000_NS10device_ptrIfEEPfyS9_ffNS7_10__identityEEEvT0_T1_T2_T3_T4_T6_
.visible .entry _ZN3cub18CUB_300001_SM_10006detail6reduce28DeviceReduceSingleTileKernelINS2_10policy_hubIfyN4cuda3std3__44plusIfEEE10Policy1000EN6thrust24THRUST_300001_SM_1000_NS10device_ptrIfEEPfyS9_ffNS7_10__identityEEEvT0_T1_T2_T3_T4_T6_(
	.param .align 8 .b8 _ZN3cub18CUB_300001_SM_10006detail6reduce28DeviceReduceSingleTileKernelINS2_10policy_hubIfyN4cuda3std3__44plusIfEEE10Policy1000EN6thrust24THRUST_300001_SM_1000_NS10device_ptrIfEEPfyS9_ffNS7_10__identityEEEvT0_T1_T2_T3_T4_T6__param_0[8],
	.param .u64 .ptr .align 1 _ZN3cub18CUB_300001_SM_10006detail6reduce28DeviceReduceSingleTileKernelINS2_10policy_hubIfyN4cuda3std3__44plusIfEEE10Policy1000EN6thrust24THRUST_300001_SM_1000_NS10device_ptrIfEEPfyS9_ffNS7_10__identityEEEvT0_T1_T2_T3_T4_T6__param_1,
	.param .u64 _ZN3cub18CUB_300001_SM_10006detail6reduce28DeviceReduceSingleTileKernelINS2_10policy_hubIfyN4cuda3std3__44plusIfEEE10Policy1000EN6thrust24THRUST_300001_SM_1000_NS10device_ptrIfEEPfyS9_ffNS7_10__identityEEEvT0_T1_T2_T3_T4_T6__param_2,
	.param .align 1 .b8 _ZN3cub18CUB_300001_SM_10006detail6reduce28DeviceReduceSingleTileKernelINS2_10policy_hubIfyN4cuda3std3__44plusIfEEE10Policy1000EN6thrust24THRUST_300001_SM_1000_NS10device_ptrIfEEPfyS9_ffNS7_10__identityEEEvT0_T1_T2_T3_T4_T6__param_3[1],
	.param .f32 _ZN3cub18CUB_300001_SM_10006detail6reduce28DeviceReduceSingleTileKernelINS2_10policy_hubIfyN4cuda3std3__44plusIfEEE10Policy1000EN6thrust24THRUST_300001_SM_1000_NS10device_ptrIfEEPfyS9_ffNS7_10__identityEEEvT0_T1_T2_T3_T4_T6__param_4,
	.param .align 1 .b8 _ZN3cub18CUB_300001_SM_10006detail6reduce28DeviceReduceSingleTileKernelINS2_10policy_hubIfyN4cuda3std3__44plusIfEEE10Policy1000EN6thrust24THRUST_300001_SM_1000_NS10device_ptrIfEEPfyS9_ffNS7_10__identityEEEvT0_T1_T2_T3_T4_T6__param_5[1]
)
.maxntid 256
.minnctapersm 1
{
	.reg .pred 	%p<59>;
	.reg .b32 	%r<171>;
	.reg .b32 	%f<328>;
	.reg .b64 	%rd<56>;
	// demoted variable
	.shared .align 4 .b8 _ZZN3cub18CUB_300001_SM_10006detail6reduce28DeviceReduceSingleTileKernelINS2_10policy_hubIfyN4cuda3std3__44plusIfEEE10Policy1000EN6thrust24THRUST_300001_SM_1000_NS10device_ptrIfEEPfyS9_ffNS7_10__identityEEEvT0_T1_T2_T3_T4_T6_E12temp_storage[44];
	ld.param.u64 	%rd18, [_ZN3cub18CUB_300001_SM_10006detail6reduce28DeviceReduceSingleTileKernelINS2_10policy_hubIfyN4cuda3std3__44plusIfEEE10Policy1000EN6thrust24THRUST_300001_SM_1000_NS10device_ptrIfEEPfyS9_ffNS7_10__identityEEEvT0_T1_T2_T3_T4_T6__param_0];
	ld.param.u64 	%rd20, [_ZN3cub18CUB_300001_SM_10006detail6reduce28DeviceReduceSingleTileKernelINS2_10policy_hubIfyN4cuda3std3__44plusIfEEE10Policy1000EN6thrust24THRUST_300001_SM_1000_NS10device_ptrIfEEPfyS9_ffNS7_10__identityEEEvT0_T1_T2_T3_T4_T6__param_1];
	ld.param.u64 	%rd19, [_ZN3cub18CUB_300001_SM_10006detail6reduce28DeviceReduceSingleTileKernelINS2_10policy_hubIfyN4cuda3std3__44plusIfEEE10Policy1000EN6thrust24THRUST_300001_SM_1000_NS10device_ptrIfEEPfyS9_ffNS7_10__identityEEEvT0_T1_T2_T3_T4_T6__param_2];
	ld.param.f32 	%f42, [_ZN3cub18CUB_300001_SM_10006detail6reduce28DeviceReduceSingleTileKernelINS2_10policy_hubIfyN4cuda3std3__44plusIfEEE10Policy1000EN6thrust24THRUST_300001_SM_1000_NS10device_ptrIfEEPfyS9_ffNS7_10__identityEEEvT0_T1_T2_T3_T4_T6__param_4];
	cvta.to.global.u64 	%rd1, %rd20;
	setp.ne.s64 	%p1, %rd19, 0;
	@%p1 bra 	$L__BB9_3;
	mov.u32 	%r156, %tid.x;
	setp.ne.s32 	%p58, %r156, 0;
	@%p58 bra 	$L__BB9_51;
	st.global.f32 	[%rd1], %f42;
	bra.uni 	$L__BB9_51;
$L__BB9_3:
	cvta.to.global.u64 	%rd2, %rd18;
	setp.gt.u64 	%p2, %rd19, 4095;
	@%p2 bra 	$L__BB9_28;
	cvt.u32.u64 	%r1, %rd19;
	mov.u32 	%r2, %tid.x;
	setp.ge.u32 	%p24, %r2, %r1;
	mov.f32 	%f315, 0f00000000;
	mov.u32 	%r160, %r2;
	@%p24 bra 	$L__BB9_6;
	mul.wide.u32 	%rd41, %r2, 4;
	add.s64 	%rd42, %rd2, %rd41;
	ld.global.f32 	%f315, [%rd42];
	add.s32 	%r160, %r2, 256;
$L__BB9_6:
	setp.ge.u32 	%p25, %r160, %r1;
	@%p25 bra 	$L__BB9_19;
	not.b32 	%r83, %r160;
	add.s32 	%r84, %r83, %r1;
	shr.u32 	%r85, %r84, 8;
	add.s32 	%r5, %r85, 1;
	and.b32  	%r6, %r5, 15;
	setp.lt.u32 	%p26, %r84, 3840;
	@%p26 bra 	$L__BB9_10;
	and.b32  	%r86, %r5, 33554416;
	neg.s32 	%r158, %r86;
	mul.wide.u32 	%rd43, %r160, 4;
	add.s64 	%rd44, %rd43, %rd2;
	add.s64 	%rd51, %rd44, 8192;
$L__BB9_9:
	.pragma "nounroll";
	ld.global.f32 	%f189, [%rd51+-8192];
	add.f32 	%f190, %f315, %f189;
	ld.global.f32 	%f191, [%rd51+-7168];
	add.f32 	%f192, %f190, %f191;
	ld.global.f32 	%f193, [%rd51+-6144];
	add.f32 	%f194, %f192, %f193;
	ld.global.f32 	%f195, [%rd51+-5120];
	add.f32 	%f196, %f194, %f195;
	ld.global.f32 	%f197, [%rd51+-4096];
	add.f32 	%f198, %f196, %f197;
	ld.global.f32 	%f199, [%rd51+-3072];
	add.f32 	%f200, %f198, %f199;
	ld.global.f32 	%f201, [%rd51+-2048];
	add.f32 	%f202, %f200, %f201;
	ld.global.f32 	%f203, [%rd51+-1024];
	add.f32 	%f204, %f202, %f203;
	ld.global.f32 	%f205, [%rd51];
	add.f32 	%f206, %f204, %f205;
	ld.global.f32 	%f207, [%rd51+1024];
	add.f32 	%f208, %f206, %f207;
	ld.global.f32 	%f209, [%rd51+2048];
	add.f32 	%f210, %f208, %f209;
	ld.global.f32 	%f211, [%rd51+3072];
	add.f32 	%f212, %f210, %f211;
	ld.global.f32 	%f213, [%rd51+4096];
	add.f32 	%f214, %f212, %f213;
	ld.global.f32 	%f215, [%rd51+5120];
	add.f32 	%f216, %f214, %f215;
	ld.global.f32 	%f217, [%rd51+6144];
	add.f32 	%f218, %f216, %f217;
	ld.global.f32 	%f219, [%rd51+7168];
	add.f32 	%f315, %f218, %f219;
	add.s32 	%r160, %r160, 4096;
	add.s32 	%r158, %r158, 16;
	add.s64 	%rd51, %rd51, 16384;
	setp.ne.s32 	%p27, %r158, 0;
	@%p27 bra 	$L__BB9_9;
$L__BB9_10:
	setp.eq.s32 	%p28, %r6, 0;
	@%p28 bra 	$L__BB9_19;
	and.b32  	%r13, %r5, 7;
	setp.lt.u32 	%p29, %r6, 8;
	@%p29 bra 	$L__BB9_13;
	mul.wide.s32 	%rd45, %r160, 4;
	add.s64 	%rd46, %rd2, %rd45;
	ld.global.f32 	%f221, [%rd46];
	add.f32 	%f222, %f315, %f221;
	ld.global.f32 	%f223, [%rd46+1024];
	add.f32 	%f224, %f222, %f223;
	ld.global.f32 	%f225, [%rd46+2048];
	add.f32 	%f226, %f224, %f225;
	ld.global.f32 	%f227, [%rd46+3072];
	add.f32 	%f228, %f226, %f227;
	ld.global.f32 	%f229, [%rd46+4096];
	add.f32 	%f230, %f228, %f229;
	ld.global.f32 	%f231, [%rd46+5120];
	add.f32 	%f232, %f230, %f231;
	ld.global.f32 	%f233, [%rd46+6144];
	add.f32 	%f234, %f232, %f233;
	ld.global.f32 	%f235, [%rd46+7168];
	add.f32 	%f315, %f234, %f235;
	add.s32 	%r160, %r160, 2048;
$L__BB9_13:
	setp.eq.s32 	%p30, %r13, 0;
	@%p30 bra 	$L__BB9_19;
	and.b32  	%r16, %r5, 3;
	setp.lt.u32 	%p31, %r13, 4;
	@%p31 bra 	$L__BB9_16;
	mul.wide.s32 	%rd47, %r160, 4;
	add.s64 	%rd48, %rd2, %rd47;
	ld.global.f32 	%f237, [%rd48];
	add.f32 	%f238, %f315, %f237;
	ld.global.f32 	%f239, [%rd48+1024];
	add.f32 	%f240, %f238, %f239;
	ld.global.f32 	%f241, [%rd48+2048];
	add.f32 	%f242, %f240, %f241;
	ld.global.f32 	%f243, [%rd48+3072];
	add.f32 	%f315, %f242, %f243;
	add.s32 	%r160, %r160, 1024;
$L__BB9_16:
	setp.eq.s32 	%p32, %r16, 0;
	@%p32 bra 	$L__BB9_19;
	neg.s32 	%r163, %r16;
$L__BB9_18:
	.pragma "nounroll";
	mul.wide.s32 	%rd49, %r160, 4;
	add.s64 	%rd50, %rd2, %rd49;
	ld.global.f32 	%f244, [%rd50];
	add.f32 	%f315, %f315, %f244;
	add.s32 	%r160, %r160, 256;
	add.s32 	%r163, %r163, 1;
	setp.ne.s32 	%p33, %r163, 0;
	@%p33 bra 	$L__BB9_18;
$L__BB9_19:
	setp.lt.u64 	%p34, %rd19, 256;
	@%p34 bra 	$L__BB9_24;
	// begin inline asm
	mov.u32 %r125, %laneid;
	// end inline asm
	mov.b32 	%r127, %f315;
	mov.b32 	%r128, 1;
	mov.b32 	%r149, 31;
	mov.b32 	%r150, -1;
	// begin inline asm
	shfl.sync.down.b32 %r126, %r127, %r128, %r149, %r150;
	// end inline asm
	setp.gt.s32 	%p50, %r125, 30;
	mov.b32 	%f279, %r126;
	add.f32 	%f280, %f315, %f279;
	selp.f32 	%f281, %f315, %f280, %p50;
	mov.b32 	%r132, %f281;
	mov.b32 	%r133, 2;
	// begin inline asm
	shfl.sync.down.b32 %r131, %r132, %r133, %r149, %r150;
	// end inline asm
	setp.gt.s32 	%p51, %r125, 29;
	mov.b32 	%f282, %r131;
	add.f32 	%f283, %f281, %f282;
	selp.f32 	%f284, %f281, %f283, %p51;
	mov.b32 	%r137, %f284;
	mov.b32 	%r138, 4;
	// begin inline asm
	shfl.sync.down.b32 %r136, %r137, %r138, %r149, %r150;
	// end inline asm
	setp.gt.s32 	%p52, %r125, 27;
	mov.b32 	%f285, %r136;
	add.f32 	%f286, %f284, %f285;
	selp.f32 	%f287, %f284, %f286, %p52;
	mov.b32 	%r142, %f287;
	mov.b32 	%r143, 8;
	// begin inline asm
	shfl.sync.down.b32 %r141, %r142, %r143, %r149, %r150;
	// end inline asm
	setp.gt.s32 	%p53, %r125, 23;
	mov.b32 	%f288, %r141;
	add.f32 	%f289, %f287, %f288;
	selp.f32 	%f290, %f287, %f289, %p53;
	mov.b32 	%r147, %f290;
	mov.b32 	%r148, 16;
	// begin inline asm
	shfl.sync.down.b32 %r146, %r147, %r148, %r149, %r150;
	// end inline asm
	setp.gt.s32 	%p54, %r125, 15;
	mov.b32 	%f291, %r146;
	add.f32 	%f16, %f290, %f291;
	selp.f32 	%f327, %f290, %f16, %p54;
	setp.ne.s32 	%p55, %r125, 0;
	@%p55 bra 	$L__BB9_22;
	shr.u32 	%r151, %r2, 3;
	and.b32  	%r152, %r151, 124;
	mov.u32 	%r153, _ZZN3cub18CUB_300001_SM_10006detail6reduce28DeviceReduceSingleTileKernelINS2_10policy_hubIfyN4cuda3std3__44plusIfEEE10Policy1000EN6thrust24THRUST_300001_SM_1000_NS10device_ptrIfEEPfyS9_ffNS7_10__identityEEEvT0_T1_T2_T3_T4_T6_E12temp_storage;
	add.s32 	%r154, %r153, %r152;
	st.shared.f32 	[%r154+8], %f16;
$L__BB9_22:
	bar.sync 	0;
	setp.ne.s32 	%p56, %r2, 0;
	@%p56 bra 	$L__BB9_49;
	ld.shared.f32 	%f292, [_ZZN3cub18CUB_300001_SM_10006detail6reduce28DeviceReduceSingleTileKernelINS2_10policy_hubIfyN4cuda3std3__44plusIfEEE10Policy1000EN6thrust24THRUST_300001_SM_1000_NS10device_ptrIfEEPfyS9_ffNS7_10__identityEEEvT0_T1_T2_T3_T4_T6_E12temp_storage+12];
	add.f32 	%f293, %f327, %f292;
	ld.shared.f32 	%f294, [_ZZN3cub18CUB_300001_SM_10006detail6reduce28DeviceReduceSingleTileKernelINS2_10policy_hubIfyN4cuda3std3__44plusIfEEE10Policy1000EN6thrust24THRUST_300001_SM_1000_NS10device_ptrIfEEPfyS9_ffNS7_10__identityEEEvT0_T1_T2_T3_T4_T6_E12temp_storage+16];
	add.f32 	%f295, %f293, %f294;
	ld.shared.f32 	%f296, [_ZZN3cub18CUB_300001_SM_10006detail6reduce28DeviceReduceSingleTileKernelINS2_10policy_hubIfyN4cuda3std3__44plusIfEEE10Policy1000EN6thrust24THRUST_300001_SM_1000_NS10device_ptrIfEEPfyS9_ffNS7_10__identityEEEvT0_T1_T2_T3_T4_T6_E12temp_storage+20];
	add.f32 	%f297, %f295, %f296;
	ld.shared.f32 	%f298, [_ZZN3cub18CUB_300001_SM_10006detail6reduce28DeviceReduceSingleTileKernelINS2_10policy_hubIfyN4cuda3std3__44plusIfEEE10Policy1000EN6thrust24THRUST_300001_SM_1000_NS10device_ptrIfEEPfyS9_ffNS7_10__identityEEEvT0_T1_T2_T3_T4_T6_E12temp_storage+24];
	add.f32 	%f299, %f297, %f298;
	ld.shared.f32 	%f300, [_ZZN3cub18CUB_300001_SM_10006detail6reduce28DeviceReduceSingleTileKernelINS2_10policy_hubIfyN4cuda3std3__44plusIfEEE10Policy1000EN6thrust24THRUST_300001_SM_1000_NS10device_ptrIfEEPfyS9_ffNS7_10__identityEEEvT0_T1_T2_T3_T4_T6_E12temp_storage+28];
	add.f32 	%f301, %f299, %f300;
	ld.shared.f32 	%f302, [_ZZN3cub18CUB_300001_SM_10006detail6reduce28DeviceReduceSingleTileKernelINS2_10policy_hubIfyN4cuda3std3__44plusIfEEE10Policy1000EN6thrust24THRUST_300001_SM_1000_NS10device_ptrIfEEPfyS9_ffNS7_10__identityEEEvT0_T1_T2_T3_T4_T6_E12temp_storage+32];
	add.f32 	%f303, %f301, %f302;
	ld.shared.f32 	%f304, [_ZZN3cub18CUB_300001_SM_10006detail6reduce28DeviceReduceSingleTileKernelINS2_10policy_hubIfyN4cuda3std3__44plusIfEEE10Policy1000EN6thrust24THRUST_300001_SM_1000_NS10device_ptrIfEEPfyS9_ffNS7_10__identityEEEvT0_T1_T2_T3_T4_T6_E12temp_storage+36];
	add.f32 	%f327, %f303, %f304;
	bra.uni 	$L__BB9_49;
$L__BB9_24:
	// begin inline asm
	mov.u32 %r87, %laneid;
	// end inline asm
	and.b32  	%r113, %r2, 992;
	add.s32 	%r114, %r113, 32;
	setp.gt.u32 	%p35, %r114, %r1;
	not.b32 	%r115, %r113;
	add.s32 	%r116, %r1, %r115;
	selp.b32 	%r111, %r116, 31, %p35;
	mov.b32 	%r89, %f315;
	mov.b32 	%r90, 1;
	mov.b32 	%r112, -1;
	// begin inline asm
	shfl.sync.down.b32 %r88, %r89, %r90, %r111, %r112;
	// end inline asm
	setp.lt.s32 	%p36, %r87, %r111;
	mov.b32 	%f245, %r88;
	add.f32 	%f246, %f315, %f245;
	selp.f32 	%f247, %f246, %f315, %p36;
	mov.b32 	%r94, %f247;
	mov.b32 	%r95, 2;
	// begin inline asm
	shfl.sync.down.b32 %r93, %r94, %r95, %r111, %r112;
	// end inline asm
	add.s32 	%r117, %r87, 2;
	setp.gt.s32 	%p37, %r117, %r111;
	mov.b32 	%f248, %r93;
	add.f32 	%f249, %f247, %f248;
	selp.f32 	%f250, %f247, %f249, %p37;
	mov.b32 	%r99, %f250;
	mov.b32 	%r100, 4;
	// begin inline asm
	shfl.sync.down.b32 %r98, %r99, %r100, %r111, %r112;
	// end inline asm
	add.s32 	%r118, %r87, 4;
	setp.gt.s32 	%p38, %r118, %r111;
	mov.b32 	%f251, %r98;
	add.f32 	%f252, %f250, %f251;
	selp.f32 	%f253, %f250, %f252, %p38;
	mov.b32 	%r104, %f253;
	mov.b32 	%r105, 8;
	// begin inline asm
	shfl.sync.down.b32 %r103, %r104, %r105, %r111, %r112;
	// end inline asm
	add.s32 	%r119, %r87, 8;
	setp.gt.s32 	%p39, %r119, %r111;
	mov.b32 	%f254, %r103;
	add.f32 	%f255, %f253, %f254;
	selp.f32 	%f256, %f253, %f255, %p39;
	mov.b32 	%r109, %f256;
	mov.b32 	%r110, 16;
	// begin inline asm
	shfl.sync.down.b32 %r108, %r109, %r110, %r111, %r112;
	// end inline asm
	add.s32 	%r120, %r87, 16;
	setp.gt.s32 	%p40, %r120, %r111;
	mov.b32 	%f257, %r108;
	add.f32 	%f258, %f256, %f257;
	selp.f32 	%f327, %f256, %f258, %p40;
	setp.ne.s32 	%p41, %r87, 0;
	@%p41 bra 	$L__BB9_26;
	shr.u32 	%r121, %r2, 3;
	and.b32  	%r122, %r121, 124;
	mov.u32 	%r123, _ZZN3cub18CUB_300001_SM_10006detail6reduce28DeviceReduceSingleTileKernelINS2_10policy_hubIfyN4cuda3std3__44plusIfEEE10Policy1000EN6thrust24THRUST_300001_SM_1000_NS10device_ptrIfEEPfyS9_ffNS7_10__identityEEEvT0_T1_T2_T3_T4_T6_E12temp_storage;
	add.s32 	%r124, %r123, %r122;
	st.shared.f32 	[%r124+8], %f327;
$L__BB9_26:
	bar.sync 	0;
	setp.ne.s32 	%p42, %r2, 0;
	@%p42 bra 	$L__BB9_49;
	setp.gt.u64 	%p43, %rd19, 32;
	ld.shared.f32 	%f259, [_ZZN3cub18CUB_300001_SM_10006detail6reduce28DeviceReduceSingleTileKernelINS2_10policy_hubIfyN4cuda3std3__44plusIfEEE10Policy1000EN6thrust24THRUST_300001_SM_1000_NS10device_ptrIfEEPfyS9_ffNS7_10__identityEEEvT0_T1_T2_T3_T4_T6_E12temp_storage+12];
	add.f32 	%f260, %f327, %f259;
	selp.f32 	%f261, %f260, %f327, %p43;
	setp.gt.u64 	%p44, %rd19, 64;
	ld.shared.f32 	%f262, [_ZZN3cub18CUB_300001_SM_10006detail6reduce28DeviceReduceSingleTileKernelINS2_10policy_hubIfyN4cuda3std3__44plusIfEEE10Policy1000EN6thrust24THRUST_300001_SM_1000_NS10device_ptrIfEEPfyS9_ffNS7_10__identityEEEvT0_T1_T2_T3_T4_T6_E12temp_storage+16];
	add.f32 	%f263, %f262, %f261;
	selp.f32 	%f264, %f263, %f261, %p44;
	setp.gt.u64 	%p45, %rd19, 96;
	ld.shared.f32 	%f265, [_ZZN3cub18CUB_300001_SM_10006detail6reduce28DeviceReduceSingleTileKernelINS2_10policy_hubIfyN4cuda3std3__44plusIfEEE10Policy1000EN6thrust24THRUST_300001_SM_1000_NS10device_ptrIfEEPfyS9_ffNS7_10__identityEEEvT0_T1_T2_T3_T4_T6_E12temp_storage+20];
	add.f32 	%f266, %f265, %f264;
	selp.f32 	%f267, %f266, %f264, %p45;
	setp.gt.u64 	%p46, %rd19, 128;
	ld.shared.f32 	%f268, [_ZZN3cub18CUB_300001_SM_10006detail6reduce28DeviceReduceSingleTileKernelINS2_10policy_hubIfyN4cuda3std3__44plusIfEEE10Policy1000EN6thrust24THRUST_300001_SM_1000_NS10device_ptrIfEEPfyS9_ffNS7_10__identityEEEvT0_T1_T2_T3_T4_T6_E12temp_storage+24];
	add.f32 	%f269, %f268, %f267;
	selp.f32 	%f270, %f269, %f267, %p46;
	setp.gt.u64 	%p47, %rd19, 160;
	ld.shared.f32 	%f271, [_ZZN3cub18CUB_300001_SM_10006detail6reduce28DeviceReduceSingleTileKernelINS2_10policy_hubIfyN4cuda3std3__44plusIfEEE10Policy1000EN6thrust24THRUST_300001_SM_1000_NS10device_ptrIfEEPfyS9_ffNS7_10__identityEEEvT0_T1_T2_T3_T4_T6_E12temp_storage+28];
	add.f32 	%f272, %f271, %f270;
	selp.f32 	%f273, %f272, %f270, %p47;
	setp.gt.u64 	%p48, %rd19, 192;
	ld.shared.f32 	%f274, [_ZZN3cub18CUB_300001_SM_10006detail6reduce28DeviceReduceSingleTileKernelINS2_10policy_hubIfyN4cuda3std3__44plusIfEEE10Policy1000EN6thrust24THRUST_300001_SM_1000_NS10device_ptrIfEEPfyS9_ffNS7_10__identityEEEvT0_T1_T2_T3_T4_T6_E12temp_storage+32];
	add.f32 	%f275, %f274, %f273;
	selp.f32 	%f276, %f275, %f273, %p48;
	setp.gt.u64 	%p49, %rd19, 224;
	ld.shared.f32 	%f277, [_ZZN3cub18CUB_300001_SM_10006detail6reduce28DeviceReduceSingleTileKernelINS2_10policy_hubIfyN4cuda3std3__44plusIfEEE10Policy1000EN6thrust24THRUST_300001_SM_1000_NS10device_ptrIfEEPfyS9_ffNS7_10__identityEEEvT0_T1_T2_T3_T4_T6_E12temp_storage+36];
	add.f32 	%f278, %f277, %f276;
	selp.f32 	%f327, %f278, %f276, %p49;
	bra.uni 	$L__BB9_49;
$L__BB9_28:
	mov.u32 	%r24, %tid.x;
	cvt.u64.u32 	%rd6, %r24;
	mul.wide.u32 	%rd22, %r24, 4;
	add.s64 	%rd7, %rd2, %rd22;
	ld.global.f32 	%f43, [%rd7];
	ld.global.f32 	%f44, [%rd7+1024];
	ld.global.f32 	%f45, [%rd7+2048];
	ld.global.f32 	%f46, [%rd7+3072];
	ld.global.f32 	%f47, [%rd7+4096];
	ld.global.f32 	%f48, [%rd7+5120];
	ld.global.f32 	%f49, [%rd7+6144];
	ld.global.f32 	%f50, [%rd7+7168];
	ld.global.f32 	%f51, [%rd7+8192];
	ld.global.f32 	%f52, [%rd7+9216];
	ld.global.f32 	%f53, [%rd7+10240];
	ld.global.f32 	%f54, [%rd7+11264];
	ld.global.f32 	%f55, [%rd7+12288];
	ld.global.f32 	%f56, [%rd7+13312];
	ld.global.f32 	%f57, [%rd7+14336];
	ld.global.f32 	%f58, [%rd7+15360];
	add.f32 	%f59, %f43, %f44;
	add.f32 	%f60, %f45, %f46;
	add.f32 	%f61, %f47, %f48;
	add.f32 	%f62, %f49, %f50;
	add.f32 	%f63, %f51, %f52;
	add.f32 	%f64, %f53, %f54;
	add.f32 	%f65, %f55, %f56;
	add.f32 	%f66, %f57, %f58;
	add.f32 	%f67, %f59, %f60;
	add.f32 	%f68, %f61, %f62;
	add.f32 	%f69, %f63, %f64;
	add.f32 	%f70, %f65, %f66;
	add.f32 	%f71, %f67, %f68;
	add.f32 	%f72, %f69, %f70;
	add.f32 	%f326, %f71, %f72;
	add.s64 	%rd8, %rd19, -4096;
	setp.lt.u64 	%p3, %rd8, 4096;
	mov.b64 	%rd53, 4096;
	@%p3 bra 	$L__BB9_32;
	mov.b64 	%rd53, 4096;
$L__BB9_30:
	shl.b64 	%rd24, %rd53, 2;
	add.s64 	%rd25, %rd7, %rd24;
	ld.global.f32 	%f73, [%rd25];
	ld.global.f32 	%f74, [%rd25+1024];
	ld.global.f32 	%f75, [%rd25+2048];
	ld.global.f32 	%f76, [%rd25+3072];
	ld.global.f32 	%f77, [%rd25+4096];
	ld.global.f32 	%f78, [%rd25+5120];
	ld.global.f32 	%f79, [%rd25+6144];
	ld.global.f32 	%f80, [%rd25+7168];
	ld.global.f32 	%f81, [%rd25+8192];
	ld.global.f32 	%f82, [%rd25+9216];
	ld.global.f32 	%f83, [%rd25+10240];
	ld.global.f32 	%f84, [%rd25+11264];
	ld.global.f32 	%f85, [%rd25+12288];
	ld.global.f32 	%f86, [%rd25+13312];
	ld.global.f32 	%f87, [%rd25+14336];
	ld.global.f32 	%f88, [%rd25+15360];
	add.f32 	%f89, %f326, %f73;
	add.f32 	%f90, %f74, %f75;
	add.f32 	%f91, %f76, %f77;
	add.f32 	%f92, %f78, %f79;
	add.f32 	%f93, %f80, %f81;
	add.f32 	%f94, %f82, %f83;
	add.f32 	%f95, %f84, %f85;
	add.f32 	%f96, %f86, %f87;
	add.f32 	%f97, %f89, %f90;
	add.f32 	%f98, %f91, %f92;
	add.f32 	%f99, %f93, %f94;
	add.f32 	%f100, %f95, %f96;
	add.f32 	%f101, %f97, %f98;
	add.f32 	%f102, %f99, %f100;
	add.f32 	%f103, %f101, %f102;
	add.f32 	%f326, %f103, %f88;
	sub.s64 	%rd26, %rd19, %rd53;
	setp.lt.u64 	%p4, %rd26, 4096;
	@%p4 bra 	$L__BB9_45;
	add.s64 	%rd53, %rd53, 4096;
	setp.le.u64 	%p5, %rd53, %rd8;
	@%p5 bra 	$L__BB9_30;
$L__BB9_32:
	setp.le.u64 	%p6, %rd19, %rd53;
	cvt.u32.u64 	%r42, %rd53;
	cvt.u32.u64 	%r43, %rd19;
	sub.s32 	%r44, %r43, %r42;
	setp.ge.s32 	%p7, %r24, %r44;
	or.pred  	%p8, %p6, %p7;
	@%p8 bra 	$L__BB9_45;
	not.b32 	%r47, %r24;
	add.s32 	%r48, %r47, %r43;
	sub.s32 	%r50, %r48, %r42;
	shr.u32 	%r51, %r50, 8;
	add.s32 	%r25, %r51, 1;
	and.b32  	%r26, %r25, 15;
	setp.lt.u32 	%p9, %r50, 3840;
	mov.u32 	%r167, %r24;
	@%p9 bra 	$L__BB9_36;
	and.b32  	%r52, %r25, 33554416;
	neg.s32 	%r165, %r52;
	add.s64 	%rd27, %rd53, %rd6;
	shl.b64 	%rd28, %rd27, 2;
	add.s64 	%rd29, %rd28, %rd2;
	add.s64 	%rd54, %rd29, 8192;
	mov.u32 	%r167, %r24;
$L__BB9_35:
	.pragma "nounroll";
	ld.global.f32 	%f105, [%rd54+-8192];
	add.f32 	%f106, %f326, %f105;
	ld.global.f32 	%f107, [%rd54+-7168];
	add.f32 	%f108, %f106, %f107;
	ld.global.f32 	%f109, [%rd54+-6144];
	add.f32 	%f110, %f108, %f109;
	ld.global.f32 	%f111, [%rd54+-5120];
	add.f32 	%f112, %f110, %f111;
	ld.global.f32 	%f113, [%rd54+-4096];
	add.f32 	%f114, %f112, %f113;
	ld.global.f32 	%f115, [%rd54+-3072];
	add.f32 	%f116, %f114, %f115;
	ld.global.f32 	%f117, [%rd54+-2048];
	add.f32 	%f118, %f116, %f117;
	ld.global.f32 	%f119, [%rd54+-1024];
	add.f32 	%f120, %f118, %f119;
	ld.global.f32 	%f121, [%rd54];
	add.f32 	%f122, %f120, %f121;
	ld.global.f32 	%f123, [%rd54+1024];
	add.f32 	%f124, %f122, %f123;
	ld.global.f32 	%f125, [%rd54+2048];
	add.f32 	%f126, %f124, %f125;
	ld.global.f32 	%f127, [%rd54+3072];
	add.f32 	%f128, %f126, %f127;
	ld.global.f32 	%f129, [%rd54+4096];
	add.f32 	%f130, %f128, %f129;
	ld.global.f32 	%f131, [%rd54+5120];
	add.f32 	%f132, %f130, %f131;
	ld.global.f32 	%f133, [%rd54+6144];
	add.f32 	%f134, %f132, %f133;
	ld.global.f32 	%f135, [%rd54+7168];
	add.f32 	%f326, %f134, %f135;
	add.s32 	%r167, %r167, 4096;
	add.s32 	%r165, %r165, 16;
	add.s64 	%rd54, %rd54, 16384;
	setp.ne.s32 	%p10, %r165, 0;
	@%p10 bra 	$L__BB9_35;
$L__BB9_36:
	setp.eq.s32 	%p11, %r26, 0;
	@%p11 bra 	$L__BB9_45;
	and.b32  	%r33, %r25, 7;
	setp.lt.u32 	%p12, %r26, 8;
	@%p12 bra 	$L__BB9_39;
	cvt.u64.u32 	%rd30, %r167;
	add.s64 	%rd31, %rd53, %rd30;
	shl.b64 	%rd32, %rd31, 2;
	add.s64 	%rd33, %rd2, %rd32;
	ld.global.f32 	%f137, [%rd33];
	add.f32 	%f138, %f326, %f137;
	ld.global.f32 	%f139, [%rd33+1024];
	add.f32 	%f140, %f138, %f139;
	ld.global.f32 	%f141, [%rd33+2048];
	add.f32 	%f142, %f140, %f141;
	ld.global.f32 	%f143, [%rd33+3072];
	add.f32 	%f144, %f142, %f143;
	ld.global.f32 	%f145, [%rd33+4096];
	add.f32 	%f146, %f144, %f145;
	ld.global.f32 	%f147, [%rd33+5120];
	add.f32 	%f148, %f146, %f147;
	ld.global.f32 	%f149, [%rd33+6144];
	add.f32 	%f150, %f148, %f149;
	ld.global.f32 	%f151, [%rd33+7168];
	add.f32 	%f326, %f150, %f151;
	add.s32 	%r167, %r167, 2048;
$L__BB9_39:
	setp.eq.s32 	%p13, %r33, 0;
	@%p13 bra 	$L__BB9_45;
	and.b32  	%r36, %r25, 3;
	setp.lt.u32 	%p14, %r33, 4;
	@%p14 bra 	$L__BB9_42;
	cvt.u64.u32 	%rd34, %r167;
	add.s64 	%rd35, %rd53, %rd34;
	shl.b64 	%rd36, %rd35, 2;
	add.s64 	%rd37, %rd2, %rd36;
	ld.global.f32 	%f153, [%rd37];
	add.f32 	%f154, %f326, %f153;
	ld.global.f32 	%f155, [%rd37+1024];
	add.f32 	%f156, %f154, %f155;
	ld.global.f32 	%f157, [%rd37+2048];
	add.f32 	%f158, %f156, %f157;
	ld.global.f32 	%f159, [%rd37+3072];
	add.f32 	%f326, %f158, %f159;
	add.s32 	%r167, %r167, 1024;
$L__BB9_42:
	setp.eq.s32 	%p15, %r36, 0;
	@%p15 bra 	$L__BB9_45;
	cvt.u64.u32 	%rd38, %r167;
	add.s64 	%rd39, %rd53, %rd38;
	shl.b64 	%rd40, %rd39, 2;
	add.s64 	%rd55, %rd2, %rd40;
	neg.s32 	%r170, %r36;
$L__BB9_44:
	.pragma "nounroll";
	ld.global.f32 	%f160, [%rd55];
	add.f32 	%f326, %f326, %f160;
	add.s64 	%rd55, %rd55, 1024;
	add.s32 	%r170, %r170, 1;
	setp.ne.s32 	%p16, %r170, 0;
	@%p16 bra 	$L__BB9_44;
$L__BB9_45:
	// begin inline asm
	mov.u32 %r53, %laneid;
	// end inline asm
	mov.b32 	%r55, %f326;
	mov.b32 	%r56, 1;
	mov.b32 	%r77, 31;
	mov.b32 	%r78, -1;
	// begin inline asm
	shfl.sync.down.b32 %r54, %r55, %r56, %r77, %r78;
	// end inline asm
	setp.gt.s32 	%p17, %r53, 30;
	mov.b32 	%f161, %r54;
	add.f32 	%f162, %f326, %f161;
	selp.f32 	%f163, %f326, %f162, %p17;
	mov.b32 	%r60, %f163;
	mov.b32 	%r61, 2;
	// begin inline asm
	shfl.sync.down.b32 %r59, %r60, %r61, %r77, %r78;
	// end inline asm
	setp.gt.s32 	%p18, %r53, 29;
	mov.b32 	%f164, %r59;
	add.f32 	%f165, %f163, %f164;
	selp.f32 	%f166, %f163, %f165, %p18;
	mov.b32 	%r65, %f166;
	mov.b32 	%r66, 4;
	// begin inline asm
	shfl.sync.down.b32 %r64, %r65, %r66, %r77, %r78;
	// end inline asm
	setp.gt.s32 	%p19, %r53, 27;
	mov.b32 	%f167, %r64;
	add.f32 	%f168, %f166, %f167;
	selp.f32 	%f169, %f166, %f168, %p19;
	mov.b32 	%r70, %f169;
	mov.b32 	%r71, 8;
	// begin inline asm
	shfl.sync.down.b32 %r69, %r70, %r71, %r77, %r78;
	// end inline asm
	setp.gt.s32 	%p20, %r53, 23;
	mov.b32 	%f170, %r69;
	add.f32 	%f171, %f169, %f170;
	selp.f32 	%f172, %f169, %f171, %p20;
	mov.b32 	%r75, %f172;
	mov.b32 	%r76, 16;
	// begin inline asm
	shfl.sync.down.b32 %r74, %r75, %r76, %r77, %r78;
	// end inline asm
	setp.gt.s32 	%p21, %r53, 15;
	mov.b32 	%f173, %r74;
	add.f32 	%f38, %f172, %f173;
	selp.f32 	%f327, %f172, %f38, %p21;
	setp.ne.s32 	%p22, %r53, 0;
	@%p22 bra 	$L__BB9_47;
	shr.u32 	%r79, %r24, 3;
	and.b32  	%r80, %r79, 124;
	mov.u32 	%r81, _ZZN3cub18CUB_300001_SM_10006detail6reduce28DeviceReduceSingleTileKernelINS2_10policy_hubIfyN4cuda3std3__44plusIfEEE10Policy1000EN6thrust24THRUST_300001_SM_1000_NS10device_ptrIfEEPfyS9_ffNS7_10__identityEEEvT0_T1_T2_T3_T4_T6_E12temp_storage;
	add.s32 	%r82, %r81, %r80;
	st.shared.f32 	[%r82+8], %f38;
$L__BB9_47:
	bar.sync 	0;
	setp.ne.s32 	%p23, %r24, 0;
	@%p23 bra 	$L__BB9_49;
	ld.shared.f32 	%f174, [_ZZN3cub18CUB_300001_SM_10006detail6reduce28DeviceReduceSingleTileKernelINS2_10policy_hubIfyN4cuda3std3__44plusIfEEE10Policy1000EN6thrust24THRUST_300001_SM_1000_NS10device_ptrIfEEPfyS9_ffNS7_10__identityEEEvT0_T1_T2_T3_T4_T6_E12temp_storage+12];
	add.f32 	%f175, %f327, %f174;
	ld.shared.f32 	%f176, [_ZZN3cub18CUB_300001_SM_10006detail6reduce28DeviceReduceSingleTileKernelINS2_10policy_hubIfyN4cuda3std3__44plusIfEEE10Policy1000EN6thrust24THRUST_300001_SM_1000_NS10device_ptrIfEEPfyS9_ffNS7_10__identityEEEvT0_T1_T2_T3_T4_T6_E12temp_storage+16];
	add.f32 	%f177, %f175, %f176;
	ld.shared.f32 	%f178, [_ZZN3cub18CUB_300001_SM_10006detail6reduce28DeviceReduceSingleTileKernelINS2_10policy_hubIfyN4cuda3std3__44plusIfEEE10Policy1000EN6thrust24THRUST_300001_SM_1000_NS10device_ptrIfEEPfyS9_ffNS7_10__identityEEEvT0_T1_T2_T3_T4_T6_E12temp_storage+20];
	add.f32 	%f179, %f177, %f178;
	ld.shared.f32 	%f180, [_ZZN3cub18CUB_300001_SM_10006detail6reduce28DeviceReduceSingleTileKernelINS2_10policy_hubIfyN4cuda3std3__44plusIfEEE10Policy1000EN6thrust24THRUST_300001_SM_1000_NS10device_ptrIfEEPfyS9_ffNS7_10__identityEEEvT0_T1_T2_T3_T4_T6_E12temp_storage+24];
	add.f32 	%f181, %f179, %f180;
	ld.shared.f32 	%f182, [_ZZN3cub18CUB_300001_SM_10006detail6reduce28DeviceReduceSingleTileKernelINS2_10policy_hubIfyN4cuda3std3__44plusIfEEE10Policy1000EN6thrust24THRUST_300001_SM_1000_NS10device_ptrIfEEPfyS9_ffNS7_10__identityEEEvT0_T1_T2_T3_T4_T6_E12temp_storage+28];
	add.f32 	%f183, %f181, %f182;
	ld.shared.f32 	%f184, [_ZZN3cub18CUB_300001_SM_10006detail6reduce28DeviceReduceSingleTileKernelINS2_10policy_hubIfyN4cuda3std3__44plusIfEEE10Policy1000EN6thrust24THRUST_300001_SM_1000_NS10device_ptrIfEEPfyS9_ffNS7_10__identityEEEvT0_T1_T2_T3_T4_T6_E12temp_storage+32];
	add.f32 	%f185, %f183, %f184;
	ld.shared.f32 	%f186, [_ZZN3cub18CUB_300001_SM_10006detail6reduce28DeviceReduceSingleTileKernelINS2_10policy_hubIfyN4cuda3std3__44plusIfEEE10Policy1000EN6thrust24THRUST_300001_SM_1000_NS10device_ptrIfEEPfyS9_ffNS7_10__identityEEEvT0_T1_T2_T3_T4_T6_E12temp_storage+36];
	add.f32 	%f327, %f185, %f186;
$L__BB9_49:
	mov.u32 	%r155, %tid.x;
	setp.ne.s32 	%p57, %r155, 0;
	@%p57 bra 	$L__BB9_51;
	add.f32 	%f305, %f42, %f327;
	st.global.f32 	[%rd1], %f305;
$L__BB9_51:
	ret;

}
	// .globl	_ZN3cub18CUB_300001_SM_10006detail6reduce18DeviceReduceKernelINS2_10policy_hubIfyN4cuda3std3__44plusIfEEE10Policy1000EN6thrust24THRUST_300001_SM_1000_NS10device_ptrIfEEyS9_fNS7_10__identityEEEvT0_PT3_T1_NS0_13GridEvenShareISK_EET2_T4_
.visible .entry _ZN3cub18CUB_300001_SM_10006detail6reduce18DeviceReduceKernelINS2_10policy_hubIfyN4cuda3std3__44plusIfEEE10Policy1000EN6thrust24THRUST_300001_SM_1000_NS10device_ptrIfEEyS9_fNS7_10__identityEEEvT0_PT3_T1_NS0_13GridEvenShareISK_EET2_T4_(
	.param .align 8 .b8 _ZN3cub18CUB_300001_SM_10006detail6reduce18DeviceReduceKernelINS2_10policy_hubIfyN4cuda3std3__44plusIfEEE10Policy1000EN6thrust24THRUST_300001_SM_1000_NS10device_ptrIfEEyS9_fNS7_10__identityEEEvT0_PT3_T1_NS0_13GridEvenShareISK_EET2_T4__param_0[8],
	.param .u64 .ptr .align 1 _ZN3cub18CUB_300001_SM_10006detail6reduce18DeviceReduceKernelINS2_10policy_hubIfyN4cuda3std3__44plusIfEEE10Policy1000EN6thrust24THRUST_300001_SM_1000_NS10device_ptrIfEEyS9_fNS7_10__identityEEEvT0_PT3_T1_NS0_13GridEvenShareISK_EET2_T4__param_1,
	.param .u64 _ZN3cub18CUB_300001_SM_10006detail6reduce18DeviceReduceKernelINS2_10policy_hubIfyN4cuda3std3__44plusIfEEE10Policy1000EN6thrust24THRUST_300001_SM_1000_NS10device_ptrIfEEyS9_fNS7_10__identityEEEvT0_PT3_T1_NS0_13GridEvenShareISK_EET2_T4__param_2,
	.param .align 8 .b8 _ZN3cub18CUB_300001_SM_10006detail6reduce18DeviceReduceKernelINS2_10policy_hubIfyN4cuda3std3__44plusIfEEE10Policy1000EN6thrust24THRUST_300001_SM_1000_NS10device_ptrIfEEyS9_fNS7_10__identityEEEvT0_PT3_T1_NS0_13GridEvenShareISK_EET2_T4__param_3[72],
	.param .align 1 .b8 _ZN3cub18CUB_300001_SM_10006detail6reduce18DeviceReduceKernelINS2_10policy_hubIfyN4cuda3std3__44plusIfEEE10Policy1000EN6thrust24THRUST_300001_SM_1000_NS10device_ptrIfEEyS9_fNS7_10__identityEEEvT0_PT3_T1_NS0_13GridEvenShareISK_EET2_T4__param_4[1],
	.param .align 1 .b8 _ZN3cub18CUB_300001_SM_10006detail6reduce18DeviceReduceKernelINS2_10policy_hubIfyN4cuda3std3__44plusIfEEE10Policy1000EN6thrust24THRUST_300001_SM_1000_NS10device_ptrIfEEyS9_fNS7_10__identityEEEvT0_PT3_T1_NS0_13GridEvenShareISK_EET2_T4__param_5[1]
)
.maxntid 256
{
	.reg .pred 	%p<57>;
	.reg .b16 	%rs<4>;
	.reg .b32 	%r<206>;
	.reg .b32 	%f<324>;
	.reg .b64 	%rd<78>;
	// demoted variable
	.shared .align 4 .b8 _ZZN3cub18CUB_300001_SM_10006detail6reduce18DeviceReduceKernelINS2_10policy_hubIfyN4cuda3std3__44plusIfEEE10Policy1000EN6thrust24THRUST_300001_SM_1000_NS10device_ptrIfEEyS9_fNS7_10__identityEEEvT0_PT3_T1_NS0_13GridEvenShareISK_EET2_T4_E12temp_storage[44];
	ld.param.u64 	%rd1, [_ZN3cub18CUB_300001_SM_10006detail6reduce18DeviceReduceKernelINS2_10policy_hubIfyN4cuda3std3__44plusIfEEE10Policy1000EN6thrust24THRUST_300001_SM_1000_NS10device_ptrIfEEyS9_fNS7_10__identityEEEvT0_PT3_T1_NS0_13GridEvenShareISK_EET2_T4__param_3+32];
	ld.param.u32 	%r1, [_ZN3cub18CUB_300001_SM_10006detail6reduce18DeviceReduceKernelINS2_10policy_hubIfyN4cuda3std3__44plusIfEEE10Policy1000EN6thrust24THRUST_300001_SM_1000_NS10device_ptrIfEEyS9_fNS7_10__identityEEEvT0_PT3_T1_NS0_13GridEvenShareISK_EET2_T4__param_3+40];
	ld.param.u64 	%rd25, [_ZN3cub18CUB_300001_SM_10006detail6reduce18DeviceReduceKernelINS2_10policy_hubIfyN4cuda3std3__44plusIfEEE10Policy1000EN6thrust24THRUST_300001_SM_1000_NS10device_ptrIfEEyS9_fNS7_10__identityEEEvT0_PT3_T1_NS0_13GridEvenShareISK_EET2_T4__param_0];
	cvta.to.global.u64 	%rd2, %rd25;
	mov.u32 	%r2, %ctaid.x;
	shl.b32 	%r50, %r1, 12;
	cvt.s64.s32 	%rd3, %r50;
	shl.b32 	%r51, %r2, 12;
	cvt.u64.u32 	%rd4, %r51;
	sub.s64 	%rd5, %rd1, %rd4;
	setp.gt.u64 	%p1, %rd5, 4095;
	@%p1 bra 	$L__BB10_25;
	cvt.u32.u64 	%r112, %rd4;
	cvt.u32.u64 	%r3, %rd1;
	sub.s32 	%r4, %r3, %r112;
	mov.u32 	%r5, %tid.x;
	setp.ge.s32 	%p23, %r5, %r4;
	mov.f32 	%f312, 0f00000000;
	mov.u32 	%r193, %r5;
	@%p23 bra 	$L__BB10_3;
	add.s32 	%r114, %r112, %r5;
	mul.wide.u32 	%rd51, %r114, 4;
	add.s64 	%rd52, %rd2, %rd51;
	ld.global.f32 	%f312, [%rd52];
	add.s32 	%r193, %r5, 256;
$L__BB10_3:
	setp.ge.s32 	%p24, %r193, %r4;
	@%p24 bra 	$L__BB10_16;
	not.b32 	%r116, %r193;
	add.s32 	%r117, %r116, %r3;
	sub.s32 	%r118, %r117, %r112;
	shr.u32 	%r119, %r118, 8;
	add.s32 	%r8, %r119, 1;
	and.b32  	%r9, %r8, 15;
	setp.lt.u32 	%p25, %r118, 3840;
	@%p25 bra 	$L__BB10_7;
	and.b32  	%r120, %r8, 33554416;
	neg.s32 	%r191, %r120;
	mul.wide.u32 	%rd53, %r2, 16384;
	mul.wide.u32 	%rd54, %r193, 4;
	or.b64  	%rd55, %rd53, %rd54;
	add.s64 	%rd56, %rd55, %rd2;
	add.s64 	%rd72, %rd56, 8192;
$L__BB10_6:
	.pragma "nounroll";
	ld.global.f32 	%f187, [%rd72+-8192];
	add.f32 	%f188, %f312, %f187;
	ld.global.f32 	%f189, [%rd72+-7168];
	add.f32 	%f190, %f188, %f189;
	ld.global.f32 	%f191, [%rd72+-6144];
	add.f32 	%f192, %f190, %f191;
	ld.global.f32 	%f193, [%rd72+-5120];
	add.f32 	%f194, %f192, %f193;
	ld.global.f32 	%f195, [%rd72+-4096];
	add.f32 	%f196, %f194, %f195;
	ld.global.f32 	%f197, [%rd72+-3072];
	add.f32 	%f198, %f196, %f197;
	ld.global.f32 	%f199, [%rd72+-2048];
	add.f32 	%f200, %f198, %f199;
	ld.global.f32 	%f201, [%rd72+-1024];
	add.f32 	%f202, %f200, %f201;
	ld.global.f32 	%f203, [%rd72];
	add.f32 	%f204, %f202, %f203;
	ld.global.f32 	%f205, [%rd72+1024];
	add.f32 	%f206, %f204, %f205;
	ld.global.f32 	%f207, [%rd72+2048];
	add.f32 	%f208, %f206, %f207;
	ld.global.f32 	%f209, [%rd72+3072];
	add.f32 	%f210, %f208, %f209;
	ld.global.f32 	%f211, [%rd72+4096];
	add.f32 	%f212, %f210, %f211;
	ld.global.f32 	%f213, [%rd72+5120];
	add.f32 	%f214, %f212, %f213;
	ld.global.f32 	%f215, [%rd72+6144];
	add.f32 	%f216, %f214, %f215;
	ld.global.f32 	%f217, [%rd72+7168];
	add.f32 	%f312, %f216, %f217;
	add.s32 	%r193, %r193, 4096;
	add.s32 	%r191, %r191, 16;
	add.s64 	%rd72, %rd72, 16384;
	setp.ne.s32 	%p26, %r191, 0;
	@%p26 bra 	$L__BB10_6;
$L__BB10_7:
	setp.eq.s32 	%p27, %r9, 0;
	@%p27 bra 	$L__BB10_16;
	and.b32  	%r16, %r8, 7;
	setp.lt.u32 	%p28, %r9, 8;
	@%p28 bra 	$L__BB10_10;
	cvt.s64.s32 	%rd57, %r193;
	add.s64 	%rd58, %rd57, %rd4;
	shl.b64 	%rd59, %rd58, 2;
	add.s64 	%rd60, %rd2, %rd59;
	ld.global.f32 	%f219, [%rd60];
	add.f32 	%f220, %f312, %f219;
	ld.global.f32 	%f221, [%rd60+1024];
	add.f32 	%f222, %f220, %f221;
	ld.global.f32 	%f223, [%rd60+2048];
	add.f32 	%f224, %f222, %f223;
	ld.global.f32 	%f225, [%rd60+3072];
	add.f32 	%f226, %f224, %f225;
	ld.global.f32 	%f227, [%rd60+4096];
	add.f32 	%f228, %f226, %f227;
	ld.global.f32 	%f229, [%rd60+5120];
	add.f32 	%f230, %f228, %f229;
	ld.global.f32 	%f231, [%rd60+6144];
	add.f32 	%f232, %f230, %f231;
	ld.global.f32 	%f233, [%rd60+7168];
	add.f32 	%f312, %f232, %f233;
	add.s32 	%r193, %r193, 2048;
$L__BB10_10:
	setp.eq.s32 	%p29, %r16, 0;
	@%p29 bra 	$L__BB10_16;
	and.b32  	%r19, %r8, 3;
	setp.lt.u32 	%p30, %r16, 4;
	@%p30 bra 	$L__BB10_13;
	cvt.s64.s32 	%rd61, %r193;
	add.s64 	%rd62, %rd61, %rd4;
	shl.b64 	%rd63, %rd62, 2;
	add.s64 	%rd64, %rd2, %rd63;
	ld.global.f32 	%f235, [%rd64];
	add.f32 	%f236, %f312, %f235;
	ld.global.f32 	%f237, [%rd64+1024];
	add.f32 	%f238, %f236, %f237;
	ld.global.f32 	%f239, [%rd64+2048];
	add.f32 	%f240, %f238, %f239;
	ld.global.f32 	%f241, [%rd64+3072];
	add.f32 	%f312, %f240, %f241;
	add.s32 	%r193, %r193, 1024;
$L__BB10_13:
	setp.eq.s32 	%p31, %r19, 0;
	@%p31 bra 	$L__BB10_16;
	mul.wide.u32 	%rd65, %r2, 16384;
	add.s64 	%rd9, %rd2, %rd65;
	neg.s32 	%r196, %r19;
$L__BB10_15:
	.pragma "nounroll";
	mul.wide.s32 	%rd66, %r193, 4;
	add.s64 	%rd67, %rd9, %rd66;
	ld.global.f32 	%f242, [%rd67];
	add.f32 	%f312, %f312, %f242;
	add.s32 	%r193, %r193, 256;
	add.s32 	%r196, %r196, 1;
	setp.ne.s32 	%p32, %r196, 0;
	@%p32 bra 	$L__BB10_15;
$L__BB10_16:
	setp.lt.s32 	%p33, %r4, 256;
	@%p33 bra 	$L__BB10_21;
	// begin inline asm
	mov.u32 %r159, %laneid;
	// end inline asm
	mov.b32 	%r161, %f312;
	mov.b32 	%r162, 1;
	mov.b32 	%r183, 31;
	mov.b32 	%r184, -1;
	// begin inline asm
	shfl.sync.down.b32 %r160, %r161, %r162, %r183, %r184;
	// end inline asm
	setp.gt.s32 	%p49, %r159, 30;
	mov.b32 	%f277, %r160;
	add.f32 	%f278, %f312, %f277;
	selp.f32 	%f279, %f312, %f278, %p49;
	mov.b32 	%r166, %f279;
	mov.b32 	%r167, 2;
	// begin inline asm
	shfl.sync.down.b32 %r165, %r166, %r167, %r183, %r184;
	// end inline asm
	setp.gt.s32 	%p50, %r159, 29;
	mov.b32 	%f280, %r165;
	add.f32 	%f281, %f279, %f280;
	selp.f32 	%f282, %f279, %f281, %p50;
	mov.b32 	%r171, %f282;
	mov.b32 	%r172, 4;
	// begin inline asm
	shfl.sync.down.b32 %r170, %r171, %r172, %r183, %r184;
	// end inline asm
	setp.gt.s32 	%p51, %r159, 27;
	mov.b32 	%f283, %r170;
	add.f32 	%f284, %f282, %f283;
	selp.f32 	%f285, %f282, %f284, %p51;
	mov.b32 	%r176, %f285;
	mov.b32 	%r177, 8;
	// begin inline asm
	shfl.sync.down.b32 %r175, %r176, %r177, %r183, %r184;
	// end inline asm
	setp.gt.s32 	%p52, %r159, 23;
	mov.b32 	%f286, %r175;
	add.f32 	%f287, %f285, %f286;
	selp.f32 	%f288, %f285, %f287, %p52;
	mov.b32 	%r181, %f288;
	mov.b32 	%r182, 16;
	// begin inline asm
	shfl.sync.down.b32 %r180, %r181, %r182, %r183, %r184;
	// end inline asm
	setp.gt.s32 	%p53, %r159, 15;
	mov.b32 	%f289, %r180;
	add.f32 	%f16, %f288, %f289;
	selp.f32 	%f323, %f288, %f16, %p53;
	setp.ne.s32 	%p54, %r159, 0;
	@%p54 bra 	$L__BB10_19;
	shr.u32 	%r185, %r5, 3;
	and.b32  	%r186, %r185, 124;
	mov.u32 	%r187, _ZZN3cub18CUB_300001_SM_10006detail6reduce18DeviceReduceKernelINS2_10policy_hubIfyN4cuda3std3__44plusIfEEE10Policy1000EN6thrust24THRUST_300001_SM_1000_NS10device_ptrIfEEyS9_fNS7_10__identityEEEvT0_PT3_T1_NS0_13GridEvenShareISK_EET2_T4_E12temp_storage;
	add.s32 	%r188, %r187, %r186;
	st.shared.f32 	[%r188+8], %f16;
$L__BB10_19:
	bar.sync 	0;
	setp.ne.s32 	%p55, %r5, 0;
	@%p55 bra 	$L__BB10_46;
	ld.shared.f32 	%f290, [_ZZN3cub18CUB_300001_SM_10006detail6reduce18DeviceReduceKernelINS2_10policy_hubIfyN4cuda3std3__44plusIfEEE10Policy1000EN6thrust24THRUST_300001_SM_1000_NS10device_ptrIfEEyS9_fNS7_10__identityEEEvT0_PT3_T1_NS0_13GridEvenShareISK_EET2_T4_E12temp_storage+12];
	add.f32 	%f291, %f323, %f290;
	ld.shared.f32 	%f292, [_ZZN3cub18CUB_300001_SM_10006detail6reduce18DeviceReduceKernelINS2_10policy_hubIfyN4cuda3std3__44plusIfEEE10Policy1000EN6thrust24THRUST_300001_SM_1000_NS10device_ptrIfEEyS9_fNS7_10__identityEEEvT0_PT3_T1_NS0_13GridEvenShareISK_EET2_T4_E12temp_storage+16];
	add.f32 	%f293, %f291, %f292;
	ld.shared.f32 	%f294, [_ZZN3cub18CUB_300001_SM_10006detail6reduce18DeviceReduceKernelINS2_10policy_hubIfyN4cuda3std3__44plusIfEEE10Policy1000EN6thrust24THRUST_300001_SM_1000_NS10device_ptrIfEEyS9_fNS7_10__identityEEEvT0_PT3_T1_NS0_13GridEvenShareISK_EET2_T4_E12temp_storage+20];
	add.f32 	%f295, %f293, %f294;
	ld.shared.f32 	%f296, [_ZZN3cub18CUB_300001_SM_10006detail6reduce18DeviceReduceKernelINS2_10policy_hubIfyN4cuda3std3__44plusIfEEE10Policy1000EN6thrust24THRUST_300001_SM_1000_NS10device_ptrIfEEyS9_fNS7_10__identityEEEvT0_PT3_T1_NS0_13GridEvenShareISK_EET2_T4_E12temp_storage+24];
	add.f32 	%f297, %f295, %f296;
	ld.shared.f32 	%f298, [_ZZN3cub18CUB_300001_SM_10006detail6reduce18DeviceReduceKernelINS2_10policy_hubIfyN4cuda3std3__44plusIfEEE10Policy1000EN6thrust24THRUST_300001_SM_1000_NS10device_ptrIfEEyS9_fNS7_10__identityEEEvT0_PT3_T1_NS0_13GridEvenShareISK_EET2_T4_E12temp_storage+28];
	add.f32 	%f299, %f297, %f298;
	ld.shared.f32 	%f300, [_ZZN3cub18CUB_300001_SM_10006detail6reduce18DeviceReduceKernelINS2_10policy_hubIfyN4cuda3std3__44plusIfEEE10Policy1000EN6thrust24THRUST_300001_SM_1000_NS10device_ptrIfEEyS9_fNS7_10__identityEEEvT0_PT3_T1_NS0_13GridEvenShareISK_EET2_T4_E12temp_storage+32];
	add.f32 	%f301, %f299, %f300;
	ld.shared.f32 	%f302, [_ZZN3cub18CUB_300001_SM_10006detail6reduce18DeviceReduceKernelINS2_10policy_hubIfyN4cuda3std3__44plusIfEEE10Policy1000EN6thrust24THRUST_300001_SM_1000_NS10device_ptrIfEEyS9_fNS7_10__identityEEEvT0_PT3_T1_NS0_13GridEvenShareISK_EET2_T4_E12temp_storage+36];
	add.f32 	%f323, %f301, %f302;
	bra.uni 	$L__BB10_46;
$L__BB10_21:
	// begin inline asm
	mov.u32 %r121, %laneid;
	// end inline asm
	and.b32  	%r147, %r5, 992;
	add.s32 	%r148, %r147, 32;
	setp.gt.s32 	%p34, %r148, %r4;
	not.b32 	%r149, %r147;
	add.s32 	%r150, %r4, %r149;
	selp.b32 	%r145, %r150, 31, %p34;
	mov.b32 	%r123, %f312;
	mov.b32 	%r124, 1;
	mov.b32 	%r146, -1;
	// begin inline asm
	shfl.sync.down.b32 %r122, %r123, %r124, %r145, %r146;
	// end inline asm
	setp.lt.s32 	%p35, %r121, %r145;
	mov.b32 	%f243, %r122;
	add.f32 	%f244, %f312, %f243;
	selp.f32 	%f245, %f244, %f312, %p35;
	mov.b32 	%r128, %f245;
	mov.b32 	%r129, 2;
	// begin inline asm
	shfl.sync.down.b32 %r127, %r128, %r129, %r145, %r146;
	// end inline asm
	add.s32 	%r151, %r121, 2;
	setp.gt.s32 	%p36, %r151, %r145;
	mov.b32 	%f246, %r127;
	add.f32 	%f247, %f245, %f246;
	selp.f32 	%f248, %f245, %f247, %p36;
	mov.b32 	%r133, %f248;
	mov.b32 	%r134, 4;
	// begin inline asm
	shfl.sync.down.b32 %r132, %r133, %r134, %r145, %r146;
	// end inline asm
	add.s32 	%r152, %r121, 4;
	setp.gt.s32 	%p37, %r152, %r145;
	mov.b32 	%f249, %r132;
	add.f32 	%f250, %f248, %f249;
	selp.f32 	%f251, %f248, %f250, %p37;
	mov.b32 	%r138, %f251;
	mov.b32 	%r139, 8;
	// begin inline asm
	shfl.sync.down.b32 %r137, %r138, %r139, %r145, %r146;
	// end inline asm
	add.s32 	%r153, %r121, 8;
	setp.gt.s32 	%p38, %r153, %r145;
	mov.b32 	%f252, %r137;
	add.f32 	%f253, %f251, %f252;
	selp.f32 	%f254, %f251, %f253, %p38;
	mov.b32 	%r143, %f254;
	mov.b32 	%r144, 16;
	// begin inline asm
	shfl.sync.down.b32 %r142, %r143, %r144, %r145, %r146;
	// end inline asm
	add.s32 	%r154, %r121, 16;
	setp.gt.s32 	%p39, %r154, %r145;
	mov.b32 	%f255, %r142;
	add.f32 	%f256, %f254, %f255;
	selp.f32 	%f323, %f254, %f256, %p39;
	setp.ne.s32 	%p40, %r121, 0;
	@%p40 bra 	$L__BB10_23;
	shr.u32 	%r155, %r5, 3;
	and.b32  	%r156, %r155, 124;
	mov.u32 	%r157, _ZZN3cub18CUB_300001_SM_10006detail6reduce18DeviceReduceKernelINS2_10policy_hubIfyN4cuda3std3__44plusIfEEE10Policy1000EN6thrust24THRUST_300001_SM_1000_NS10device_ptrIfEEyS9_fNS7_10__identityEEEvT0_PT3_T1_NS0_13GridEvenShareISK_EET2_T4_E12temp_storage;
	add.s32 	%r158, %r157, %r156;
	st.shared.f32 	[%r158+8], %f323;
$L__BB10_23:
	bar.sync 	0;
	setp.ne.s32 	%p41, %r5, 0;
	@%p41 bra 	$L__BB10_46;
	setp.gt.s32 	%p42, %r4, 32;
	ld.shared.f32 	%f257, [_ZZN3cub18CUB_300001_SM_10006detail6reduce18DeviceReduceKernelINS2_10policy_hubIfyN4cuda3std3__44plusIfEEE10Policy1000EN6thrust24THRUST_300001_SM_1000_NS10device_ptrIfEEyS9_fNS7_10__identityEEEvT0_PT3_T1_NS0_13GridEvenShareISK_EET2_T4_E12temp_storage+12];
	add.f32 	%f258, %f323, %f257;
	selp.f32 	%f259, %f258, %f323, %p42;
	setp.gt.s32 	%p43, %r4, 64;
	ld.shared.f32 	%f260, [_ZZN3cub18CUB_300001_SM_10006detail6reduce18DeviceReduceKernelINS2_10policy_hubIfyN4cuda3std3__44plusIfEEE10Policy1000EN6thrust24THRUST_300001_SM_1000_NS10device_ptrIfEEyS9_fNS7_10__identityEEEvT0_PT3_T1_NS0_13GridEvenShareISK_EET2_T4_E12temp_storage+16];
	add.f32 	%f261, %f260, %f259;
	selp.f32 	%f262, %f261, %f259, %p43;
	setp.gt.s32 	%p44, %r4, 96;
	ld.shared.f32 	%f263, [_ZZN3cub18CUB_300001_SM_10006detail6reduce18DeviceReduceKernelINS2_10policy_hubIfyN4cuda3std3__44plusIfEEE10Policy1000EN6thrust24THRUST_300001_SM_1000_NS10device_ptrIfEEyS9_fNS7_10__identityEEEvT0_PT3_T1_NS0_13GridEvenShareISK_EET2_T4_E12temp_storage+20];
	add.f32 	%f264, %f263, %f262;
	selp.f32 	%f265, %f264, %f262, %p44;
	setp.gt.s32 	%p45, %r4, 128;
	ld.shared.f32 	%f266, [_ZZN3cub18CUB_300001_SM_10006detail6reduce18DeviceReduceKernelINS2_10policy_hubIfyN4cuda3std3__44plusIfEEE10Policy1000EN6thrust24THRUST_300001_SM_1000_NS10device_ptrIfEEyS9_fNS7_10__identityEEEvT0_PT3_T1_NS0_13GridEvenShareISK_EET2_T4_E12temp_storage+24];
	add.f32 	%f267, %f266, %f265;
	selp.f32 	%f268, %f267, %f265, %p45;
	setp.gt.s32 	%p46, %r4, 160;
	ld.shared.f32 	%f269, [_ZZN3cub18CUB_300001_SM_10006detail6reduce18DeviceReduceKernelINS2_10policy_hubIfyN4cuda3std3__44plusIfEEE10Policy1000EN6thrust24THRUST_300001_SM_1000_NS10device_ptrIfEEyS9_fNS7_10__identityEEEvT0_PT3_T1_NS0_13GridEvenShareISK_EET2_T4_E12temp_storage+28];
	add.f32 	%f270, %f269, %f268;
	selp.f32 	%f271, %f270, %f268, %p46;
	setp.gt.s32 	%p47, %r4, 192;
	ld.shared.f32 	%f272, [_ZZN3cub18CUB_300001_SM_10006detail6reduce18DeviceReduceKernelINS2_10policy_hubIfyN4cuda3std3__44plusIfEEE10Policy1000EN6thrust24THRUST_300001_SM_1000_NS10device_ptrIfEEyS9_fNS7_10__identityEEEvT0_PT3_T1_NS0_13GridEvenShareISK_EET2_T4_E12temp_storage+32];
	add.f32 	%f273, %f272, %f271;
	selp.f32 	%f274, %f273, %f271, %p47;
	setp.gt.s32 	%p48, %r4, 224;
	ld.shared.f32 	%f275, [_ZZN3cub18CUB_300001_SM_10006detail6reduce18DeviceReduceKernelINS2_10policy_hubIfyN4cuda3std3__44plusIfEEE10Policy1000EN6thrust24THRUST_300001_SM_1000_NS10device_ptrIfEEyS9_fNS7_10__identityEEEvT0_PT3_T1_NS0_13GridEvenShareISK_EET2_T4_E12temp_storage+36];
	add.f32 	%f276, %f275, %f274;
	selp.f32 	%f323, %f276, %f274, %p48;
	bra.uni 	$L__BB10_46;
$L__BB10_25:
	cvt.u32.u64 	%r52, %rd4;
	mov.u32 	%r27, %tid.x;
	add.s32 	%r53, %r27, %r52;
	mul.wide.u32 	%rd26, %r53, 4;
	add.s64 	%rd27, %rd2, %rd26;
	ld.global.f32 	%f41, [%rd27];
	ld.global.f32 	%f42, [%rd27+1024];
	ld.global.f32 	%f43, [%rd27+2048];
	ld.global.f32 	%f44, [%rd27+3072];
	ld.global.f32 	%f45, [%rd27+4096];
	ld.global.f32 	%f46, [%rd27+5120];
	ld.global.f32 	%f47, [%rd27+6144];
	ld.global.f32 	%f48, [%rd27+7168];
	ld.global.f32 	%f49, [%rd27+8192];
	ld.global.f32 	%f50, [%rd27+9216];
	ld.global.f32 	%f51, [%rd27+10240];
	ld.global.f32 	%f52, [%rd27+11264];
	ld.global.f32 	%f53, [%rd27+12288];
	ld.global.f32 	%f54, [%rd27+13312];
	ld.global.f32 	%f55, [%rd27+14336];
	ld.global.f32 	%f56, [%rd27+15360];
	add.f32 	%f57, %f41, %f42;
	add.f32 	%f58, %f43, %f44;
	add.f32 	%f59, %f45, %f46;
	add.f32 	%f60, %f47, %f48;
	add.f32 	%f61, %f49, %f50;
	add.f32 	%f62, %f51, %f52;
	add.f32 	%f63, %f53, %f54;
	add.f32 	%f64, %f55, %f56;
	add.f32 	%f65, %f57, %f58;
	add.f32 	%f66, %f59, %f60;
	add.f32 	%f67, %f61, %f62;
	add.f32 	%f68, %f63, %f64;
	add.f32 	%f69, %f65, %f66;
	add.f32 	%f70, %f67, %f68;
	add.f32 	%f322, %f69, %f70;
	setp.lt.u64 	%p2, %rd5, %rd3;
	@%p2 bra 	$L__BB10_42;
	cvt.u32.u64 	%r55, %rd3;
	cvt.u64.u32 	%rd28, %r27;
	add.s64 	%rd74, %rd4, %rd3;
	cvt.u32.u64 	%r28, %rd1;
	not.b32 	%r57, %r27;
	add.s32 	%r58, %r57, %r28;
	sub.s32 	%r59, %r58, %r55;
	sub.s32 	%r198, %r59, %r52;
	add.s64 	%rd29, %rd74, %rd28;
	shl.b64 	%rd30, %rd29, 2;
	add.s64 	%rd31, %rd30, %rd2;
	add.s64 	%rd73, %rd31, 8192;
	mov.b32 	%r199, 0;
	shl.b32 	%r60, %r1, 12;
	mov.u64 	%rd75, %rd4;
$L__BB10_27:
	cvt.s64.s32 	%rd15, %r60;
	add.s64 	%rd75, %rd75, %rd15;
	add.s64 	%rd32, %rd1, -4096;
	setp.gt.u64 	%p3, %rd75, %rd32;
	@%p3 bra 	$L__BB10_29;
	shl.b32 	%r61, %r1, 12;
	cvt.s64.s32 	%rd33, %r61;
	cvt.u64.u32 	%rd34, %r27;
	add.s64 	%rd35, %rd75, %rd34;
	shl.b64 	%rd36, %rd35, 2;
	add.s64 	%rd37, %rd2, %rd36;
	ld.global.f32 	%f71, [%rd37];
	ld.global.f32 	%f72, [%rd37+1024];
	ld.global.f32 	%f73, [%rd37+2048];
	ld.global.f32 	%f74, [%rd37+3072];
	ld.global.f32 	%f75, [%rd37+4096];
	ld.global.f32 	%f76, [%rd37+5120];
	ld.global.f32 	%f77, [%rd37+6144];
	ld.global.f32 	%f78, [%rd37+7168];
	ld.global.f32 	%f79, [%rd37+8192];
	ld.global.f32 	%f80, [%rd37+9216];
	ld.global.f32 	%f81, [%rd37+10240];
	ld.global.f32 	%f82, [%rd37+11264];
	ld.global.f32 	%f83, [%rd37+12288];
	ld.global.f32 	%f84, [%rd37+13312];
	ld.global.f32 	%f85, [%rd37+14336];
	ld.global.f32 	%f86, [%rd37+15360];
	add.f32 	%f87, %f322, %f71;
	add.f32 	%f88, %f72, %f73;
	add.f32 	%f89, %f74, %f75;
	add.f32 	%f90, %f76, %f77;
	add.f32 	%f91, %f78, %f79;
	add.f32 	%f92, %f80, %f81;
	add.f32 	%f93, %f82, %f83;
	add.f32 	%f94, %f84, %f85;
	add.f32 	%f95, %f87, %f88;
	add.f32 	%f96, %f89, %f90;
	add.f32 	%f97, %f91, %f92;
	add.f32 	%f98, %f93, %f94;
	add.f32 	%f99, %f95, %f96;
	add.f32 	%f100, %f97, %f98;
	add.f32 	%f101, %f99, %f100;
	add.f32 	%f322, %f101, %f86;
	sub.s64 	%rd38, %rd1, %rd75;
	setp.lt.u64 	%p4, %rd38, %rd33;
	add.s32 	%r199, %r199, 1;
	add.s64 	%rd74, %rd74, %rd33;
	sub.s32 	%r198, %r198, %r61;
	mul.wide.s32 	%rd39, %r61, 4;
	add.s64 	%rd73, %rd73, %rd39;
	@%p4 bra 	$L__BB10_42;
	bra.uni 	$L__BB10_27;
$L__BB10_29:
	setp.le.u64 	%p5, %rd1, %rd75;
	cvt.u32.u64 	%r62, %rd75;
	cvt.u32.u64 	%r63, %rd1;
	sub.s32 	%r64, %r63, %r62;
	setp.ge.s32 	%p6, %r27, %r64;
	or.pred  	%p7, %p5, %p6;
	@%p7 bra 	$L__BB10_42;
	cvt.u32.u64 	%r66, %rd15;
	cvt.u32.u64 	%r67, %rd4;
	not.b32 	%r68, %r27;
	add.s32 	%r69, %r68, %r28;
	add.s32 	%r70, %r66, %r67;
	sub.s32 	%r71, %r69, %r70;
	mul.lo.s32 	%r72, %r1, %r199;
	shl.b32 	%r73, %r72, 12;
	sub.s32 	%r74, %r71, %r73;
	shr.u32 	%r75, %r74, 8;
	add.s32 	%r34, %r75, 1;
	and.b32  	%r35, %r34, 15;
	setp.lt.u32 	%p8, %r74, 3840;
	mov.u32 	%r202, %r27;
	@%p8 bra 	$L__BB10_33;
	shr.u32 	%r76, %r198, 8;
	add.s32 	%r77, %r76, 1;
	and.b32  	%r78, %r77, 33554416;
	neg.s32 	%r200, %r78;
	mov.u32 	%r202, %r27;
$L__BB10_32:
	.pragma "nounroll";
	ld.global.f32 	%f103, [%rd73+-8192];
	add.f32 	%f104, %f322, %f103;
	ld.global.f32 	%f105, [%rd73+-7168];
	add.f32 	%f106, %f104, %f105;
	ld.global.f32 	%f107, [%rd73+-6144];
	add.f32 	%f108, %f106, %f107;
	ld.global.f32 	%f109, [%rd73+-5120];
	add.f32 	%f110, %f108, %f109;
	ld.global.f32 	%f111, [%rd73+-4096];
	add.f32 	%f112, %f110, %f111;
	ld.global.f32 	%f113, [%rd73+-3072];
	add.f32 	%f114, %f112, %f113;
	ld.global.f32 	%f115, [%rd73+-2048];
	add.f32 	%f116, %f114, %f115;
	ld.global.f32 	%f117, [%rd73+-1024];
	add.f32 	%f118, %f116, %f117;
	ld.global.f32 	%f119, [%rd73];
	add.f32 	%f120, %f118, %f119;
	ld.global.f32 	%f121, [%rd73+1024];
	add.f32 	%f122, %f120, %f121;
	ld.global.f32 	%f123, [%rd73+2048];
	add.f32 	%f124, %f122, %f123;
	ld.global.f32 	%f125, [%rd73+3072];
	add.f32 	%f126, %f124, %f125;
	ld.global.f32 	%f127, [%rd73+4096];
	add.f32 	%f128, %f126, %f127;
	ld.global.f32 	%f129, [%rd73+5120];
	add.f32 	%f130, %f128, %f129;
	ld.global.f32 	%f131, [%rd73+6144];
	add.f32 	%f132, %f130, %f131;
	ld.global.f32 	%f133, [%rd73+7168];
	add.f32 	%f322, %f132, %f133;
	add.s32 	%r202, %r202, 4096;
	add.s32 	%r200, %r200, 16;
	add.s64 	%rd73, %rd73, 16384;
	setp.ne.s32 	%p9, %r200, 0;
	@%p9 bra 	$L__BB10_32;
$L__BB10_33:
	setp.eq.s32 	%p10, %r35, 0;
	@%p10 bra 	$L__BB10_42;
	and.b32  	%r42, %r34, 7;
	setp.lt.u32 	%p11, %r35, 8;
	@%p11 bra 	$L__BB10_36;
	cvt.u64.u32 	%rd40, %r202;
	add.s64 	%rd41, %rd75, %rd40;
	shl.b64 	%rd42, %rd41, 2;
	add.s64 	%rd43, %rd2, %rd42;
	ld.global.f32 	%f135, [%rd43];
	add.f32 	%f136, %f322, %f135;
	ld.global.f32 	%f137, [%rd43+1024];
	add.f32 	%f138, %f136, %f137;
	ld.global.f32 	%f139, [%rd43+2048];
	add.f32 	%f140, %f138, %f139;
	ld.global.f32 	%f141, [%rd43+3072];
	add.f32 	%f142, %f140, %f141;
	ld.global.f32 	%f143, [%rd43+4096];
	add.f32 	%f144, %f142, %f143;
	ld.global.f32 	%f145, [%rd43+5120];
	add.f32 	%f146, %f144, %f145;
	ld.global.f32 	%f147, [%rd43+6144];
	add.f32 	%f148, %f146, %f147;
	ld.global.f32 	%f149, [%rd43+7168];
	add.f32 	%f322, %f148, %f149;
	add.s32 	%r202, %r202, 2048;
$L__BB10_36:
	setp.eq.s32 	%p12, %r42, 0;
	@%p12 bra 	$L__BB10_42;
	setp.lt.u32 	%p13, %r42, 4;
	@%p13 bra 	$L__BB10_39;
	cvt.u64.u32 	%rd44, %r202;
	add.s64 	%rd45, %rd75, %rd44;
	shl.b64 	%rd46, %rd45, 2;
	add.s64 	%rd47, %rd2, %rd46;
	ld.global.f32 	%f151, [%rd47];
	add.f32 	%f152, %f322, %f151;
	ld.global.f32 	%f153, [%rd47+1024];
	add.f32 	%f154, %f152, %f153;
	ld.global.f32 	%f155, [%rd47+2048];
	add.f32 	%f156, %f154, %f155;
	ld.global.f32 	%f157, [%rd47+3072];
	add.f32 	%f322, %f156, %f157;
	add.s32 	%r202, %r202, 1024;
$L__BB10_39:
	and.b32  	%r79, %r34, 3;
	setp.eq.s32 	%p14, %r79, 0;
	@%p14 bra 	$L__BB10_42;
	cvt.u64.u32 	%rd48, %r202;
	add.s64 	%rd49, %rd48, %rd74;
	shl.b64 	%rd50, %rd49, 2;
	add.s64 	%rd77, %rd2, %rd50;
	cvt.u16.u32 	%rs1, %r198;
	shr.u16 	%rs2, %rs1, 8;
	add.s16 	%rs3, %rs2, 1;
	cvt.u32.u16 	%r80, %rs3;
	and.b32  	%r81, %r80, 3;
	neg.s32 	%r205, %r81;
$L__BB10_41:
	.pragma "nounroll";
	ld.global.f32 	%f158, [%rd77];
	add.f32 	%f322, %f322, %f158;
	add.s64 	%rd77, %rd77, 1024;
	add.s32 	%r205, %r205, 1;
	setp.ne.s32 	%p15, %r205, 0;
	@%p15 bra 	$L__BB10_41;
$L__BB10_42:
	// begin inline asm
	mov.u32 %r82, %laneid;
	// end inline asm
	mov.b32 	%r84, %f322;
	mov.b32 	%r85, 1;
	mov.b32 	%r106, 31;
	mov.b32 	%r107, -1;
	// begin inline asm
	shfl.sync.down.b32 %r83, %r84, %r85, %r106, %r107;
	// end inline asm
	setp.gt.s32 	%p16, %r82, 30;
	mov.b32 	%f159, %r83;
	add.f32 	%f160, %f322, %f159;
	selp.f32 	%f161, %f322, %f160, %p16;
	mov.b32 	%r89, %f161;
	mov.b32 	%r90, 2;
	// begin inline asm
	shfl.sync.down.b32 %r88, %r89, %r90, %r106, %r107;
	// end inline asm
	setp.gt.s32 	%p17, %r82, 29;
	mov.b32 	%f162, %r88;
	add.f32 	%f163, %f161, %f162;
	selp.f32 	%f164, %f161, %f163, %p17;
	mov.b32 	%r94, %f164;
	mov.b32 	%r95, 4;
	// begin inline asm
	shfl.sync.down.b32 %r93, %r94, %r95, %r106, %r107;
	// end inline asm
	setp.gt.s32 	%p18, %r82, 27;
	mov.b32 	%f165, %r93;
	add.f32 	%f166, %f164, %f165;
	selp.f32 	%f167, %f164, %f166, %p18;
	mov.b32 	%r99, %f167;
	mov.b32 	%r100, 8;
	// begin inline asm
	shfl.sync.down.b32 %r98, %r99, %r100, %r106, %r107;
	// end inline asm
	setp.gt.s32 	%p19, %r82, 23;
	mov.b32 	%f168, %r98;
	add.f32 	%f169, %f167, %f168;
	selp.f32 	%f170, %f167, %f169, %p19;
	mov.b32 	%r104, %f170;
	mov.b32 	%r105, 16;
	// begin inline asm
	shfl.sync.down.b32 %r103, %r104, %r105, %r106, %r107;
	// end inline asm
	setp.gt.s32 	%p20, %r82, 15;
	mov.b32 	%f171, %r103;
	add.f32 	%f37, %f170, %f171;
	selp.f32 	%f323, %f170, %f37, %p20;
	setp.ne.s32 	%p21, %r82, 0;
	@%p21 bra 	$L__BB10_44;
	shr.u32 	%r108, %r27, 3;
	and.b32  	%r109, %r108, 124;
	mov.u32 	%r110, _ZZN3cub18CUB_300001_SM_10006detail6reduce18DeviceReduceKernelINS2_10policy_hubIfyN4cuda3std3__44plusIfEEE10Policy1000EN6thrust24THRUST_300001_SM_1000_NS10device_ptrIfEEyS9_fNS7_10__identityEEEvT0_PT3_T1_NS0_13GridEvenShareISK_EET2_T4_E12temp_storage;
	add.s32 	%r111, %r110, %r109;
	st.shared.f32 	[%r111+8], %f37;
$L__BB10_44:
	bar.sync 	0;
	setp.ne.s32 	%p22, %r27, 0;
	@%p22 bra 	$L__BB10_46;
	ld.shared.f32 	%f172, [_ZZN3cub18CUB_300001_SM_10006detail6reduce18DeviceReduceKernelINS2_10policy_hubIfyN4cuda3std3__44plusIfEEE10Policy1000EN6thrust24THRUST_300001_SM_1000_NS10device_ptrIfEEyS9_fNS7_10__identityEEEvT0_PT3_T1_NS0_13GridEvenShareISK_EET2_T4_E12temp_storage+12];
	add.f32 	%f173, %f323, %f172;
	ld.shared.f32 	%f174, [_ZZN3cub18CUB_300001_SM_10006detail6reduce18DeviceReduceKernelINS2_10policy_hubIfyN4cuda3std3__44plusIfEEE10Policy1000EN6thrust24THRUST_300001_SM_1000_NS10device_ptrIfEEyS9_fNS7_10__identityEEEvT0_PT3_T1_NS0_13GridEvenShareISK_EET2_T4_E12temp_storage+16];
	add.f32 	%f175, %f173, %f174;
	ld.shared.f32 	%f176, [_ZZN3cub18CUB_300001_SM_10006detail6reduce18DeviceReduceKernelINS2_10policy_hubIfyN4cuda3std3__44plusIfEEE10Policy1000EN6thrust24THRUST_300001_SM_1000_NS10device_ptrIfEEyS9_fNS7_10__identityEEEvT0_PT3_T1_NS0_13GridEvenShareISK_EET2_T4_E12temp_storage+20];
	add.f32 	%f177, %f175, %f176;
	ld.shared.f32 	%f178, [_ZZN3cub18CUB_300001_SM_10006detail6reduce18DeviceReduceKernelINS2_10policy_hubIfyN4cuda3std3__44plusIfEEE10Policy1000EN6thrust24THRUST_300001_SM_1000_NS10device_ptrIfEEyS9_fNS7_10__identityEEEvT0_PT3_T1_NS0_13GridEvenShareISK_EET2_T4_E12temp_storage+24];
	add.f32 	%f179, %f177, %f178;
	ld.shared.f32 	%f180, [_ZZN3cub18CUB_300001_SM_10006detail6reduce18DeviceReduceKernelINS2_10policy_hubIfyN4cuda3std3__44plusIfEEE10Policy1000EN6thrust24THRUST_300001_SM_1000_NS10device_ptrIfEEyS9_fNS7_10__identityEEEvT0_PT3_T1_NS0_13GridEvenShareISK_EET2_T4_E12temp_storage+28];
	add.f32 	%f181, %f179, %f180;
	ld.shared.f32 	%f182, [_ZZN3cub18CUB_300001_SM_10006detail6reduce18DeviceReduceKernelINS2_10policy_hubIfyN4cuda3std3__44plusIfEEE10Policy1000EN6thrust24THRUST_300001_SM_1000_NS10device_ptrIfEEyS9_fNS7_10__identityEEEvT0_PT3_T1_NS0_13GridEvenShareISK_EET2_T4_E12temp_storage+32];
	add.f32 	%f183, %f181, %f182;
	ld.shared.f32 	%f184, [_ZZN3cub18CUB_300001_SM_10006detail6reduce18DeviceReduceKernelINS2_10policy_hubIfyN4cuda3std3__44plusIfEEE10Policy1000EN6thrust24THRUST_300001_SM_1000_NS10device_ptrIfEEyS9_fNS7_10__identityEEEvT0_PT3_T1_NS0_13GridEvenShareISK_EET2_T4_E12temp_storage+36];
	add.f32 	%f323, %f183, %f184;
$L__BB10_46:
	mov.u32 	%r189, %tid.x;
	setp.ne.s32 	%p56, %r189, 0;
	@%p56 bra 	$L__BB10_48;
	ld.param.u64 	%rd71, [_ZN3cub18CUB_300001_SM_10006detail6reduce18DeviceReduceKernelINS2_10policy_hubIfyN4cuda3std3__44plusIfEEE10Policy1000EN6thrust24THRUST_300001_SM_1000_NS10device_ptrIfEEyS9_fNS7_10__identityEEEvT0_PT3_T1_NS0_13GridEvenShareISK_EET2_T4__param_1];
	cvta.to.global.u64 	%rd68, %rd71;
	mul.wide.u32 	%rd69, %r2, 4;
	add.s64 	%rd70, %rd68, %rd69;
	st.global.f32 	[%rd70], %f323;
$L__BB10_48:
	ret;

}
	// .globl	_ZN3cub18CUB_300001_SM_10006detail6reduce28DeviceReduceSingleTileKernelINS2_10policy_hubIfyN4cuda3std3__44plusIfEEE10Policy1000EPfSC_iS9_ffNS7_10__identityEEEvT0_T1_T2_T3_T4_T6_
.visible .entry _ZN3cub18CUB_300001_SM_10006detail6reduce28DeviceReduceSingleTileKernelINS2_10policy_hubIfyN4cuda3std3__44plusIfEEE10Policy1000EPfSC_iS9_ffNS7_10__identityEEEvT0_T1_T2_T3_T4_T6_(
	.param .u64 .ptr .align 1 _ZN3cub18CUB_300001_SM_10006detail6reduce28DeviceReduceSingleTileKernelINS2_10policy_hubIfyN4cuda3std3__44plusIfEEE10Policy1000EPfSC_iS9_ffNS7_10__identityEEEvT0_T1_T2_T3_T4_T6__param_0,
	.param .u64 .ptr .align 1 _ZN3cub18CUB_300001_SM_10006detail6reduce28DeviceReduceSingleTileKernelINS2_10policy_hubIfyN4cuda3std3__44plusIfEEE10Policy1000EPfSC_iS9_ffNS7_10__identityEEEvT0_T1_T2_T3_T4_T6__param_1,
	.param .u32 _ZN3cub18CUB_300001_SM_10006detail6reduce28DeviceReduceSingleTileKernelINS2_10policy_hubIfyN4cuda3std3__44plusIfEEE10Policy1000EPfSC_iS9_ffNS7_10__identityEEEvT0_T1_T2_T3_T4_T6__param_2,
	.param .align 1 .b8 _ZN3cub18CUB_300001_SM_10006detail6reduce28DeviceReduceSingleTileKernelINS2_10policy_hubIfyN4cuda3std3__44plusIfEEE10Policy1000EPfSC_iS9_ffNS7_10__identityEEEvT0_T1_T2_T3_T4_T6__param_3[1],
	.param .f32 _ZN3cub18CUB_300001_SM_10006detail6reduce28DeviceReduceSingleTileKernelINS2_10policy_hubIfyN4cuda3std3__44plusIfEEE10Policy1000EPfSC_iS9_ffNS7_10__identityEEEvT0_T1_T2_T3_T4_T6__param_4,
	.param .align 1 .b8 _ZN3cub18CUB_300001_SM_10006detail6reduce28DeviceReduceSingleTileKernelINS2_10policy_hubIfyN4cuda3std3__44plusIfEEE10Policy1000EPfSC_iS9_ffNS7_10__identityEEEvT0_T1_T2_T3_T4_T6__param_5[1]
)
.maxntid 256
.minnctapersm 1
{
	.reg .pred 	%p<97>;
	.reg .b32 	%r<407>;
	.reg .b32 	%f<419>;
	.reg .b64 	%rd<125>;
	// demoted variable
	.shared .align 4 .b8 _ZZN3cub18CUB_300001_SM_10006detail6reduce28DeviceReduceSingleTileKernelINS2_10policy_hubIfyN4cuda3std3__44plusIfEEE10Policy1000EPfSC_iS9_ffNS7_10__identityEEEvT0_T1_T2_T3_T4_T6_E12temp_storage[44];
	ld.param.u64 	%rd16, [_ZN3cub18CUB_300001_SM_10006detail6reduce28DeviceReduceSingleTileKernelINS2_10policy_hubIfyN4cuda3std3__44plusIfEEE10Policy1000EPfSC_iS9_ffNS7_10__identityEEEvT0_T1_T2_T3_T4_T6__param_0];
	ld.param.u64 	%rd17, [_ZN3cub18CUB_300001_SM_10006detail6reduce28DeviceReduceSingleTileKernelINS2_10policy_hubIfyN4cuda3std3__44plusIfEEE10Policy1000EPfSC_iS9_ffNS7_10__identityEEEvT0_T1_T2_T3_T4_T6__param_1];
	ld.param.u32 	%r67, [_ZN3cub18CUB_300001_SM_10006detail6reduce28DeviceReduceSingleTileKernelINS2_10policy_hubIfyN4cuda3std3__44plusIfEEE10Policy1000EPfSC_iS9_ffNS7_10__identityEEEvT0_T1_T2_T3_T4_T6__param_2];
	ld.param.f32 	%f58, [_ZN3cub18CUB_300001_SM_10006detail6reduce28DeviceReduceSingleTileKernelINS2_10policy_hubIfyN4cuda3std3__44plusIfEEE10Policy1000EPfSC_iS9_ffNS7_10__identityEEEvT0_T1_T2_T3_T4_T6__param_4];
	cvta.to.global.u64 	%rd1, %rd17;
	setp.ne.s32 	%p1, %r67, 0;
	@%p1 bra 	$L__BB11_3;
	mov.u32 	%r380, %tid.x;
	setp.ne.s32 	%p96, %r380, 0;
	@%p96 bra 	$L__BB11_74;
	st.global.f32 	[%rd1], %f58;
	bra.uni 	$L__BB11_74;
$L__BB11_3:
	and.b64  	%rd18, %rd16, 15;
	setp.ne.s64 	%p2, %rd18, 0;
	@%p2 bra 	$L__BB11_38;
	setp.gt.s32 	%p49, %r67, 4095;
	@%p49 bra 	$L__BB11_22;
	mov.u32 	%r1, %tid.x;
	setp.ge.s32 	%p66, %r1, %r67;
	mov.f32 	%f397, 0f00000000;
	mov.u32 	%r384, %r1;
	@%p66 bra 	$L__BB11_7;
	mul.wide.u32 	%rd113, %r1, 4;
	add.s64 	%rd112, %rd16, %rd113;
	// begin inline asm
	ld.global.nc.u32 %r300, [%rd112];
	// end inline asm
	mov.b32 	%f397, %r300;
	add.s32 	%r384, %r1, 256;
$L__BB11_7:
	setp.ge.s32 	%p67, %r384, %r67;
	@%p67 bra 	$L__BB11_13;
	not.b32 	%r301, %r384;
	add.s32 	%r4, %r67, %r301;
	and.b32  	%r302, %r4, 768;
	setp.eq.s32 	%p68, %r302, 768;
	@%p68 bra 	$L__BB11_11;
	mul.wide.u32 	%rd114, %r384, 4;
	add.s64 	%rd121, %rd16, %rd114;
	shr.u32 	%r303, %r4, 8;
	add.s32 	%r304, %r303, 1;
	and.b32  	%r305, %r304, 3;
	neg.s32 	%r382, %r305;
$L__BB11_10:
	.pragma "nounroll";
	// begin inline asm
	ld.global.nc.u32 %r306, [%rd121];
	// end inline asm
	mov.b32 	%f323, %r306;
	add.f32 	%f397, %f397, %f323;
	add.s32 	%r384, %r384, 256;
	add.s64 	%rd121, %rd121, 1024;
	add.s32 	%r382, %r382, 1;
	setp.ne.s32 	%p69, %r382, 0;
	@%p69 bra 	$L__BB11_10;
$L__BB11_11:
	setp.lt.u32 	%p70, %r4, 768;
	@%p70 bra 	$L__BB11_13;
$L__BB11_12:
	mul.wide.s32 	%rd120, %r384, 4;
	add.s64 	%rd116, %rd16, %rd120;
	// begin inline asm
	ld.global.nc.u32 %r307, [%rd116];
	// end inline asm
	mov.b32 	%f324, %r307;
	add.f32 	%f325, %f397, %f324;
	add.s64 	%rd117, %rd116, 1024;
	// begin inline asm
	ld.global.nc.u32 %r308, [%rd117];
	// end inline asm
	mov.b32 	%f326, %r308;
	add.f32 	%f327, %f325, %f326;
	add.s64 	%rd118, %rd116, 2048;
	// begin inline asm
	ld.global.nc.u32 %r309, [%rd118];
	// end inline asm
	mov.b32 	%f328, %r309;
	add.f32 	%f329, %f327, %f328;
	add.s64 	%rd119, %rd116, 3072;
	// begin inline asm
	ld.global.nc.u32 %r310, [%rd119];
	// end inline asm
	mov.b32 	%f330, %r310;
	add.f32 	%f397, %f329, %f330;
	add.s32 	%r384, %r384, 1024;
	setp.lt.s32 	%p71, %r384, %r67;
	@%p71 bra 	$L__BB11_12;
$L__BB11_13:
	setp.lt.s32 	%p72, %r67, 256;
	@%p72 bra 	$L__BB11_18;
	// begin inline asm
	mov.u32 %r349, %laneid;
	// end inline asm
	mov.b32 	%r351, %f397;
	mov.b32 	%r352, 1;
	mov.b32 	%r373, 31;
	mov.b32 	%r374, -1;
	// begin inline asm
	shfl.sync.down.b32 %r350, %r351, %r352, %r373, %r374;
	// end inline asm
	setp.gt.s32 	%p88, %r349, 30;
	mov.b32 	%f365, %r350;
	add.f32 	%f366, %f397, %f365;
	selp.f32 	%f367, %f397, %f366, %p88;
	mov.b32 	%r356, %f367;
	mov.b32 	%r357, 2;
	// begin inline asm
	shfl.sync.down.b32 %r355, %r356, %r357, %r373, %r374;
	// end inline asm
	setp.gt.s32 	%p89, %r349, 29;
	mov.b32 	%f368, %r355;
	add.f32 	%f369, %f367, %f368;
	selp.f32 	%f370, %f367, %f369, %p89;
	mov.b32 	%r361, %f370;
	mov.b32 	%r362, 4;
	// begin inline asm
	shfl.sync.down.b32 %r360, %r361, %r362, %r373, %r374;
	// end inline asm
	setp.gt.s32 	%p90, %r349, 27;
	mov.b32 	%f371, %r360;
	add.f32 	%f372, %f370, %f371;
	selp.f32 	%f373, %f370, %f372, %p90;
	mov.b32 	%r366, %f373;
	mov.b32 	%r367, 8;
	// begin inline asm
	shfl.sync.down.b32 %r365, %r366, %r367, %r373, %r374;
	// end inline asm
	setp.gt.s32 	%p91, %r349, 23;
	mov.b32 	%f374, %r365;
	add.f32 	%f375, %f373, %f374;
	selp.f32 	%f376, %f373, %f375, %p91;
	mov.b32 	%r371, %f376;
	mov.b32 	%r372, 16;
	// begin inline asm
	shfl.sync.down.b32 %r370, %r371, %r372, %r373, %r374;
	// end inline asm
	setp.gt.s32 	%p92, %r349, 15;
	mov.b32 	%f377, %r370;
	add.f32 	%f10, %f376, %f377;
	selp.f32 	%f418, %f376, %f10, %p92;
	setp.ne.s32 	%p93, %r349, 0;
	@%p93 bra 	$L__BB11_16;
	shr.u32 	%r375, %r1, 3;
	and.b32  	%r376, %r375, 124;
	mov.u32 	%r377, _ZZN3cub18CUB_300001_SM_10006detail6reduce28DeviceReduceSingleTileKernelINS2_10policy_hubIfyN4cuda3std3__44plusIfEEE10Policy1000EPfSC_iS9_ffNS7_10__identityEEEvT0_T1_T2_T3_T4_T6_E12temp_storage;
	add.s32 	%r378, %r377, %r376;
	st.shared.f32 	[%r378+8], %f10;
$L__BB11_16:
	bar.sync 	0;
	setp.ne.s32 	%p94, %r1, 0;
	@%p94 bra 	$L__BB11_72;
	ld.shared.f32 	%f378, [_ZZN3cub18CUB_300001_SM_10006detail6reduce28DeviceReduceSingleTileKernelINS2_10policy_hubIfyN4cuda3std3__44plusIfEEE10Policy1000EPfSC_iS9_ffNS7_10__identityEEEvT0_T1_T2_T3_T4_T6_E12temp_storage+12];
	add.f32 	%f379, %f418, %f378;
	ld.shared.f32 	%f380, [_ZZN3cub18CUB_300001_SM_10006detail6reduce28DeviceReduceSingleTileKernelINS2_10policy_hubIfyN4cuda3std3__44plusIfEEE10Policy1000EPfSC_iS9_ffNS7_10__identityEEEvT0_T1_T2_T3_T4_T6_E12temp_storage+16];
	add.f32 	%f381, %f379, %f380;
	ld.shared.f32 	%f382, [_ZZN3cub18CUB_300001_SM_10006detail6reduce28DeviceReduceSingleTileKernelINS2_10policy_hubIfyN4cuda3std3__44plusIfEEE10Policy1000EPfSC_iS9_ffNS7_10__identityEEEvT0_T1_T2_T3_T4_T6_E12temp_storage+20];
	add.f32 	%f383, %f381, %f382;
	ld.shared.f32 	%f384, [_ZZN3cub18CUB_300001_SM_10006detail6reduce28DeviceReduceSingleTileKernelINS2_10policy_hubIfyN4cuda3std3__44plusIfEEE10Policy1000EPfSC_iS9_ffNS7_10__identityEEEvT0_T1_T2_T3_T4_T6_E12temp_storage+24];
	add.f32 	%f385, %f383, %f384;
	ld.shared.f32 	%f386, [_ZZN3cub18CUB_300001_SM_10006detail6reduce28DeviceReduceSingleTileKernelINS2_10policy_hubIfyN4cuda3std3__44plusIfEEE10Policy1000EPfSC_iS9_ffNS7_10__identityEEEvT0_T1_T2_T3_T4_T6_E12temp_storage+28];
	add.f32 	%f387, %f385, %f386;
	ld.shared.f32 	%f388, [_ZZN3cub18CUB_300001_SM_10006detail6reduce28DeviceReduceSingleTileKernelINS2_10policy_hubIfyN4cuda3std3__44plusIfEEE10Policy1000EPfSC_iS9_ffNS7_10__identityEEEvT0_T1_T2_T3_T4_T6_E12temp_storage+32];
	add.f32 	%f389, %f387, %f388;
	ld.shared.f32 	%f390, [_ZZN3cub18CUB_300001_SM_10006detail6reduce28DeviceReduceSingleTileKernelINS2_10policy_hubIfyN4cuda3std3__44plusIfEEE10Policy1000EPfSC_iS9_ffNS7_10__identityEEEvT0_T1_T2_T3_T4_T6_E12temp_storage+36];
	add.f32 	%f418, %f389, %f390;
	bra.uni 	$L__BB11_72;
$L__BB11_18:
	// begin inline asm
	mov.u32 %r311, %laneid;
	// end inline asm
	and.b32  	%r337, %r1, 992;
	add.s32 	%r338, %r337, 32;
	setp.gt.s32 	%p73, %r338, %r67;
	not.b32 	%r339, %r337;
	add.s32 	%r340, %r67, %r339;
	selp.b32 	%r335, %r340, 31, %p73;
	mov.b32 	%r313, %f397;
	mov.b32 	%r314, 1;
	mov.b32 	%r336, -1;
	// begin inline asm
	shfl.sync.down.b32 %r312, %r313, %r314, %r335, %r336;
	// end inline asm
	setp.lt.s32 	%p74, %r311, %r335;
	mov.b32 	%f331, %r312;
	add.f32 	%f332, %f397, %f331;
	selp.f32 	%f333, %f332, %f397, %p74;
	mov.b32 	%r318, %f333;
	mov.b32 	%r319, 2;
	// begin inline asm
	shfl.sync.down.b32 %r317, %r318, %r319, %r335, %r336;
	// end inline asm
	add.s32 	%r341, %r311, 2;
	setp.gt.s32 	%p75, %r341, %r335;
	mov.b32 	%f334, %r317;
	add.f32 	%f335, %f333, %f334;
	selp.f32 	%f336, %f333, %f335, %p75;
	mov.b32 	%r323, %f336;
	mov.b32 	%r324, 4;
	// begin inline asm
	shfl.sync.down.b32 %r322, %r323, %r324, %r335, %r336;
	// end inline asm
	add.s32 	%r342, %r311, 4;
	setp.gt.s32 	%p76, %r342, %r335;
	mov.b32 	%f337, %r322;
	add.f32 	%f338, %f336, %f337;
	selp.f32 	%f339, %f336, %f338, %p76;
	mov.b32 	%r328, %f339;
	mov.b32 	%r329, 8;
	// begin inline asm
	shfl.sync.down.b32 %r327, %r328, %r329, %r335, %r336;
	// end inline asm
	add.s32 	%r343, %r311, 8;
	setp.gt.s32 	%p77, %r343, %r335;
	mov.b32 	%f340, %r327;
	add.f32 	%f341, %f339, %f340;
	selp.f32 	%f342, %f339, %f341, %p77;
	mov.b32 	%r333, %f342;
	mov.b32 	%r334, 16;
	// begin inline asm
	shfl.sync.down.b32 %r332, %r333, %r334, %r335, %r336;
	// end inline asm
	add.s32 	%r344, %r311, 16;
	setp.gt.s32 	%p78, %r344, %r335;
	mov.b32 	%f343, %r332;
	add.f32 	%f344, %f342, %f343;
	selp.f32 	%f418, %f342, %f344, %p78;
	setp.ne.s32 	%p79, %r311, 0;
	@%p79 bra 	$L__BB11_20;
	shr.u32 	%r345, %r1, 3;
	and.b32  	%r346, %r345, 124;
	mov.u32 	%r347, _ZZN3cub18CUB_300001_SM_10006detail6reduce28DeviceReduceSingleTileKernelINS2_10policy_hubIfyN4cuda3std3__44plusIfEEE10Policy1000EPfSC_iS9_ffNS7_10__identityEEEvT0_T1_T2_T3_T4_T6_E12temp_storage;
	add.s32 	%r348, %r347, %r346;
	st.shared.f32 	[%r348+8], %f418;
$L__BB11_20:
	bar.sync 	0;
	setp.ne.s32 	%p80, %r1, 0;
	@%p80 bra 	$L__BB11_72;
	setp.gt.s32 	%p81, %r67, 32;
	ld.shared.f32 	%f345, [_ZZN3cub18CUB_300001_SM_10006detail6reduce28DeviceReduceSingleTileKernelINS2_10policy_hubIfyN4cuda3std3__44plusIfEEE10Policy1000EPfSC_iS9_ffNS7_10__identityEEEvT0_T1_T2_T3_T4_T6_E12temp_storage+12];
	add.f32 	%f346, %f418, %f345;
	selp.f32 	%f347, %f346, %f418, %p81;
	setp.gt.s32 	%p82, %r67, 64;
	ld.shared.f32 	%f348, [_ZZN3cub18CUB_300001_SM_10006detail6reduce28DeviceReduceSingleTileKernelINS2_10policy_hubIfyN4cuda3std3__44plusIfEEE10Policy1000EPfSC_iS9_ffNS7_10__identityEEEvT0_T1_T2_T3_T4_T6_E12temp_storage+16];
	add.f32 	%f349, %f348, %f347;
	selp.f32 	%f350, %f349, %f347, %p82;
	setp.gt.s32 	%p83, %r67, 96;
	ld.shared.f32 	%f351, [_ZZN3cub18CUB_300001_SM_10006detail6reduce28DeviceReduceSingleTileKernelINS2_10policy_hubIfyN4cuda3std3__44plusIfEEE10Policy1000EPfSC_iS9_ffNS7_10__identityEEEvT0_T1_T2_T3_T4_T6_E12temp_storage+20];
	add.f32 	%f352, %f351, %f350;
	selp.f32 	%f353, %f352, %f350, %p83;
	setp.gt.s32 	%p84, %r67, 128;
	ld.shared.f32 	%f354, [_ZZN3cub18CUB_300001_SM_10006detail6reduce28DeviceReduceSingleTileKernelINS2_10policy_hubIfyN4cuda3std3__44plusIfEEE10Policy1000EPfSC_iS9_ffNS7_10__identityEEEvT0_T1_T2_T3_T4_T6_E12temp_storage+24];
	add.f32 	%f355, %f354, %f353;
	selp.f32 	%f356, %f355, %f353, %p84;
	setp.gt.s32 	%p85, %r67, 160;
	ld.shared.f32 	%f357, [_ZZN3cub18CUB_300001_SM_10006detail6reduce28DeviceReduceSingleTileKernelINS2_10policy_hubIfyN4cuda3std3__44plusIfEEE10Policy1000EPfSC_iS9_ffNS7_10__identityEEEvT0_T1_T2_T3_T4_T6_E12temp_storage+28];
	add.f32 	%f358, %f357, %f356;
	selp.f32 	%f359, %f358, %f356, %p85;
	setp.gt.s32 	%p86, %r67, 192;
	ld.shared.f32 	%f360, [_ZZN3cub18CUB_300001_SM_10006detail6reduce28DeviceReduceSingleTileKernelINS2_10policy_hubIfyN4cuda3std3__44plusIfEEE10Policy1000EPfSC_iS9_ffNS7_10__identityEEEvT0_T1_T2_T3_T4_T6_E12temp_storage+32];
	add.f32 	%f361, %f360, %f359;
	selp.f32 	%f362, %f361, %f359, %p86;
	setp.gt.s32 	%p87, %r67, 224;
	ld.shared.f32 	%f363, [_ZZN3cub18CUB_300001_SM_10006detail6reduce28DeviceReduceSingleTileKernelINS2_10policy_hubIfyN4cuda3std3__44plusIfEEE10Policy1000EPfSC_iS9_ffNS7_10__identityEEEvT0_T1_T2_T3_T4_T6_E12temp_storage+36];
	add.f32 	%f364, %f363, %f362;
	selp.f32 	%f418, %f364, %f362, %p87;
	bra.uni 	$L__BB11_72;
$L__BB11_22:
	mov.u32 	%r13, %tid.x;
	shl.b32 	%r224, %r13, 2;
	mul.wide.u32 	%rd86, %r224, 4;
	add.s64 	%rd76, %rd16, %rd86;
	// begin inline asm
	ld.global.nc.v2.u64 {%rd74, %rd75}, [%rd76];
	// end inline asm
	mov.b64 	{%r225, %r226}, %rd75;
	mov.b64 	{%r227, %r228}, %rd74;
	mov.b32 	%f225, %r228;
	mov.b32 	%f226, %r227;
	mov.b32 	%f227, %r226;
	mov.b32 	%f228, %r225;
	add.s64 	%rd79, %rd76, 4096;
	// begin inline asm
	ld.global.nc.v2.u64 {%rd77, %rd78}, [%rd79];
	// end inline asm
	mov.b64 	{%r229, %r230}, %rd78;
	mov.b64 	{%r231, %r232}, %rd77;
	mov.b32 	%f229, %r232;
	mov.b32 	%f230, %r231;
	mov.b32 	%f231, %r230;
	mov.b32 	%f232, %r229;
	add.s64 	%rd82, %rd76, 8192;
	// begin inline asm
	ld.global.nc.v2.u64 {%rd80, %rd81}, [%rd82];
	// end inline asm
	mov.b64 	{%r233, %r234}, %rd81;
	mov.b64 	{%r235, %r236}, %rd80;
	mov.b32 	%f233, %r236;
	mov.b32 	%f234, %r235;
	mov.b32 	%f235, %r234;
	mov.b32 	%f236, %r233;
	add.s64 	%rd85, %rd76, 12288;
	// begin inline asm
	ld.global.nc.v2.u64 {%rd83, %rd84}, [%rd85];
	// end inline asm
	mov.b64 	{%r237, %r238}, %rd84;
	mov.b64 	{%r239, %r240}, %rd83;
	mov.b32 	%f237, %r240;
	mov.b32 	%f238, %r239;
	mov.b32 	%f239, %r238;
	mov.b32 	%f240, %r237;
	add.f32 	%f241, %f226, %f225;
	add.f32 	%f242, %f228, %f227;
	add.f32 	%f243, %f230, %f229;
	add.f32 	%f244, %f232, %f231;
	add.f32 	%f245, %f234, %f233;
	add.f32 	%f246, %f236, %f235;
	add.f32 	%f247, %f238, %f237;
	add.f32 	%f248, %f240, %f239;
	add.f32 	%f249, %f241, %f242;
	add.f32 	%f250, %f243, %f244;
	add.f32 	%f251, %f245, %f246;
	add.f32 	%f252, %f247, %f248;
	add.f32 	%f253, %f249, %f250;
	add.f32 	%f254, %f251, %f252;
	add.f32 	%f404, %f253, %f254;
	setp.lt.u32 	%p50, %r67, 8192;
	mov.b32 	%r387, 4096;
	@%p50 bra 	$L__BB11_26;
	add.s32 	%r14, %r67, -4096;
	mov.b32 	%r387, 4096;
$L__BB11_24:
	mul.wide.s32 	%rd99, %r387, 4;
	add.s64 	%rd89, %rd76, %rd99;
	// begin inline asm
	ld.global.nc.v2.u64 {%rd87, %rd88}, [%rd89];
	// end inline asm
	mov.b64 	{%r242, %r243}, %rd88;
	mov.b64 	{%r244, %r245}, %rd87;
	mov.b32 	%f255, %r245;
	mov.b32 	%f256, %r244;
	mov.b32 	%f257, %r243;
	mov.b32 	%f258, %r242;
	add.s64 	%rd92, %rd89, 4096;
	// begin inline asm
	ld.global.nc.v2.u64 {%rd90, %rd91}, [%rd92];
	// end inline asm
	mov.b64 	{%r246, %r247}, %rd91;
	mov.b64 	{%r248, %r249}, %rd90;
	mov.b32 	%f259, %r249;
	mov.b32 	%f260, %r248;
	mov.b32 	%f261, %r247;
	mov.b32 	%f262, %r246;
	add.s64 	%rd95, %rd89, 8192;
	// begin inline asm
	ld.global.nc.v2.u64 {%rd93, %rd94}, [%rd95];
	// end inline asm
	mov.b64 	{%r250, %r251}, %rd94;
	mov.b64 	{%r252, %r253}, %rd93;
	mov.b32 	%f263, %r253;
	mov.b32 	%f264, %r252;
	mov.b32 	%f265, %r251;
	mov.b32 	%f266, %r250;
	add.s64 	%rd98, %rd89, 12288;
	// begin inline asm
	ld.global.nc.v2.u64 {%rd96, %rd97}, [%rd98];
	// end inline asm
	mov.b64 	{%r254, %r255}, %rd97;
	mov.b64 	{%r256, %r257}, %rd96;
	mov.b32 	%f267, %r257;
	mov.b32 	%f268, %r256;
	mov.b32 	%f269, %r255;
	mov.b32 	%f270, %r254;
	add.f32 	%f271, %f404, %f256;
	add.f32 	%f272, %f255, %f258;
	add.f32 	%f273, %f257, %f260;
	add.f32 	%f274, %f259, %f262;
	add.f32 	%f275, %f261, %f264;
	add.f32 	%f276, %f263, %f266;
	add.f32 	%f277, %f265, %f268;
	add.f32 	%f278, %f267, %f270;
	add.f32 	%f279, %f271, %f272;
	add.f32 	%f280, %f273, %f274;
	add.f32 	%f281, %f275, %f276;
	add.f32 	%f282, %f277, %f278;
	add.f32 	%f283, %f279, %f280;
	add.f32 	%f284, %f281, %f282;
	add.f32 	%f285, %f283, %f284;
	add.f32 	%f404, %f285, %f269;
	sub.s32 	%r258, %r67, %r387;
	setp.lt.s32 	%p51, %r258, 4096;
	@%p51 bra 	$L__BB11_34;
	add.s32 	%r387, %r387, 4096;
	setp.le.s32 	%p52, %r387, %r14;
	@%p52 bra 	$L__BB11_24;
$L__BB11_26:
	setp.le.s32 	%p53, %r67, %r387;
	@%p53 bra 	$L__BB11_34;
	sub.s32 	%r18, %r67, %r387;
	setp.ge.s32 	%p54, %r13, %r18;
	@%p54 bra 	$L__BB11_34;
	not.b32 	%r259, %r13;
	add.s32 	%r260, %r67, %r259;
	sub.s32 	%r19, %r260, %r387;
	and.b32  	%r261, %r19, 768;
	setp.eq.s32 	%p55, %r261, 768;
	mov.u32 	%r391, %r13;
	@%p55 bra 	$L__BB11_31;
	add.s32 	%r389, %r13, %r387;
	shr.u32 	%r262, %r19, 8;
	add.s32 	%r263, %r262, 1;
	and.b32  	%r264, %r263, 3;
	neg.s32 	%r388, %r264;
	mov.u32 	%r391, %r13;
$L__BB11_30:
	.pragma "nounroll";
	mul.wide.u32 	%rd101, %r389, 4;
	add.s64 	%rd100, %rd16, %rd101;
	// begin inline asm
	ld.global.nc.u32 %r265, [%rd100];
	// end inline asm
	mov.b32 	%f287, %r265;
	add.f32 	%f404, %f404, %f287;
	add.s32 	%r391, %r391, 256;
	add.s32 	%r389, %r389, 256;
	add.s32 	%r388, %r388, 1;
	setp.ne.s32 	%p56, %r388, 0;
	@%p56 bra 	$L__BB11_30;
$L__BB11_31:
	setp.lt.u32 	%p57, %r19, 768;
	@%p57 bra 	$L__BB11_34;
	cvt.u64.u32 	%rd102, %r391;
	cvt.u64.u32 	%rd103, %r387;
	add.s64 	%rd104, %rd102, %rd103;
	shl.b64 	%rd105, %rd104, 2;
	add.s64 	%rd106, %rd105, %rd16;
	add.s64 	%rd122, %rd106, 2048;
	add.s32 	%r392, %r391, %r387;
$L__BB11_33:
	mul.wide.u32 	%rd111, %r392, 4;
	add.s64 	%rd107, %rd16, %rd111;
	// begin inline asm
	ld.global.nc.u32 %r266, [%rd107];
	// end inline asm
	mov.b32 	%f288, %r266;
	add.f32 	%f289, %f404, %f288;
	add.s64 	%rd108, %rd122, -1024;
	// begin inline asm
	ld.global.nc.u32 %r267, [%rd108];
	// end inline asm
	mov.b32 	%f290, %r267;
	add.f32 	%f291, %f289, %f290;
	// begin inline asm
	ld.global.nc.u32 %r268, [%rd122];
	// end inline asm
	mov.b32 	%f292, %r268;
	add.f32 	%f293, %f291, %f292;
	add.s64 	%rd110, %rd122, 1024;
	// begin inline asm
	ld.global.nc.u32 %r269, [%rd110];
	// end inline asm
	mov.b32 	%f294, %r269;
	add.f32 	%f404, %f293, %f294;
	add.s32 	%r391, %r391, 1024;
	add.s64 	%rd122, %rd122, 4096;
	add.s32 	%r392, %r392, 1024;
	setp.lt.s32 	%p58, %r391, %r18;
	@%p58 bra 	$L__BB11_33;
$L__BB11_34:
	// begin inline asm
	mov.u32 %r270, %laneid;
	// end inline asm
	mov.b32 	%r272, %f404;
	mov.b32 	%r273, 1;
	mov.b32 	%r294, 31;
	mov.b32 	%r295, -1;
	// begin inline asm
	shfl.sync.down.b32 %r271, %r272, %r273, %r294, %r295;
	// end inline asm
	setp.gt.s32 	%p59, %r270, 30;
	mov.b32 	%f295, %r271;
	add.f32 	%f296, %f404, %f295;
	selp.f32 	%f297, %f404, %f296, %p59;
	mov.b32 	%r277, %f297;
	mov.b32 	%r278, 2;
	// begin inline asm
	shfl.sync.down.b32 %r276, %r277, %r278, %r294, %r295;
	// end inline asm
	setp.gt.s32 	%p60, %r270, 29;
	mov.b32 	%f298, %r276;
	add.f32 	%f299, %f297, %f298;
	selp.f32 	%f300, %f297, %f299, %p60;
	mov.b32 	%r282, %f300;
	mov.b32 	%r283, 4;
	// begin inline asm
	shfl.sync.down.b32 %r281, %r282, %r283, %r294, %r295;
	// end inline asm
	setp.gt.s32 	%p61, %r270, 27;
	mov.b32 	%f301, %r281;
	add.f32 	%f302, %f300, %f301;
	selp.f32 	%f303, %f300, %f302, %p61;
	mov.b32 	%r287, %f303;
	mov.b32 	%r288, 8;
	// begin inline asm
	shfl.sync.down.b32 %r286, %r287, %r288, %r294, %r295;
	// end inline asm
	setp.gt.s32 	%p62, %r270, 23;
	mov.b32 	%f304, %r286;
	add.f32 	%f305, %f303, %f304;
	selp.f32 	%f306, %f303, %f305, %p62;
	mov.b32 	%r292, %f306;
	mov.b32 	%r293, 16;
	// begin inline asm
	shfl.sync.down.b32 %r291, %r292, %r293, %r294, %r295;
	// end inline asm
	setp.gt.s32 	%p63, %r270, 15;
	mov.b32 	%f307, %r291;
	add.f32 	%f26, %f306, %f307;
	selp.f32 	%f418, %f306, %f26, %p63;
	setp.ne.s32 	%p64, %r270, 0;
	@%p64 bra 	$L__BB11_36;
	shr.u32 	%r296, %r13, 3;
	and.b32  	%r297, %r296, 124;
	mov.u32 	%r298, _ZZN3cub18CUB_300001_SM_10006detail6reduce28DeviceReduceSingleTileKernelINS2_10policy_hubIfyN4cuda3std3__44plusIfEEE10Policy1000EPfSC_iS9_ffNS7_10__identityEEEvT0_T1_T2_T3_T4_T6_E12temp_storage;
	add.s32 	%r299, %r298, %r297;
	st.shared.f32 	[%r299+8], %f26;
$L__BB11_36:
	bar.sync 	0;
	setp.ne.s32 	%p65, %r13, 0;
	@%p65 bra 	$L__BB11_72;
	ld.shared.f32 	%f308, [_ZZN3cub18CUB_300001_SM_10006detail6reduce28DeviceReduceSingleTileKernelINS2_10policy_hubIfyN4cuda3std3__44plusIfEEE10Policy1000EPfSC_iS9_ffNS7_10__identityEEEvT0_T1_T2_T3_T4_T6_E12temp_storage+12];
	add.f32 	%f309, %f418, %f308;
	ld.shared.f32 	%f310, [_ZZN3cub18CUB_300001_SM_10006detail6reduce28DeviceReduceSingleTileKernelINS2_10policy_hubIfyN4cuda3std3__44plusIfEEE10Policy1000EPfSC_iS9_ffNS7_10__identityEEEvT0_T1_T2_T3_T4_T6_E12temp_storage+16];
	add.f32 	%f311, %f309, %f310;
	ld.shared.f32 	%f312, [_ZZN3cub18CUB_300001_SM_10006detail6reduce28DeviceReduceSingleTileKernelINS2_10policy_hubIfyN4cuda3std3__44plusIfEEE10Policy1000EPfSC_iS9_ffNS7_10__identityEEEvT0_T1_T2_T3_T4_T6_E12temp_storage+20];
	add.f32 	%f313, %f311, %f312;
	ld.shared.f32 	%f314, [_ZZN3cub18CUB_300001_SM_10006detail6reduce28DeviceReduceSingleTileKernelINS2_10policy_hubIfyN4cuda3std3__44plusIfEEE10Policy1000EPfSC_iS9_ffNS7_10__identityEEEvT0_T1_T2_T3_T4_T6_E12temp_storage+24];
	add.f32 	%f315, %f313, %f314;
	ld.shared.f32 	%f316, [_ZZN3cub18CUB_300001_SM_10006detail6reduce28DeviceReduceSingleTileKernelINS2_10policy_hubIfyN4cuda3std3__44plusIfEEE10Policy1000EPfSC_iS9_ffNS7_10__identityEEEvT0_T1_T2_T3_T4_T6_E12temp_storage+28];
	add.f32 	%f317, %f315, %f316;
	ld.shared.f32 	%f318, [_ZZN3cub18CUB_300001_SM_10006detail6reduce28DeviceReduceSingleTileKernelINS2_10policy_hubIfyN4cuda3std3__44plusIfEEE10Policy1000EPfSC_iS9_ffNS7_10__identityEEEvT0_T1_T2_T3_T4_T6_E12temp_storage+32];
	add.f32 	%f319, %f317, %f318;
	ld.shared.f32 	%f320, [_ZZN3cub18CUB_300001_SM_10006detail6reduce28DeviceReduceSingleTileKernelINS2_10policy_hubIfyN4cuda3std3__44plusIfEEE10Policy1000EPfSC_iS9_ffNS7_10__identityEEEvT0_T1_T2_T3_T4_T6_E12temp_storage+36];
	add.f32 	%f418, %f319, %f320;
	bra.uni 	$L__BB11_72;
$L__BB11_38:
	setp.gt.s32 	%p3, %r67, 4095;
	@%p3 bra 	$L__BB11_56;
	mov.u32 	%r34, %tid.x;
	setp.ge.s32 	%p20, %r34, %r67;
	mov.f32 	%f410, 0f00000000;
	mov.u32 	%r397, %r34;
	@%p20 bra 	$L__BB11_41;
	mul.wide.u32 	%rd66, %r34, 4;
	add.s64 	%rd65, %rd16, %rd66;
	// begin inline asm
	ld.global.nc.u32 %r144, [%rd65];
	// end inline asm
	mov.b32 	%f410, %r144;
	add.s32 	%r397, %r34, 256;
$L__BB11_41:
	setp.ge.s32 	%p21, %r397, %r67;
	@%p21 bra 	$L__BB11_47;
	not.b32 	%r145, %r397;
	add.s32 	%r37, %r67, %r145;
	and.b32  	%r146, %r37, 768;
	setp.eq.s32 	%p22, %r146, 768;
	@%p22 bra 	$L__BB11_45;
	mul.wide.u32 	%rd67, %r397, 4;
	add.s64 	%rd123, %rd16, %rd67;
	shr.u32 	%r147, %r37, 8;
	add.s32 	%r148, %r147, 1;
	and.b32  	%r149, %r148, 3;
	neg.s32 	%r395, %r149;
$L__BB11_44:
	.pragma "nounroll";
	// begin inline asm
	ld.global.nc.u32 %r150, [%rd123];
	// end inline asm
	mov.b32 	%f157, %r150;
	add.f32 	%f410, %f410, %f157;
	add.s32 	%r397, %r397, 256;
	add.s64 	%rd123, %rd123, 1024;
	add.s32 	%r395, %r395, 1;
	setp.ne.s32 	%p23, %r395, 0;
	@%p23 bra 	$L__BB11_44;
$L__BB11_45:
	setp.lt.u32 	%p24, %r37, 768;
	@%p24 bra 	$L__BB11_47;
$L__BB11_46:
	mul.wide.s32 	%rd73, %r397, 4;
	add.s64 	%rd69, %rd16, %rd73;
	// begin inline asm
	ld.global.nc.u32 %r151, [%rd69];
	// end inline asm
	mov.b32 	%f158, %r151;
	add.f32 	%f159, %f410, %f158;
	add.s64 	%rd70, %rd69, 1024;
	// begin inline asm
	ld.global.nc.u32 %r152, [%rd70];
	// end inline asm
	mov.b32 	%f160, %r152;
	add.f32 	%f161, %f159, %f160;
	add.s64 	%rd71, %rd69, 2048;
	// begin inline asm
	ld.global.nc.u32 %r153, [%rd71];
	// end inline asm
	mov.b32 	%f162, %r153;
	add.f32 	%f163, %f161, %f162;
	add.s64 	%rd72, %rd69, 3072;
	// begin inline asm
	ld.global.nc.u32 %r154, [%rd72];
	// end inline asm
	mov.b32 	%f164, %r154;
	add.f32 	%f410, %f163, %f164;
	add.s32 	%r397, %r397, 1024;
	setp.lt.s32 	%p25, %r397, %r67;
	@%p25 bra 	$L__BB11_46;
$L__BB11_47:
	setp.lt.s32 	%p26, %r67, 256;
	@%p26 bra 	$L__BB11_52;
	// begin inline asm
	mov.u32 %r193, %laneid;
	// end inline asm
	mov.b32 	%r195, %f410;
	mov.b32 	%r196, 1;
	mov.b32 	%r217, 31;
	mov.b32 	%r218, -1;
	// begin inline asm
	shfl.sync.down.b32 %r194, %r195, %r196, %r217, %r218;
	// end inline asm
	setp.gt.s32 	%p42, %r193, 30;
	mov.b32 	%f199, %r194;
	add.f32 	%f200, %f410, %f199;
	selp.f32 	%f201, %f410, %f200, %p42;
	mov.b32 	%r200, %f201;
	mov.b32 	%r201, 2;
	// begin inline asm
	shfl.sync.down.b32 %r199, %r200, %r201, %r217, %r218;
	// end inline asm
	setp.gt.s32 	%p43, %r193, 29;
	mov.b32 	%f202, %r199;
	add.f32 	%f203, %f201, %f202;
	selp.f32 	%f204, %f201, %f203, %p43;
	mov.b32 	%r205, %f204;
	mov.b32 	%r206, 4;
	// begin inline asm
	shfl.sync.down.b32 %r204, %r205, %r206, %r217, %r218;
	// end inline asm
	setp.gt.s32 	%p44, %r193, 27;
	mov.b32 	%f205, %r204;
	add.f32 	%f206, %f204, %f205;
	selp.f32 	%f207, %f204, %f206, %p44;
	mov.b32 	%r210, %f207;
	mov.b32 	%r211, 8;
	// begin inline asm
	shfl.sync.down.b32 %r209, %r210, %r211, %r217, %r218;
	// end inline asm
	setp.gt.s32 	%p45, %r193, 23;
	mov.b32 	%f208, %r209;
	add.f32 	%f209, %f207, %f208;
	selp.f32 	%f210, %f207, %f209, %p45;
	mov.b32 	%r215, %f210;
	mov.b32 	%r216, 16;
	// begin inline asm
	shfl.sync.down.b32 %r214, %r215, %r216, %r217, %r218;
	// end inline asm
	setp.gt.s32 	%p46, %r193, 15;
	mov.b32 	%f211, %r214;
	add.f32 	%f38, %f210, %f211;
	selp.f32 	%f418, %f210, %f38, %p46;
	setp.ne.s32 	%p47, %r193, 0;
	@%p47 bra 	$L__BB11_50;
	shr.u32 	%r219, %r34, 3;
	and.b32  	%r220, %r219, 124;
	mov.u32 	%r221, _ZZN3cub18CUB_300001_SM_10006detail6reduce28DeviceReduceSingleTileKernelINS2_10policy_hubIfyN4cuda3std3__44plusIfEEE10Policy1000EPfSC_iS9_ffNS7_10__identityEEEvT0_T1_T2_T3_T4_T6_E12temp_storage;
	add.s32 	%r222, %r221, %r220;
	st.shared.f32 	[%r222+8], %f38;
$L__BB11_50:
	bar.sync 	0;
	setp.ne.s32 	%p48, %r34, 0;
	@%p48 bra 	$L__BB11_72;
	ld.shared.f32 	%f212, [_ZZN3cub18CUB_300001_SM_10006detail6reduce28DeviceReduceSingleTileKernelINS2_10policy_hubIfyN4cuda3std3__44plusIfEEE10Policy1000EPfSC_iS9_ffNS7_10__identityEEEvT0_T1_T2_T3_T4_T6_E12temp_storage+12];
	add.f32 	%f213, %f418, %f212;
	ld.shared.f32 	%f214, [_ZZN3cub18CUB_300001_SM_10006detail6reduce28DeviceReduceSingleTileKernelINS2_10policy_hubIfyN4cuda3std3__44plusIfEEE10Policy1000EPfSC_iS9_ffNS7_10__identityEEEvT0_T1_T2_T3_T4_T6_E12temp_storage+16];
	add.f32 	%f215, %f213, %f214;
	ld.shared.f32 	%f216, [_ZZN3cub18CUB_300001_SM_10006detail6reduce28DeviceReduceSingleTileKernelINS2_10policy_hubIfyN4cuda3std3__44plusIfEEE10Policy1000EPfSC_iS9_ffNS7_10__identityEEEvT0_T1_T2_T3_T4_T6_E12temp_storage+20];
	add.f32 	%f217, %f215, %f216;
	ld.shared.f32 	%f218, [_ZZN3cub18CUB_300001_SM_10006detail6reduce28DeviceReduceSingleTileKernelINS2_10policy_hubIfyN4cuda3std3__44plusIfEEE10Policy1000EPfSC_iS9_ffNS7_10__identityEEEvT0_T1_T2_T3_T4_T6_E12temp_storage+24];
	add.f32 	%f219, %f217, %f218;
	ld.shared.f32 	%f220, [_ZZN3cub18CUB_300001_SM_10006detail6reduce28DeviceReduceSingleTileKernelINS2_10policy_hubIfyN4cuda3std3__44plusIfEEE10Policy1000EPfSC_iS9_ffNS7_10__identityEEEvT0_T1_T2_T3_T4_T6_E12temp_storage+28];
	add.f32 	%f221, %f219, %f220;
	ld.shared.f32 	%f222, [_ZZN3cub18CUB_300001_SM_10006detail6reduce28DeviceReduceSingleTileKernelINS2_10policy_hubIfyN4cuda3std3__44plusIfEEE10Policy1000EPfSC_iS9_ffNS7_10__identityEEEvT0_T1_T2_T3_T4_T6_E12temp_storage+32];
	add.f32 	%f223, %f221, %f222;
	ld.shared.f32 	%f224, [_ZZN3cub18CUB_300001_SM_10006detail6reduce28DeviceReduceSingleTileKernelINS2_10policy_hubIfyN4cuda3std3__44plusIfEEE10Policy1000EPfSC_iS9_ffNS7_10__identityEEEvT0_T1_T2_T3_T4_T6_E12temp_storage+36];
	add.f32 	%f418, %f223, %f224;
	bra.uni 	$L__BB11_72;
$L__BB11_52:
	// begin inline asm
	mov.u32 %r155, %laneid;
	// end inline asm
	and.b32  	%r181, %r34, 992;
	add.s32 	%r182, %r181, 32;
	setp.gt.s32 	%p27, %r182, %r67;
	not.b32 	%r183, %r181;
	add.s32 	%r184, %r67, %r183;
	selp.b32 	%r179, %r184, 31, %p27;
	mov.b32 	%r157, %f410;
	mov.b32 	%r158, 1;
	mov.b32 	%r180, -1;
	// begin inline asm
	shfl.sync.down.b32 %r156, %r157, %r158, %r179, %r180;
	// end inline asm
	setp.lt.s32 	%p28, %r155, %r179;
	mov.b32 	%f165, %r156;
	add.f32 	%f166, %f410, %f165;
	selp.f32 	%f167, %f166, %f410, %p28;
	mov.b32 	%r162, %f167;
	mov.b32 	%r163, 2;
	// begin inline asm
	shfl.sync.down.b32 %r161, %r162, %r163, %r179, %r180;
	// end inline asm
	add.s32 	%r185, %r155, 2;
	setp.gt.s32 	%p29, %r185, %r179;
	mov.b32 	%f168, %r161;
	add.f32 	%f169, %f167, %f168;
	selp.f32 	%f170, %f167, %f169, %p29;
	mov.b32 	%r167, %f170;
	mov.b32 	%r168, 4;
	// begin inline asm
	shfl.sync.down.b32 %r166, %r167, %r168, %r179, %r180;
	// end inline asm
	add.s32 	%r186, %r155, 4;
	setp.gt.s32 	%p30, %r186, %r179;
	mov.b32 	%f171, %r166;
	add.f32 	%f172, %f170, %f171;
	selp.f32 	%f173, %f170, %f172, %p30;
	mov.b32 	%r172, %f173;
	mov.b32 	%r173, 8;
	// begin inline asm
	shfl.sync.down.b32 %r171, %r172, %r173, %r179, %r180;
	// end inline asm
	add.s32 	%r187, %r155, 8;
	setp.gt.s32 	%p31, %r187, %r179;
	mov.b32 	%f174, %r171;
	add.f32 	%f175, %f173, %f174;
	selp.f32 	%f176, %f173, %f175, %p31;
	mov.b32 	%r177, %f176;
	mov.b32 	%r178, 16;
	// begin inline asm
	shfl.sync.down.b32 %r176, %r177, %r178, %r179, %r180;
	// end inline asm
	add.s32 	%r188, %r155, 16;
	setp.gt.s32 	%p32, %r188, %r179;
	mov.b32 	%f177, %r176;
	add.f32 	%f178, %f176, %f177;
	selp.f32 	%f418, %f176, %f178, %p32;
	setp.ne.s32 	%p33, %r155, 0;
	@%p33 bra 	$L__BB11_54;
	shr.u32 	%r189, %r34, 3;
	and.b32  	%r190, %r189, 124;
	mov.u32 	%r191, _ZZN3cub18CUB_300001_SM_10006detail6reduce28DeviceReduceSingleTileKernelINS2_10policy_hubIfyN4cuda3std3__44plusIfEEE10Policy1000EPfSC_iS9_ffNS7_10__identityEEEvT0_T1_T2_T3_T4_T6_E12temp_storage;
	add.s32 	%r192, %r191, %r190;
	st.shared.f32 	[%r192+8], %f418;
$L__BB11_54:
	bar.sync 	0;
	setp.ne.s32 	%p34, %r34, 0;
	@%p34 bra 	$L__BB11_72;
	setp.gt.s32 	%p35, %r67, 32;
	ld.shared.f32 	%f179, [_ZZN3cub18CUB_300001_SM_10006detail6reduce28DeviceReduceSingleTileKernelINS2_10policy_hubIfyN4cuda3std3__44plusIfEEE10Policy1000EPfSC_iS9_ffNS7_10__identityEEEvT0_T1_T2_T3_T4_T6_E12temp_storage+12];
	add.f32 	%f180, %f418, %f179;
	selp.f32 	%f181, %f180, %f418, %p35;
	setp.gt.s32 	%p36, %r67, 64;
	ld.shared.f32 	%f182, [_ZZN3cub18CUB_300001_SM_10006detail6reduce28DeviceReduceSingleTileKernelINS2_10policy_hubIfyN4cuda3std3__44plusIfEEE10Policy1000EPfSC_iS9_ffNS7_10__identityEEEvT0_T1_T2_T3_T4_T6_E12temp_storage+16];
	add.f32 	%f183, %f182, %f181;
	selp.f32 	%f184, %f183, %f181, %p36;
	setp.gt.s32 	%p37, %r67, 96;
	ld.shared.f32 	%f185, [_ZZN3cub18CUB_300001_SM_10006detail6reduce28DeviceReduceSingleTileKernelINS2_10policy_hubIfyN4cuda3std3__44plusIfEEE10Policy1000EPfSC_iS9_ffNS7_10__identityEEEvT0_T1_T2_T3_T4_T6_E12temp_storage+20];
	add.f32 	%f186, %f185, %f184;
	selp.f32 	%f187, %f186, %f184, %p37;
	setp.gt.s32 	%p38, %r67, 128;
	ld.shared.f32 	%f188, [_ZZN3cub18CUB_300001_SM_10006detail6reduce28DeviceReduceSingleTileKernelINS2_10policy_hubIfyN4cuda3std3__44plusIfEEE10Policy1000EPfSC_iS9_ffNS7_10__identityEEEvT0_T1_T2_T3_T4_T6_E12temp_storage+24];
	add.f32 	%f189, %f188, %f187;
	selp.f32 	%f190, %f189, %f187, %p38;
	setp.gt.s32 	%p39, %r67, 160;
	ld.shared.f32 	%f191, [_ZZN3cub18CUB_300001_SM_10006detail6reduce28DeviceReduceSingleTileKernelINS2_10policy_hubIfyN4cuda3std3__44plusIfEEE10Policy1000EPfSC_iS9_ffNS7_10__identityEEEvT0_T1_T2_T3_T4_T6_E12temp_storage+28];
	add.f32 	%f192, %f191, %f190;
	selp.f32 	%f193, %f192, %f190, %p39;
	setp.gt.s32 	%p40, %r67, 192;
	ld.shared.f32 	%f194, [_ZZN3cub18CUB_300001_SM_10006detail6reduce28DeviceReduceSingleTileKernelINS2_10policy_hubIfyN4cuda3std3__44plusIfEEE10Policy1000EPfSC_iS9_ffNS7_10__identityEEEvT0_T1_T2_T3_T4_T6_E12temp_storage+32];
	add.f32 	%f195, %f194, %f193;
	selp.f32 	%f196, %f195, %f193, %p40;
	setp.gt.s32 	%p41, %r67, 224;
	ld.shared.f32 	%f197, [_ZZN3cub18CUB_300001_SM_10006detail6reduce28DeviceReduceSingleTileKernelINS2_10policy_hubIfyN4cuda3std3__44plusIfEEE10Policy1000EPfSC_iS9_ffNS7_10__identityEEEvT0_T1_T2_T3_T4_T6_E12temp_storage+36];
	add.f32 	%f198, %f197, %f196;
	selp.f32 	%f418, %f198, %f196, %p41;
	bra.uni 	$L__BB11_72;
$L__BB11_56:
	mov.u32 	%r46, %tid.x;
	mul.wide.u32 	%rd35, %r46, 4;
	add.s64 	%rd19, %rd16, %rd35;
	// begin inline asm
	ld.global.nc.u32 %r68, [%rd19];
	// end inline asm
	mov.b32 	%f59, %r68;
	add.s64 	%rd20, %rd19, 1024;
	// begin inline asm
	ld.global.nc.u32 %r69, [%rd20];
	// end inline asm
	mov.b32 	%f60, %r69;
	add.s64 	%rd21, %rd19, 2048;
	// begin inline asm
	ld.global.nc.u32 %r70, [%rd21];
	// end inline asm
	mov.b32 	%f61, %r70;
	add.s64 	%rd22, %rd19, 3072;
	// begin inline asm
	ld.global.nc.u32 %r71, [%rd22];
	// end inline asm
	mov.b32 	%f62, %r71;
	add.s64 	%rd23, %rd19, 4096;
	// begin inline asm
	ld.global.nc.u32 %r72, [%rd23];
	// end inline asm
	mov.b32 	%f63, %r72;
	add.s64 	%rd24, %rd19, 5120;
	// begin inline asm
	ld.global.nc.u32 %r73, [%rd24];
	// end inline asm
	mov.b32 	%f64, %r73;
	add.s64 	%rd25, %rd19, 6144;
	// begin inline asm
	ld.global.nc.u32 %r74, [%rd25];
	// end inline asm
	mov.b32 	%f65, %r74;
	add.s64 	%rd26, %rd19, 7168;
	// begin inline asm
	ld.global.nc.u32 %r75, [%rd26];
	// end inline asm
	mov.b32 	%f66, %r75;
	add.s64 	%rd27, %rd19, 8192;
	// begin inline asm
	ld.global.nc.u32 %r76, [%rd27];
	// end inline asm
	mov.b32 	%f67, %r76;
	add.s64 	%rd28, %rd19, 9216;
	// begin inline asm
	ld.global.nc.u32 %r77, [%rd28];
	// end inline asm
	mov.b32 	%f68, %r77;
	add.s64 	%rd29, %rd19, 10240;
	// begin inline asm
	ld.global.nc.u32 %r78, [%rd29];
	// end inline asm
	mov.b32 	%f69, %r78;
	add.s64 	%rd30, %rd19, 11264;
	// begin inline asm
	ld.global.nc.u32 %r79, [%rd30];
	// end inline asm
	mov.b32 	%f70, %r79;
	add.s64 	%rd31, %rd19, 12288;
	// begin inline asm
	ld.global.nc.u32 %r80, [%rd31];
	// end inline asm
	mov.b32 	%f71, %r80;
	add.s64 	%rd32, %rd19, 13312;
	// begin inline asm
	ld.global.nc.u32 %r81, [%rd32];
	// end inline asm
	mov.b32 	%f72, %r81;
	add.s64 	%rd33, %rd19, 14336;
	// begin inline asm
	ld.global.nc.u32 %r82, [%rd33];
	// end inline asm
	mov.b32 	%f73, %r82;
	add.s64 	%rd34, %rd19, 15360;
	// begin inline asm
	ld.global.nc.u32 %r83, [%rd34];
	// end inline asm
	mov.b32 	%f74, %r83;
	add.f32 	%f75, %f59, %f60;
	add.f32 	%f76, %f61, %f62;
	add.f32 	%f77, %f63, %f64;
	add.f32 	%f78, %f65, %f66;
	add.f32 	%f79, %f67, %f68;
	add.f32 	%f80, %f69, %f70;
	add.f32 	%f81, %f71, %f72;
	add.f32 	%f82, %f73, %f74;
	add.f32 	%f83, %f75, %f76;
	add.f32 	%f84, %f77, %f78;
	add.f32 	%f85, %f79, %f80;
	add.f32 	%f86, %f81, %f82;
	add.f32 	%f87, %f83, %f84;
	add.f32 	%f88, %f85, %f86;
	add.f32 	%f417, %f87, %f88;
	setp.lt.u32 	%p4, %r67, 8192;
	mov.b32 	%r400, 4096;
	@%p4 bra 	$L__BB11_60;
	add.s32 	%r47, %r67, -4096;
	mov.b32 	%r400, 4096;
$L__BB11_58:
	mul.wide.s32 	%rd52, %r400, 4;
	add.s64 	%rd36, %rd19, %rd52;
	// begin inline asm
	ld.global.nc.u32 %r86, [%rd36];
	// end inline asm
	mov.b32 	%f89, %r86;
	add.s64 	%rd37, %rd36, 1024;
	// begin inline asm
	ld.global.nc.u32 %r87, [%rd37];
	// end inline asm
	mov.b32 	%f90, %r87;
	add.s64 	%rd38, %rd36, 2048;
	// begin inline asm
	ld.global.nc.u32 %r88, [%rd38];
	// end inline asm
	mov.b32 	%f91, %r88;
	add.s64 	%rd39, %rd36, 3072;
	// begin inline asm
	ld.global.nc.u32 %r89, [%rd39];
	// end inline asm
	mov.b32 	%f92, %r89;
	add.s64 	%rd40, %rd36, 4096;
	// begin inline asm
	ld.global.nc.u32 %r90, [%rd40];
	// end inline asm
	mov.b32 	%f93, %r90;
	add.s64 	%rd41, %rd36, 5120;
	// begin inline asm
	ld.global.nc.u32 %r91, [%rd41];
	// end inline asm
	mov.b32 	%f94, %r91;
	add.s64 	%rd42, %rd36, 6144;
	// begin inline asm
	ld.global.nc.u32 %r92, [%rd42];
	// end inline asm
	mov.b32 	%f95, %r92;
	add.s64 	%rd43, %rd36, 7168;
	// begin inline asm
	ld.global.nc.u32 %r93, [%rd43];
	// end inline asm
	mov.b32 	%f96, %r93;
	add.s64 	%rd44, %rd36, 8192;
	// begin inline asm
	ld.global.nc.u32 %r94, [%rd44];
	// end inline asm
	mov.b32 	%f97, %r94;
	add.s64 	%rd45, %rd36, 9216;
	// begin inline asm
	ld.global.nc.u32 %r95, [%rd45];
	// end inline asm
	mov.b32 	%f98, %r95;
	add.s64 	%rd46, %rd36, 10240;
	// begin inline asm
	ld.global.nc.u32 %r96, [%rd46];
	// end inline asm
	mov.b32 	%f99, %r96;
	add.s64 	%rd47, %rd36, 11264;
	// begin inline asm
	ld.global.nc.u32 %r97, [%rd47];
	// end inline asm
	mov.b32 	%f100, %r97;
	add.s64 	%rd48, %rd36, 12288;
	// begin inline asm
	ld.global.nc.u32 %r98, [%rd48];
	// end inline asm
	mov.b32 	%f101, %r98;
	add.s64 	%rd49, %rd36, 13312;
	// begin inline asm
	ld.global.nc.u32 %r99, [%rd49];
	// end inline asm
	mov.b32 	%f102, %r99;
	add.s64 	%rd50, %rd36, 14336;
	// begin inline asm
	ld.global.nc.u32 %r100, [%rd50];
	// end inline asm
	mov.b32 	%f103, %r100;
	add.s64 	%rd51, %rd36, 15360;
	// begin inline asm
	ld.global.nc.u32 %r101, [%rd51];
	// end inline asm
	mov.b32 	%f104, %r101;
	add.f32 	%f105, %f417, %f89;
	add.f32 	%f106, %f90, %f91;
	add.f32 	%f107, %f92, %f93;
	add.f32 	%f108, %f94, %f95;
	add.f32 	%f109, %f96, %f97;
	add.f32 	%f110, %f98, %f99;
	add.f32 	%f111, %f100, %f101;
	add.f32 	%f112, %f102, %f103;
	add.f32 	%f113, %f105, %f106;
	add.f32 	%f114, %f107, %f108;
	add.f32 	%f115, %f109, %f110;
	add.f32 	%f116, %f111, %f112;
	add.f32 	%f117, %f113, %f114;
	add.f32 	%f118, %f115, %f116;
	add.f32 	%f119, %f117, %f118;
	add.f32 	%f417, %f119, %f104;
	sub.s32 	%r102, %r67, %r400;
	setp.lt.s32 	%p5, %r102, 4096;
	@%p5 bra 	$L__BB11_68;
	add.s32 	%r400, %r400, 4096;
	setp.le.s32 	%p6, %r400, %r47;
	@%p6 bra 	$L__BB11_58;
$L__BB11_60:
	setp.le.s32 	%p7, %r67, %r400;
	@%p7 bra 	$L__BB11_68;
	sub.s32 	%r51, %r67, %r400;
	setp.ge.s32 	%p8, %r46, %r51;
	@%p8 bra 	$L__BB11_68;
	not.b32 	%r103, %r46;
	add.s32 	%r104, %r67, %r103;
	sub.s32 	%r52, %r104, %r400;
	and.b32  	%r105, %r52, 768;
	setp.eq.s32 	%p9, %r105, 768;
	mov.u32 	%r404, %r46;
	@%p9 bra 	$L__BB11_65;
	add.s32 	%r402, %r46, %r400;
	shr.u32 	%r106, %r52, 8;
	add.s32 	%r107, %r106, 1;
	and.b32  	%r108, %r107, 3;
	neg.s32 	%r401, %r108;
	mov.u32 	%r404, %r46;
$L__BB11_64:
	.pragma "nounroll";
	mul.wide.u32 	%rd54, %r402, 4;
	add.s64 	%rd53, %rd16, %rd54;
	// begin inline asm
	ld.global.nc.u32 %r109, [%rd53];
	// end inline asm
	mov.b32 	%f121, %r109;
	add.f32 	%f417, %f417, %f121;
	add.s32 	%r404, %r404, 256;
	add.s32 	%r402, %r402, 256;
	add.s32 	%r401, %r401, 1;
	setp.ne.s32 	%p10, %r401, 0;
	@%p10 bra 	$L__BB11_64;
$L__BB11_65:
	setp.lt.u32 	%p11, %r52, 768;
	@%p11 bra 	$L__BB11_68;
	cvt.u64.u32 	%rd55, %r404;
	cvt.u64.u32 	%rd56, %r400;
	add.s64 	%rd57, %rd55, %rd56;
	shl.b64 	%rd58, %rd57, 2;
	add.s64 	%rd59, %rd58, %rd16;
	add.s64 	%rd124, %rd59, 2048;
	add.s32 	%r405, %r404, %r400;
$L__BB11_67:
	mul.wide.u32 	%rd64, %r405, 4;
	add.s64 	%rd60, %rd16, %rd64;
	// begin inline asm
	ld.global.nc.u32 %r110, [%rd60];
	// end inline asm
	mov.b32 	%f122, %r110;
	add.f32 	%f123, %f417, %f122;
	add.s64 	%rd61, %rd124, -1024;
	// begin inline asm
	ld.global.nc.u32 %r111, [%rd61];
	// end inline asm
	mov.b32 	%f124, %r111;
	add.f32 	%f125, %f123, %f124;
	// begin inline asm
	ld.global.nc.u32 %r112, [%rd124];
	// end inline asm
	mov.b32 	%f126, %r112;
	add.f32 	%f127, %f125, %f126;
	add.s64 	%rd63, %rd124, 1024;
	// begin inline asm
	ld.global.nc.u32 %r113, [%rd63];
	// end inline asm
	mov.b32 	%f128, %r113;
	add.f32 	%f417, %f127, %f128;
	add.s32 	%r404, %r404, 1024;
	add.s64 	%rd124, %rd124, 4096;
	add.s32 	%r405, %r405, 1024;
	setp.lt.s32 	%p12, %r404, %r51;
	@%p12 bra 	$L__BB11_67;
$L__BB11_68:
	// begin inline asm
	mov.u32 %r114, %laneid;
	// end inline asm
	mov.b32 	%r116, %f417;
	mov.b32 	%r117, 1;
	mov.b32 	%r138, 31;
	mov.b32 	%r139, -1;
	// begin inline asm
	shfl.sync.down.b32 %r115, %r116, %r117, %r138, %r139;
	// end inline asm
	setp.gt.s32 	%p13, %r114, 30;
	mov.b32 	%f129, %r115;
	add.f32 	%f130, %f417, %f129;
	selp.f32 	%f131, %f417, %f130, %p13;
	mov.b32 	%r121, %f131;
	mov.b32 	%r122, 2;
	// begin inline asm
	shfl.sync.down.b32 %r120, %r121, %r122, %r138, %r139;
	// end inline asm
	setp.gt.s32 	%p14, %r114, 29;
	mov.b32 	%f132, %r120;
	add.f32 	%f133, %f131, %f132;
	selp.f32 	%f134, %f131, %f133, %p14;
	mov.b32 	%r126, %f134;
	mov.b32 	%r127, 4;
	// begin inline asm
	shfl.sync.down.b32 %r125, %r126, %r127, %r138, %r139;
	// end inline asm
	setp.gt.s32 	%p15, %r114, 27;
	mov.b32 	%f135, %r125;
	add.f32 	%f136, %f134, %f135;
	selp.f32 	%f137, %f134, %f136, %p15;
	mov.b32 	%r131, %f137;
	mov.b32 	%r132, 8;
	// begin inline asm
	shfl.sync.down.b32 %r130, %r131, %r132, %r138, %r139;
	// end inline asm
	setp.gt.s32 	%p16, %r114, 23;
	mov.b32 	%f138, %r130;
	add.f32 	%f139, %f137, %f138;
	selp.f32 	%f140, %f137, %f139, %p16;
	mov.b32 	%r136, %f140;
	mov.b32 	%r137, 16;
	// begin inline asm
	shfl.sync.down.b32 %r135, %r136, %r137, %r138, %r139;
	// end inline asm
	setp.gt.s32 	%p17, %r114, 15;
	mov.b32 	%f141, %r135;
	add.f32 	%f54, %f140, %f141;
	selp.f32 	%f418, %f140, %f54, %p17;
	setp.ne.s32 	%p18, %r114, 0;
	@%p18 bra 	$L__BB11_70;
	shr.u32 	%r140, %r46, 3;
	and.b32  	%r141, %r140, 124;
	mov.u32 	%r142, _ZZN3cub18CUB_300001_SM_10006detail6reduce28DeviceReduceSingleTileKernelINS2_10policy_hubIfyN4cuda3std3__44plusIfEEE10Policy1000EPfSC_iS9_ffNS7_10__identityEEEvT0_T1_T2_T3_T4_T6_E12temp_storage;
	add.s32 	%r143, %r142, %r141;
	st.shared.f32 	[%r143+8], %f54;
$L__BB11_70:
	bar.sync 	0;
	setp.ne.s32 	%p19, %r46, 0;
	@%p19 bra 	$L__BB11_72;
	ld.shared.f32 	%f142, [_ZZN3cub18CUB_300001_SM_10006detail6reduce28DeviceReduceSingleTileKernelINS2_10policy_hubIfyN4cuda3std3__44plusIfEEE10Policy1000EPfSC_iS9_ffNS7_10__identityEEEvT0_T1_T2_T3_T4_T6_E12temp_storage+12];
	add.f32 	%f143, %f418, %f142;
	ld.shared.f32 	%f144, [_ZZN3cub18CUB_300001_SM_10006detail6reduce28DeviceReduceSingleTileKernelINS2_10policy_hubIfyN4cuda3std3__44plusIfEEE10Policy1000EPfSC_iS9_ffNS7_10__identityEEEvT0_T1_T2_T3_T4_T6_E12temp_storage+16];
	add.f32 	%f145, %f143, %f144;
	ld.shared.f32 	%f146, [_ZZN3cub18CUB_300001_SM_10006detail6reduce28DeviceReduceSingleTileKernelINS2_10policy_hubIfyN4cuda3std3__44plusIfEEE10Policy1000EPfSC_iS9_ffNS7_10__identityEEEvT0_T1_T2_T3_T4_T6_E12temp_storage+20];
	add.f32 	%f147, %f145, %f146;
	ld.shared.f32 	%f148, [_ZZN3cub18CUB_300001_SM_10006detail6reduce28DeviceReduceSingleTileKernelINS2_10policy_hubIfyN4cuda3std3__44plusIfEEE10Policy1000EPfSC_iS9_ffNS7_10__identityEEEvT0_T1_T2_T3_T4_T6_E12temp_storage+24];
	add.f32 	%f149, %f147, %f148;
	ld.shared.f32 	%f150, [_ZZN3cub18CUB_300001_SM_10006detail6reduce28DeviceReduceSingleTileKernelINS2_10policy_hubIfyN4cuda3std3__44plusIfEEE10Policy1000EPfSC_iS9_ffNS7_10__identityEEEvT0_T1_T2_T3_T4_T6_E12temp_storage+28];
	add.f32 	%f151, %f149, %f150;
	ld.shared.f32 	%f152, [_ZZN3cub18CUB_300001_SM_10006detail6reduce28DeviceReduceSingleTileKernelINS2_10policy_hubIfyN4cuda3std3__44plusIfEEE10Policy1000EPfSC_iS9_ffNS7_10__identityEEEvT0_T1_T2_T3_T4_T6_E12temp_storage+32];
	add.f32 	%f153, %f151, %f152;
	ld.shared.f32 	%f154, [_ZZN3cub18CUB_300001_SM_10006detail6reduce28DeviceReduceSingleTileKernelINS2_10policy_hubIfyN4cuda3std3__44plusIfEEE10Policy1000EPfSC_iS9_ffNS7_10__identityEEEvT0_T1_T2_T3_T4_T6_E12temp_storage+36];
	add.f32 	%f418, %f153, %f154;
$L__BB11_72:
	mov.u32 	%r379, %tid.x;
	setp.ne.s32 	%p95, %r379, 0;
	@%p95 bra 	$L__BB11_74;
	add.f32 	%f391, %f58, %f418;
	st.global.f32 	[%rd1], %f391;
$L__BB11_74:
	ret;

}


// ===== COMPILED SASS (sm_100) =====

	.target	sm_100

	.elftype	@"ET_EXEC"


//--------------------- .note.nv.tkinfo           --------------------------
	.section	.note.nv.tkinfo,"",@"SHT_NOTE"
	.sectionflags	@"SHF_NOTE_NV_TKINFO"
	.tkinfo
        /*0018*/ 	.word	0x00000002
        /*0030*/ 	.string	""
        /*0030*/ 	.string	"ptxas"
        /*0030*/ 	.string	"Cuda compilation tools, release 13.0, V13.0.88"
        /*0030*/ 	.string	"Build cuda_13.0.r13.0/compiler.36424714_0"
        /*0030*/ 	.string	"-arch sm_100 -m 64 "



//--------------------- .note.nv.cuinfo           --------------------------
	.section	.note.nv.cuinfo,"",@"SHT_NOTE"
	.sectionflags	@"SHF_NOTE_NV_CUINFO"
        /*0018*/ 	.short	0x0002
        /*001a*/ 	.short	0x0064
        /*001c*/ 	.short	0x0082
	.zero		2


//--------------------- .nv.info                  --------------------------
	.section	.nv.info,"",@"SHT_CUDA_INFO"
	.align	4


	//----- nvinfo : EIATTR_REGCOUNT
	.align		4
        /*0000*/ 	.byte	0x04, 0x2f
        /*0002*/ 	.short	(.L_46 - .L_45)
	.align		4
.L_45:
        /*0004*/ 	.word	index@(_Z13computeLossesPfS_S_S_S_S_S_ii)
        /*0008*/ 	.word	0x00000020


	//----- nvinfo : EIATTR_FRAME_SIZE
	.align		4
.L_46:
        /*000c*/ 	.byte	0x04, 0x11
        /*000e*/ 	.short	(.L_48 - .L_47)
	.align		4
.L_47:
        /*0010*/ 	.word	index@(_Z13computeLossesPfS_S_S_S_S_S_ii)
        /*0014*/ 	.word	0x00000000


	//----- nvinfo : EIATTR_REGCOUNT
	.align		4
.L_48:
        /*0018*/ 	.byte	0x04, 0x2f
        /*001a*/ 	.short	(.L_50 - .L_49)
	.align		4
.L_49:
        /*001c*/ 	.word	index@(_ZN3cub18CUB_300001_SM_10006detail11EmptyKernelIvEEvv)
        /*0020*/ 	.word	0x00000004


	//----- nvinfo : EIATTR_FRAME_SIZE
	.align		4
.L_50:
        /*0024*/ 	.byte	0x04, 0x11
        /*0026*/ 	.short	(.L_52 - .L_51)
	.align		4
.L_51:
        /*0028*/ 	.word	index@(_ZN3cub18CUB_300001_SM_10006detail11EmptyKernelIvEEvv)
        /*002c*/ 	.word	0x00000000


	//----- nvinfo : EIATTR_REGCOUNT
	.align		4
.L_52:
        /*0030*/ 	.byte	0x04, 0x2f
        /*0032*/ 	.short	(.L_54 - .L_53)
	.align		4
.L_53:
        /*0034*/ 	.word	index@(_ZN3cub18CUB_300001_SM_10006detail10radix_sort31DeviceRadixSortSingleTileKernelINS1_5radix10policy_hubIfNS0_8NullTypeEyE10Policy1000ELNS0_9SortOrderE1EfS6_yNS1_21identity_decomposer_tEEEvPKT1_PSB_PKT2_PSF_T3_iiT4_)
        /*0038*/ 	.word	0x0000007f


	//----- nvinfo : EIATTR_FRAME_SIZE
	.align		4
.L_54:
        /*003c*/ 	.byte	0x04, 0x11
        /*003e*/ 	.short	(.L_56 - .L_55)
	.align		4
.L_55:
        /*0040*/ 	.word	index@(_ZN3cub18CUB_300001_SM_10006detail10radix_sort31DeviceRadixSortSingleTileKernelINS1_5radix10policy_hubIfNS0_8NullTypeEyE10Policy1000ELNS0_9SortOrderE1EfS6_yNS1_21identity_decomposer_tEEEvPKT1_PSB_PKT2_PSF_T3_iiT4_)
        /*0044*/ 	.word	0x00000000


	//----- nvinfo : EIATTR_REGCOUNT
	.align		4
.L_56:
        /*0048*/ 	.byte	0x04, 0x2f
        /*004a*/ 	.short	(.L_58 - .L_57)
	.align		4
.L_57:
        /*004c*/ 	.word	index@(_ZN3cub18CUB_300001_SM_10006detail10radix_sort30DeviceRadixSortHistogramKernelINS1_5radix10policy_hubIfNS0_8NullTypeEyE10Policy1000ELNS0_9SortOrderE1EfyNS1_21identity_decomposer_tEEEvPT2_PKT1_SB_iiT3_)
        /*0050*/ 	.word	0x00000020


	//----- nvinfo : EIATTR_FRAME_SIZE
	.align		4
.L_58:
        /*0054*/ 	.byte	0x04, 0x11
        /*0056*/ 	.short	(.L_60 - .L_59)
	.align		4
.L_59:
        /*0058*/ 	.word	index@(_ZN3cub18CUB_300001_SM_10006detail10radix_sort30DeviceRadixSortHistogramKernelINS1_5radix10policy_hubIfNS0_8NullTypeEyE10Policy1000ELNS0_9SortOrderE1EfyNS1_21identity_decomposer_tEEEvPT2_PKT1_SB_iiT3_)
        /*005c*/ 	.word	0x00000000


	//----- nvinfo : EIATTR_REGCOUNT
	.align		4
.L_60:
        /*0060*/ 	.byte	0x04, 0x2f
        /*0062*/ 	.short	(.L_62 - .L_61)
	.align		4
.L_61:
        /*0064*/ 	.word	index@(_ZN3cub18CUB_300001_SM_10006detail10radix_sort33DeviceRadixSortExclusiveSumKernelINS1_5radix10policy_hubIfNS0_8NullTypeEyE10Policy1000EyEEvPT0_)
        /*0068*/ 	.word	0x00000020


	//----- nvinfo : EIATTR_FRAME_SIZE
	.align		4
.L_62:
        /*006c*/ 	.byte	0x04, 0x11
        /*006e*/ 	.short	(.L_64 - .L_63)
	.align		4
.L_63:
        /*0070*/ 	.word	index@(_ZN3cub18CUB_300001_SM_10006detail10radix_sort33DeviceRadixSortExclusiveSumKernelINS1_5radix10policy_hubIfNS0_8NullTypeEyE10Policy1000EyEEvPT0_)
        /*0074*/ 	.word	0x00000000


	//----- nvinfo : EIATTR_REGCOUNT
	.align		4
.L_64:
        /*0078*/ 	.byte	0x04, 0x2f
        /*007a*/ 	.short	(.L_66 - .L_65)
	.align		4
.L_65:
        /*007c*/ 	.word	index@(_ZN3cub18CUB_300001_SM_10006detail10radix_sort29DeviceRadixSortOnesweepKernelINS1_5radix10policy_hubIfNS0_8NullTypeEyE10Policy1000ELNS0_9SortOrderE1EfS6_yiiNS1_21identity_decomposer_tEEEvPT5_SC_PT3_PKSD_PT1_PKSH_PT2_PKSL_T4_iiT6_)
        /*0080*/ 	.word	0x00000038


	//----- nvinfo : EIATTR_FRAME_SIZE
	.align		4
.L_66:
        /*0084*/ 	.byte	0x04, 0x11
        /*0086*/ 	.short	(.L_68 - .L_67)
	.align		4
.L_67:
        /*0088*/ 	.word	index@(_ZN3cub18CUB_300001_SM_10006detail10radix_sort29DeviceRadixSortOnesweepKernelINS1_5radix10policy_hubIfNS0_8NullTypeEyE10Policy1000ELNS0_9SortOrderE1EfS6_yiiNS1_21identity_decomposer_tEEEvPT5_SC_PT3_PKSD_PT1_PKSH_PT2_PKSL_T4_iiT6_)
        /*008c*/ 	.word	0x00000000


	//----- nvinfo : EIATTR_REGCOUNT
	.align		4
.L_68:
        /*0090*/ 	.byte	0x04, 0x2f
        /*0092*/ 	.short	(.L_70 - .L_69)
	.align		4
.L_69:
        /*0094*/ 	.word	index@(_ZN3cub18CUB_300001_SM_10006detail6reduce28DeviceReduceSingleTileKernelINS2_10policy_hubIfjN4cuda3std3__44plusIfEEE10Policy1000EN6thrust24THRUST_300001_SM_1000_NS10device_ptrIfEEPfjS9_ffNS7_10__identityEEEvT0_T1_T2_T3_T4_T6_)
        /*0098*/ 	.word	0x00000020


	//----- nvinfo : EIATTR_FRAME_SIZE
	.align		4
.L_70:
        /*009c*/ 	.byte	0x04, 0x11
        /*009e*/ 	.short	(.L_72 - .L_71)
	.align		4
.L_71:
        /*00a0*/ 	.word	index@(_ZN3cub18CUB_300001_SM_10006detail6reduce28DeviceReduceSingleTileKernelINS2_10policy_hubIfjN4cuda3std3__44plusIfEEE10Policy1000EN6thrust24THRUST_300001_SM_1000_NS10device_ptrIfEEPfjS9_ffNS7_10__identityEEEvT0_T1_T2_T3_T4_T6_)
        /*00a4*/ 	.word	0x00000000


	//----- nvinfo : EIATTR_REGCOUNT
	.align		4
.L_72:
        /*00a8*/ 	.byte	0x04, 0x2f
        /*00aa*/ 	.short	(.L_74 - .L_73)
	.align		4
.L_73:
        /*00ac*/ 	.word	index@(_ZN3cub18CUB_300001_SM_10006detail6reduce18DeviceReduceKernelINS2_10policy_hubIfjN4cuda3std3__44plusIfEEE10Policy1000EN6thrust24THRUST_300001_SM_1000_NS10device_ptrIfEEjS9_fNS7_10__identityEEEvT0_PT3_T1_NS0_13GridEvenShareISK_EET2_T4_)
        /*00b0*/ 	.word	0x00000020


	//----- nvinfo : EIATTR_FRAME_SIZE
	.align		4
.L_74:
        /*00b4*/ 	.byte	0x04, 0x11
        /*00b6*/ 	.short	(.L_76 - .L_75)
	.align		4
.L_75:
        /*00b8*/ 	.word	index@(_ZN3cub18CUB_300001_SM_10006detail6reduce18DeviceReduceKernelINS2_10policy_hubIfjN4cuda3std3__44plusIfEEE10Policy1000EN6thrust24THRUST_300001_SM_1000_NS10device_ptrIfEEjS9_fNS7_10__identityEEEvT0_PT3_T1_NS0_13GridEvenShareISK_EET2_T4_)
        /*00bc*/ 	.word	0x00000000


	//----- nvinfo : EIATTR_REGCOUNT
	.align		4
.L_76:
        /*00c0*/ 	.byte	0x04, 0x2f
        /*00c2*/ 	.short	(.L_78 - .L_77)
	.align		4
.L_77:
        /*00c4*/ 	.word	index@(_ZN3cub18CUB_300001_SM_10006detail6reduce28DeviceReduceSingleTileKernelINS2_10policy_hubIfjN4cuda3std3__44plusIfEEE10Policy1000EPfSC_iS9_ffNS7_10__identityEEEvT0_T1_T2_T3_T4_T6_)
        /*00c8*/ 	.word	0x0000001e


	//----- nvinfo : EIATTR_FRAME_SIZE
	.align		4
.L_78:
        /*00cc*/ 	.byte	0x04, 0x11
        /*00ce*/ 	.short	(.L_80 - .L_79)
	.align		4
.L_79:
        /*00d0*/ 	.word	index@(_ZN3cub18CUB_300001_SM_10006detail6reduce28DeviceReduceSingleTileKernelINS2_10policy_hubIfjN4cuda3std3__44plusIfEEE10Policy1000EPfSC_iS9_ffNS7_10__identityEEEvT0_T1_T2_T3_T4_T6_)
        /*00d4*/ 	.word	0x00000000


	//----- nvinfo : EIATTR_REGCOUNT
	.align		4
.L_80:
        /*00d8*/ 	.byte	0x04, 0x2f
        /*00da*/ 	.short	(.L_82 - .L_81)
	.align		4
.L_81:
        /*00dc*/ 	.word	index@(_ZN3cub18CUB_300001_SM_10006detail6reduce28DeviceReduceSingleTileKernelINS2_10policy_hubIfyN4cuda3std3__44plusIfEEE10Policy1000EN6thrust24THRUST_300001_SM_1000_NS10device_ptrIfEEPfyS9_ffNS7_10__identityEEEvT0_T1_T2_T3_T4_T6_)
        /*00e0*/ 	.word	0x00000020


	//----- nvinfo : EIATTR_FRAME_SIZE
	.align		4
.L_82:
        /*00e4*/ 	.byte	0x04, 0x11
        /*00e6*/ 	.short	(.L_84 - .L_83)
	.align		4
.L_83:
        /*00e8*/ 	.word	index@(_ZN3cub18CUB_300001_SM_10006detail6reduce28DeviceReduceSingleTileKernelINS2_10policy_hubIfyN4cuda3std3__44plusIfEEE10Policy1000EN6thrust24THRUST_300001_SM_1000_NS10device_ptrIfEEPfyS9_ffNS7_10__identityEEEvT0_T1_T2_T3_T4_T6_)
        /*00ec*/ 	.word	0x00000000


	//----- nvinfo : EIATTR_REGCOUNT
	.align		4
.L_84:
        /*00f0*/ 	.byte	0x04, 0x2f
        /*00f2*/ 	.short	(.L_86 - .L_85)
	.align		4
.L_85:
        /*00f4*/ 	.word	index@(_ZN3cub18CUB_300001_SM_10006detail6reduce18DeviceReduceKernelINS2_10policy_hubIfyN4cuda3std3__44plusIfEEE10Policy1000EN6thrust24THRUST_300001_SM_1000_NS10device_ptrIfEEyS9_fNS7_10__identityEEEvT0_PT3_T1_NS0_13GridEvenShareISK_EET2_T4_)
        /*00f8*/ 	.word	0x0000001e


	//----- nvinfo : EIATTR_FRAME_SIZE
	.align		4
.L_86:
        /*00fc*/ 	.byte	0x04, 0x11
        /*00fe*/ 	.short	(.L_88 - .L_87)
	.align		4
.L_87:
        /*0100*/ 	.word	index@(_ZN3cub18CUB_300001_SM_10006detail6reduce18DeviceReduceKernelINS2_10policy_hubIfyN4cuda3std3__44plusIfEEE10Policy1000EN6thrust24THRUST_300001_SM_1000_NS10device_ptrIfEEyS9_fNS7_10__identityEEEvT0_PT3_T1_NS0_13GridEvenShareISK_EET2_T4_)
        /*0104*/ 	.word	0x00000000


	//----- nvinfo : EIATTR_REGCOUNT
	.align		4
.L_88:
        /*0108*/ 	.byte	0x04, 0x2f
        /*010a*/ 	.short	(.L_90 - .L_89)
	.align		4
.L_89:
        /*010c*/ 	.word	index@(_ZN3cub18CUB_300001_SM_10006detail6reduce28DeviceReduceSingleTileKernelINS2_10policy_hubIfyN4cuda3std3__44plusIfEEE10Policy1000EPfSC_iS9_ffNS7_10__identityEEEvT0_T1_T2_T3_T4_T6_)
        /*0110*/ 	.word	0x0000001e


	//----- nvinfo : EIATTR_FRAME_SIZE
	.align		4
.L_90:
        /*0114*/ 	.byte	0x04, 0x11
        /*0116*/ 	.short	(.L_92 - .L_91)
	.align		4
.L_91:
        /*0118*/ 	.word	index@(_ZN3cub18CUB_300001_SM_10006detail6reduce28DeviceReduceSingleTileKernelINS2_10policy_hubIfyN4cuda3std3__44plusIfEEE10Policy1000EPfSC_iS9_ffNS7_10__identityEEEvT0_T1_T2_T3_T4_T6_)
        /*011c*/ 	.word	0x00000000


	//----- nvinfo : EIATTR_MIN_STACK_SIZE
	.align		4
.L_92:
        /*0120*/ 	.byte	0x04, 0x12
        /*0122*/ 	.short	(.L_94 - .L_93)
	.align		4
.L_93:
        /*0124*/ 	.word	index@(_ZN3cub18CUB_300001_SM_10006detail6reduce28DeviceReduceSingleTileKernelINS2_10policy_hubIfyN4cuda3std3__44plusIfEEE10Policy1000EPfSC_iS9_ffNS7_10__identityEEEvT0_T1_T2_T3_T4_T6_)
        /*0128*/ 	.word	0x00000000


	//----- nvinfo : EIATTR_MIN_STACK_SIZE
	.align		4
.L_94:
        /*012c*/ 	.byte	0x04, 0x12
        /*012e*/ 	.short	(.L_96 - .L_95)
	.align		4
.L_95:
        /*0130*/ 	.word	index@(_ZN3cub18CUB_300001_SM_10006detail6reduce18DeviceReduceKernelINS2_10policy_hubIfyN4cuda3std3__44plusIfEEE10Policy1000EN6thrust24THRUST_300001_SM_1000_NS10device_ptrIfEEyS9_fNS7_10__identityEEEvT0_PT3_T1_NS0_13GridEvenShareISK_EET2_T4_)
        /*0134*/ 	.word	0x00000000


	//----- nvinfo : EIATTR_MIN_STACK_SIZE
	.align		4
.L_96:
        /*0138*/ 	.byte	0x04, 0x12
        /*013a*/ 	.short	(.L_98 - .L_97)
	.align		4
.L_97:
        /*013c*/ 	.word	index@(_ZN3cub18CUB_300001_SM_10006detail6reduce28DeviceReduceSingleTileKernelINS2_10policy_hubIfyN4cuda3std3__44plusIfEEE10Policy1000EN6thrust24THRUST_300001_SM_1000_NS10device_ptrIfEEPfyS9_ffNS7_10__identityEEEvT0_T1_T2_T3_T4_T6_)
        /*0140*/ 	.word	0x00000000


	//----- nvinfo : EIATTR_MIN_STACK_SIZE
	.align		4
.L_98:
        /*0144*/ 	.byte	0x04, 0x12
        /*0146*/ 	.short	(.L_100 - .L_99)
	.align		4
.L_99:
        /*0148*/ 	.word	index@(_ZN3cub18CUB_300001_SM_10006detail6reduce28DeviceReduceSingleTileKernelINS2_10policy_hubIfjN4cuda3std3__44plusIfEEE10Policy1000EPfSC_iS9_ffNS7_10__identityEEEvT0_T1_T2_T3_T4_T6_)
        /*014c*/ 	.word	0x00000000


	//----- nvinfo : EIATTR_MIN_STACK_SIZE
	.align		4
.L_100:
        /*0150*/ 	.byte	0x04, 0x12
        /*0152*/ 	.short	(.L_102 - .L_101)
	.align		4
.L_101:
        /*0154*/ 	.word	index@(_ZN3cub18CUB_300001_SM_10006detail6reduce18DeviceReduceKernelINS2_10policy_hubIfjN4cuda3std3__44plusIfEEE10Policy1000EN6thrust24THRUST_300001_SM_1000_NS10device_ptrIfEEjS9_fNS7_10__identityEEEvT0_PT3_T1_NS0_13GridEvenShareISK_EET2_T4_)
        /*0158*/ 	.word	0x00000000


	//----- nvinfo : EIATTR_MIN_STACK_SIZE
	.align		4
.L_102:
        /*015c*/ 	.byte	0x04, 0x12
        /*015e*/ 	.short	(.L_104 - .L_103)
	.align		4
.L_103:
        /*0160*/ 	.word	index@(_ZN3cub18CUB_300001_SM_10006detail6reduce28DeviceReduceSingleTileKernelINS2_10policy_hubIfjN4cuda3std3__44plusIfEEE10Policy1000EN6thrust24THRUST_300001_SM_1000_NS10device_ptrIfEEPfjS9_ffNS7_10__identityEEEvT0_T1_T2_T3_T4_T6_)
        /*0164*/ 	.word	0x00000000


	//----- nvinfo : EIATTR_MIN_STACK_SIZE
	.align		4
.L_104:
        /*0168*/ 	.byte	0x04, 0x12
        /*016a*/ 	.short	(.L_106 - .L_105)
	.align		4
.L_105:
        /*016c*/ 	.word	index@(_ZN3cub18CUB_300001_SM_10006detail10radix_sort29DeviceRadixSortOnesweepKernelINS1_5radix10policy_hubIfNS0_8NullTypeEyE10Policy1000ELNS0_9SortOrderE1EfS6_yiiNS1_21identity_decomposer_tEEEvPT5_SC_PT3_PKSD_PT1_PKSH_PT2_PKSL_T4_iiT6_)
        /*0170*/ 	.word	0x00000000


	//----- nvinfo : EIATTR_MIN_STACK_SIZE
	.align		4
.L_106:
        /*0174*/ 	.byte	0x04, 0x12
        /*0176*/ 	.short	(.L_108 - .L_107)
	.align		4
.L_107:
        /*0178*/ 	.word	index@(_ZN3cub18CUB_300001_SM_10006detail10radix_sort33DeviceRadixSortExclusiveSumKernelINS1_5radix10policy_hubIfNS0_8NullTypeEyE10Policy1000EyEEvPT0_)
        /*017c*/ 	.word	0x00000000


	//----- nvinfo : EIATTR_MIN_STACK_SIZE
	.align		4
.L_108:
        /*0180*/ 	.byte	0x04, 0x12
        /*0182*/ 	.short	(.L_110 - .L_109)
	.align		4
.L_109:
        /*0184*/ 	.word	index@(_ZN3cub18CUB_300001_SM_10006detail10radix_sort30DeviceRadixSortHistogramKernelINS1_5radix10policy_hubIfNS0_8NullTypeEyE10Policy1000ELNS0_9SortOrderE1EfyNS1_21identity_decomposer_tEEEvPT2_PKT1_SB_iiT3_)
        /*0188*/ 	.word	0x00000000


	//----- nvinfo : EIATTR_MIN_STACK_SIZE
	.align		4
.L_110:
        /*018c*/ 	.byte	0x04, 0x12
        /*018e*/ 	.short	(.L_112 - .L_111)
	.align		4
.L_111:
        /*0190*/ 	.word	index@(_ZN3cub18CUB_300001_SM_10006detail10radix_sort31DeviceRadixSortSingleTileKernelINS1_5radix10policy_hubIfNS0_8NullTypeEyE10Policy1000ELNS0_9SortOrderE1EfS6_yNS1_21identity_decomposer_tEEEvPKT1_PSB_PKT2_PSF_T3_iiT4_)
        /*0194*/ 	.word	0x00000000


	//----- nvinfo : EIATTR_MIN_STACK_SIZE
	.align		4
.L_112:
        /*0198*/ 	.byte	0x04, 0x12
        /*019a*/ 	.short	(.L_114 - .L_113)
	.align		4
.L_113:
        /*019c*/ 	.word	index@(_ZN3cub18CUB_300001_SM_10006detail11EmptyKernelIvEEvv)
        /*01a0*/ 	.word	0x00000000


	//----- nvinfo : EIATTR_MIN_STACK_SIZE
	.align		4
.L_114:
        /*01a4*/ 	.byte	0x04, 0x12
        /*01a6*/ 	.short	(.L_116 - .L_115)
	.align		4
.L_115:
        /*01a8*/ 	.word	index@(_Z13computeLossesPfS_S_S_S_S_S_ii)
        /*01ac*/ 	.word	0x00000000
.L_116:


//--------------------- .nv.compat                --------------------------
	.section	.nv.compat,"",@"SHT_CUDA_COMPAT_INFO"
	.align	4
        /*0000*/ 	.byte	0x02, 0x09, 0x00, 0x00, 0x02, 0x02, 0x01, 0x00, 0x02, 0x05, 0x05, 0x00, 0x03, 0x07, 0x01, 0x01
        /*0010*/ 	.byte	0x02, 0x03, 0x00, 0x00, 0x02, 0x06, 0x01, 0x00, 0x04, 0x0b, 0x08, 0x00, 0x01, 0x00, 0x00, 0x00
        /*0020*/ 	.byte	0x00, 0x00, 0x00, 0x00


//--------------------- .nv.info._ZN3cub18CUB_300001_SM_10006detail6reduce28DeviceReduceSingleTileKernelINS2_10policy_hubIfyN4cuda3std3__44plusIfEEE10Policy1000EPfSC_iS9_ffNS7_10__identityEEEvT0_T1_T2_T3_T4_T6_ --------------------------
	.section	.nv.info._ZN3cub18CUB_300001_SM_10006detail6reduce28DeviceReduceSingleTileKernelINS2_10policy_hubIfyN4cuda3std3__44plusIfEEE10Policy1000EPfSC_iS9_ffNS7_10__identityEEEvT0_T1_T2_T3_T4_T6_,"",@"SHT_CUDA_INFO"
	.sectionflags	@""
	.align	4


	//----- nvinfo : EIATTR_CUDA_API_VERSION
	.align		4
        /*0000*/ 	.byte	0x04, 0x37
        /*0002*/ 	.short	(.L_118 - .L_117)
.L_117:
        /*0004*/ 	.word	0x00000082


	//----- nvinfo : EIATTR_KPARAM_INFO
	.align		4
.L_118:
        /*0008*/ 	.byte	0x04, 0x17
        /*000a*/ 	.short	(.L_120 - .L_119)
.L_119:
        /*000c*/ 	.word	0x00000000
        /*0010*/ 	.short	0x0005
        /*0012*/ 	.short	0x001c
        /*0014*/ 	.byte	0x00, 0xf0, 0x05, 0x00


	//----- nvinfo : EIATTR_KPARAM_INFO
	.align		4
.L_120:
        /*0018*/ 	.byte	0x04, 0x17
        /*001a*/ 	.short	(.L_122 - .L_121)
.L_121:
        /*001c*/ 	.word	0x00000000
        /*0020*/ 	.short	0x0004
        /*0022*/ 	.short	0x0018
        /*0024*/ 	.byte	0x00, 0xf0, 0x11, 0x00


	//----- nvinfo : EIATTR_KPARAM_INFO
	.align		4
.L_122:
        /*0028*/ 	.byte	0x04, 0x17
        /*002a*/ 	.short	(.L_124 - .L_123)
.L_123:
        /*002c*/ 	.word	0x00000000
        /*0030*/ 	.short	0x0003
        /*0032*/ 	.short	0x0014
        /*0034*/ 	.byte	0x00, 0xf0, 0x05, 0x00


	//----- nvinfo : EIATTR_KPARAM_INFO
	.align		4
.L_124:
        /*0038*/ 	.byte	0x04, 0x17
        /*003a*/ 	.short	(.L_126 - .L_125)
.L_125:
        /*003c*/ 	.word	0x00000000
        /*0040*/ 	.short	0x0002
        /*0042*/ 	.short	0x0010
        /*0044*/ 	.byte	0x00, 0xf0, 0x11, 0x00


	//----- nvinfo : EIATTR_KPARAM_INFO
	.align		4
.L_126:
        /*0048*/ 	.byte	0x04, 0x17
        /*004a*/ 	.short	(.L_128 - .L_127)
.L_127:
        /*004c*/ 	.word	0x00000000
        /*0050*/ 	.short	0x0001
        /*0052*/ 	.short	0x0008
        /*0054*/ 	.byte	0x00, 0xf5, 0x21, 0x00


	//----- nvinfo : EIATTR_KPARAM_INFO
	.align		4
.L_128:
        /*0058*/ 	.byte	0x04, 0x17
        /*005a*/ 	.short	(.L_130 - .L_129)
.L_129:
        /*005c*/ 	.word	0x00000000
        /*0060*/ 	.short	0x0000
        /*0062*/ 	.short	0x0000
        /*0064*/ 	.byte	0x00, 0xf5, 0x21, 0x00


	//----- nvinfo : EIATTR_SPARSE_MMA_MASK
	.align		4
.L_130:
        /*0068*/ 	.byte	0x03, 0x50
        /*006a*/ 	.short	0x0000


	//----- nvinfo : EIATTR_MAXREG_COUNT
	.align		4
        /*006c*/ 	.byte	0x03, 0x1b
        /*006e*/ 	.short	0x00ff


	//----- nvinfo : EIATTR_NUM_BARRIERS
	.align		4
        /*0070*/ 	.byte	0x02, 0x4c
        /*0072*/ 	.byte	0x01
	.zero		1


	//----- nvinfo : EIATTR_MERCURY_ISA_VERSION
	.align		4
        /*0074*/ 	.byte	0x03, 0x5f
        /*0076*/ 	.short	0x0101


	//----- nvinfo : EIATTR_COOP_GROUP_MASK_REGIDS
	.align		4
        /*0078*/ 	.byte	0x04, 0x29
        /*007a*/ 	.short	(.L_132 - .L_131)


	//   ....[0]....
.L_131:
        /*007c*/ 	.word	0xffffffff


	//   ....[1]....
        /*0080*/ 	.word	0xffffffff


	//   ....[2]....
        /*0084*/ 	.word	0xffffffff


	//   ....[3]....
        /*0088*/ 	.word	0xffffffff


	//   ....[4]....
        /*008c*/ 	.word	0xffffffff


	//   ....[5]....
        /*0090*/ 	.word	0xffffffff


	//   ....[6]....
        /*0094*/ 	.word	0xffffffff


	//   ....[7]....
        /*0098*/ 	.word	0xffffffff


	//   ....[8]....
        /*009c*/ 	.word	0xffffffff


	//   ....[9]....
        /*00a0*/ 	.word	0xffffffff


	//   ....[10]....
        /*00a4*/ 	.word	0xffffffff


	//   ....[11]....
        /*00a8*/ 	.word	0xffffffff


	//   ....[12]....
        /*00ac*/ 	.word	0xffffffff


	//   ....[13]....
        /*00b0*/ 	.word	0xffffffff


	//   ....[14]....
        /*00b4*/ 	.word	0xffffffff


	//   ....[15]....
        /*00b8*/ 	.word	0xffffffff


	//   ....[16]....
        /*00bc*/ 	.word	0xffffffff


	//   ....[17]....
        /*00c0*/ 	.word	0xffffffff


	//   ....[18]....
        /*00c4*/ 	.word	0xffffffff


	//   ....[19]....
        /*00c8*/ 	.word	0xffffffff


	//   ....[20]....
        /*00cc*/ 	.word	0xffffffff


	//   ....[21]....
        /*00d0*/ 	.word	0xffffffff


	//   ....[22]....
        /*00d4*/ 	.word	0xffffffff


	//   ....[23]....
        /*00d8*/ 	.word	0xffffffff


	//   ....[24]....
        /*00dc*/ 	.word	0xffffffff


	//   ....[25]....
        /*00e0*/ 	.word	0xffffffff


	//   ....[26]....
        /*00e4*/ 	.word	0xffffffff


	//   ....[27]....
        /*00e8*/ 	.word	0xffffffff


	//   ....[28]....
        /*00ec*/ 	.word	0xffffffff


	//   ....[29]....
        /*00f0*/ 	.word	0xffffffff


	//----- nvinfo : EIATTR_COOP_GROUP_INSTR_OFFSETS
	.align		4
.L_132:
        /*00f4*/ 	.byte	0x04, 0x28
        /*00f6*/ 	.short	(.L_134 - .L_133)


	//   ....[0]....
.L_133:
        /*00f8*/ 	.word	0x00000980


	//   ....[1]....
        /*00fc*/ 	.word	0x000009e0


	//   ....[2]....
        /*0100*/ 	.word	0x00000a50


	//   ....[3]....
        /*0104*/ 	.word	0x00000aa0


	//   ....[4]....
        /*0108*/ 	.word	0x00000ad0


	//   ....[5]....
        /*010c*/ 	.word	0x00000c90


	//   ....[6]....
        /*0110*/ 	.word	0x00000d20


	//   ....[7]....
        /*0114*/ 	.word	0x00000d60


	//   ....[8]....
        /*0118*/ 	.word	0x00000db0


	//   ....[9]....
        /*011c*/ 	.word	0x00000df0


	//   ....[10]....
        /*0120*/ 	.word	0x00001c00


	//   ....[11]....
        /*0124*/ 	.word	0x00001c80


	//   ....[12]....
        /*0128*/ 	.word	0x00001cd0


	//   ....[13]....
        /*012c*/ 	.word	0x00001d10


	//   ....[14]....
        /*0130*/ 	.word	0x00001d40


	//   ....[15]....
        /*0134*/ 	.word	0x00002700


	//   ....[16]....
        /*0138*/ 	.word	0x00002760


	//   ....[17]....
        /*013c*/ 	.word	0x000027d0


	//   ....[18]....
        /*0140*/ 	.word	0x00002820


	//   ....[19]....
        /*0144*/ 	.word	0x00002850


	//   ....[20]....
        /*0148*/ 	.word	0x00002a10


	//   ....[21]....
        /*014c*/ 	.word	0x00002a90


	//   ....[22]....
        /*0150*/ 	.word	0x00002ad0


	//   ....[23]....
        /*0154*/ 	.word	0x00002b10


	//   ....[24]....
        /*0158*/ 	.word	0x00002b70


	//   ....[25]....
        /*015c*/ 	.word	0x00003b00


	//   ....[26]....
        /*0160*/ 	.word	0x00003b80


	//   ....[27]....
        /*0164*/ 	.word	0x00003bd0


	//   ....[28]....
        /*0168*/ 	.word	0x00003c10


	//   ....[29]....
        /*016c*/ 	.word	0x00003c40


	//----- nvinfo : EIATTR_VRC_CTA_INIT_COUNT
	.align		4
.L_134:
        /*0170*/ 	.byte	0x02, 0x4a
	.zero		1
	.zero		1


	//----- nvinfo : EIATTR_EXIT_INSTR_OFFSETS
	.align		4
        /*0174*/ 	.byte	0x04, 0x1c
        /*0176*/ 	.short	(.L_136 - .L_135)


	//   ....[0]....
.L_135:
        /*0178*/ 	.word	0x00000080


	//   ....[1]....
        /*017c*/ 	.word	0x000000c0


	//   ....[2]....
        /*0180*/ 	.word	0x00003d90


	//   ....[3]....
        /*0184*/ 	.word	0x00003de0


	//----- nvinfo : EIATTR_MAX_THREADS
	.align		4
.L_136:
        /*0188*/ 	.byte	0x04, 0x05
        /*018a*/ 	.short	(.L_138 - .L_137)
.L_137:
        /*018c*/ 	.word	0x00000100
        /*0190*/ 	.word	0x00000001
        /*0194*/ 	.word	0x00000001


	//----- nvinfo : EIATTR_CRS_STACK_SIZE
	.align		4
.L_138:
        /*0198*/ 	.byte	0x04, 0x1e
        /*019a*/ 	.short	(.L_140 - .L_139)
.L_139:
        /*019c*/ 	.word	0x00000000


	//----- nvinfo : EIATTR_CBANK_PARAM_SIZE
	.align		4
.L_140:
        /*01a0*/ 	.byte	0x03, 0x19
        /*01a2*/ 	.short	0x001d


	//----- nvinfo : EIATTR_PARAM_CBANK
	.align		4
        /*01a4*/ 	.byte	0x04, 0x0a
        /*01a6*/ 	.short	(.L_142 - .L_141)
	.align		4
.L_141:
        /*01a8*/ 	.word	index@(.nv.constant0._ZN3cub18CUB_300001_SM_10006detail6reduce28DeviceReduceSingleTileKernelINS2_10policy_hubIfyN4cuda3std3__44plusIfEEE10Policy1000EPfSC_iS9_ffNS7_10__identityEEEvT0_T1_T2_T3_T4_T6_)
        /*01ac*/ 	.short	0x0380
        /*01ae*/ 	.short	0x001d


	//----- nvinfo : EIATTR_SW_WAR
	.align		4
.L_142:
        /*01b0*/ 	.byte	0x04, 0x36
        /*01b2*/ 	.short	(.L_144 - .L_143)
.L_143:
        /*01b4*/ 	.word	0x00000008
.L_144:


//--------------------- .nv.info._ZN3cub18CUB_300001_SM_10006detail6reduce18DeviceReduceKernelINS2_10policy_hubIfyN4cuda3std3__44plusIfEEE10Policy1000EN6thrust24THRUST_300001_SM_1000_NS10device_ptrIfEEyS9_fNS7_10__identityEEEvT0_PT3_T1_NS0_13GridEvenShareISK_EET2_T4_ --------------------------
	.section	.nv.info._ZN3cub18CUB_300001_SM_10006detail6reduce18DeviceReduceKernelINS2_10policy_hubIfyN4cuda3std3__44plusIfEEE10Policy1000EN6thrust24THRUST_300001_SM_1000_NS10device_ptrIfEEyS9_fNS7_10__identityEEEvT0_PT3_T1_NS0_13GridEvenShareISK_EET2_T4_,"",@"SHT_CUDA_INFO"
	.sectionflags	@""
	.align	4


	//----- nvinfo : EIATTR_CUDA_API_VERSION
	.align		4
        /*0000*/ 	.byte	0x04, 0x37
        /*0002*/ 	.short	(.L_146 - .L_145)
.L_145:
        /*0004*/ 	.word	0x00000082


	//----- nvinfo : EIATTR_KPARAM_INFO
	.align		4
.L_146:
        /*0008*/ 	.byte	0x04, 0x17
        /*000a*/ 	.short	(.L_148 - .L_147)
.L_147:
        /*000c*/ 	.word	0x00000000
        /*0010*/ 	.short	0x0005
        /*0012*/ 	.short	0x0061
        /*0014*/ 	.byte	0x00, 0xf0, 0x05, 0x00


	//----- nvinfo : EIATTR_KPARAM_INFO
	.align		4
.L_148:
        /*0018*/ 	.byte	0x04, 0x17
        /*001a*/ 	.short	(.L_150 - .L_149)
.L_149:
        /*001c*/ 	.word	0x00000000
        /*0020*/ 	.short	0x0004
        /*0022*/ 	.short	0x0060
        /*0024*/ 	.byte	0x00, 0xf0, 0x05, 0x00


	//----- nvinfo : EIATTR_KPARAM_INFO
	.align		4
.L_150:
        /*0028*/ 	.byte	0x04, 0x17
        /*002a*/ 	.short	(.L_152 - .L_151)
.L_151:
        /*002c*/ 	.word	0x00000000
        /*0030*/ 	.short	0x0003
        /*0032*/ 	.short	0x0018
        /*0034*/ 	.byte	0x00, 0xf0, 0x21, 0x01


	//----- nvinfo : EIATTR_KPARAM_INFO
	.align		4
.L_152:
        /*0038*/ 	.byte	0x04, 0x17
        /*003a*/ 	.short	(.L_154 - .L_153)
.L_153:
        /*003c*/ 	.word	0x00000000
        /*0040*/ 	.short	0x0002
        /*0042*/ 	.short	0x0010
        /*0044*/ 	.byte	0x00, 0xf0, 0x21, 0x00


	//----- nvinfo : EIATTR_KPARAM_INFO
	.align		4
.L_154:
        /*0048*/ 	.byte	0x04, 0x17
        /*004a*/ 	.short	(.L_156 - .L_155)
.L_155:
        /*004c*/ 	.word	0x00000000
        /*0050*/ 	.short	0x0001
        /*0052*/ 	.short	0x0008
        /*0054*/ 	.byte	0x00, 0xf5, 0x21, 0x00


	//----- nvinfo : EIATTR_KPARAM_INFO
	.align		4
.L_156:
        /*0058*/ 	.byte	0x04, 0x17
        /*005a*/ 	.short	(.L_158 - .L_157)
.L_157:
        /*005c*/ 	.word	0x00000000
        /*0060*/ 	.short	0x0000
        /*0062*/ 	.short	0x0000
        /*0064*/ 	.byte	0x00, 0xf0, 0x21, 0x00


	//----- nvinfo : EIATTR_SPARSE_MMA_MASK
	.align		4
.L_158:
        /*0068*/ 	.byte	0x03, 0x50
        /*006a*/ 	.short	0x0000


	//----- nvinfo : EIATTR_MAXREG_COUNT
	.align		4
        /*006c*/ 	.byte	0x03, 0x1b
        /*006e*/ 	.short	0x00ff


	//----- nvinfo : EIATTR_NUM_BARRIERS
	.align		4
        /*0070*/ 	.byte	0x02, 0x4c
        /*0072*/ 	.byte	0x01
	.zero		1


	//----- nvinfo : EIATTR_MERCURY_ISA_VERSION
	.align		4
        /*0074*/ 	.byte	0x03, 0x5f
        /*0076*/ 	.short	0x0101


	//----- nvinfo : EIATTR_COOP_GROUP_MASK_REGIDS
	.align		4
        /*0078*/ 	.byte	0x04, 0x29
        /*007a*/ 	.short	(.L_160 - .L_159)


	//   ....[0]....
.L_159:
        /*007c*/ 	.word	0xffffffff


	//   ....[1]....
        /*0080*/ 	.word	0xffffffff


	//   ....[2]....
        /*0084*/ 	.word	0xffffffff


	//   ....[3]....
        /*0088*/ 	.word	0xffffffff


	//   ....[4]....
        /*008c*/ 	.word	0xffffffff


	//   ....[5]....
        /*0090*/ 	.word	0xffffffff


	//   ....[6]....
        /*0094*/ 	.word	0xffffffff


	//   ....[7]....
        /*0098*/ 	.word	0xffffffff


	//   ....[8]....
        /*009c*/ 	.word	0xffffffff


	//   ....[9]....
        /*00a0*/ 	.word	0xffffffff


	//   ....[10]....
        /*00a4*/ 	.word	0xffffffff


	//   ....[11]....
        /*00a8*/ 	.word	0xffffffff


	//   ....[12]....
        /*00ac*/ 	.word	0xffffffff


	//   ....[13]....
        /*00b0*/ 	.word	0xffffffff


	//   ....[14]....
        /*00b4*/ 	.word	0xffffffff


	//----- nvinfo : EIATTR_COOP_GROUP_INSTR_OFFSETS
	.align		4
.L_160:
        /*00b8*/ 	.byte	0x04, 0x28
        /*00ba*/ 	.short	(.L_162 - .L_161)


	//   ....[0]....
.L_161:
        /*00bc*/ 	.word	0x000009c0


	//   ....[1]....
        /*00c0*/ 	.word	0x00000a20


	//   ....[2]....
        /*00c4*/ 	.word	0x00000a90


	//   ....[3]....
        /*00c8*/ 	.word	0x00000ae0


	//   ....[4]....
        /*00cc*/ 	.word	0x00000b10


	//   ....[5]....
        /*00d0*/ 	.word	0x00000cd0


	//   ....[6]....
        /*00d4*/ 	.word	0x00000d60


	//   ....[7]....
        /*00d8*/ 	.word	0x00000dd0


	//   ....[8]....
        /*00dc*/ 	.word	0x00000e20


	//   ....[9]....
        /*00e0*/ 	.word	0x00000e50


	//   ....[10]....
        /*00e4*/ 	.word	0x00002030


	//   ....[11]....
        /*00e8*/ 	.word	0x000020c0


	//   ....[12]....
        /*00ec*/ 	.word	0x00002110


	//   ....[13]....
        /*00f0*/ 	.word	0x00002150


	//   ....[14]....
        /*00f4*/ 	.word	0x00002180


	//----- nvinfo : EIATTR_VRC_CTA_INIT_COUNT
	.align		4
.L_162:
        /*00f8*/ 	.byte	0x02, 0x4a
	.zero		1
	.zero		1


	//----- nvinfo : EIATTR_EXIT_INSTR_OFFSETS
	.align		4
        /*00fc*/ 	.byte	0x04, 0x1c
        /*00fe*/ 	.short	(.L_164 - .L_163)


	//   ....[0]....
.L_163:
        /*0100*/ 	.word	0x000022d0


	//   ....[1]....
        /*0104*/ 	.word	0x00002330


	//----- nvinfo : EIATTR_MAX_THREADS
	.align		4
.L_164:
        /*0108*/ 	.byte	0x04, 0x05
        /*010a*/ 	.short	(.L_166 - .L_165)
.L_165:
        /*010c*/ 	.word	0x00000100
        /*0110*/ 	.word	0x00000001
        /*0114*/ 	.word	0x00000001


	//----- nvinfo : EIATTR_CRS_STACK_SIZE
	.align		4
.L_166:
        /*0118*/ 	.byte	0x04, 0x1e
        /*011a*/ 	.short	(.L_168 - .L_167)
.L_167:
        /*011c*/ 	.word	0x00000000


	//----- nvinfo : EIATTR_CBANK_PARAM_SIZE
	.align		4
.L_168:
        /*0120*/ 	.byte	0x03, 0x19
        /*0122*/ 	.short	0x0062


	//----- nvinfo : EIATTR_PARAM_CBANK
	.align		4
        /*0124*/ 	.byte	0x04, 0x0a
        /*0126*/ 	.short	(.L_170 - .L_169)
	.align		4
.L_169:
        /*0128*/ 	.word	index@(.nv.constant0._ZN3cub18CUB_300001_SM_10006detail6reduce18DeviceReduceKernelINS2_10policy_hubIfyN4cuda3std3__44plusIfEEE10Policy1000EN6thrust24THRUST_300001_SM_1000_NS10device_ptrIfEEyS9_fNS7_10__identityEEEvT0_PT3_T1_NS0_13GridEvenShareISK_EET2_T4_)
        /*012c*/ 	.short	0x0380
        /*012e*/ 	.short	0x0062


	//----- nvinfo : EIATTR_SW_WAR
	.align		4
.L_170:
        /*0130*/ 	.byte	0x04, 0x36
        /*0132*/ 	.short	(.L_172 - .L_171)
.L_171:
        /*0134*/ 	.word	0x00000008
.L_172:


//--------------------- .nv.info._ZN3cub18CUB_300001_SM_10006detail6reduce28DeviceReduceSingleTileKernelINS2_10policy_hubIfyN4cuda3std3__44plusIfEEE10Policy1000EN6thrust24THRUST_300001_SM_1000_NS10device_ptrIfEEPfyS9_ffNS7_10__identityEEEvT0_T1_T2_T3_T4_T6_ --------------------------
	.section	.nv.info._ZN3cub18CUB_300001_SM_10006detail6reduce28DeviceReduceSingleTileKernelINS2_10policy_hubIfyN4cuda3std3__44plusIfEEE10Policy1000EN6thrust24THRUST_300001_SM_1000_NS10device_ptrIfEEPfyS9_ffNS7_10__identityEEEvT0_T1_T2_T3_T4_T6_,"",@"SHT_CUDA_INFO"
	.sectionflags	@""
	.align	4


	//----- nvinfo : EIATTR_CUDA_API_VERSION
	.align		4
        /*0000*/ 	.byte	0x04, 0x37
        /*0002*/ 	.short	(.L_174 - .L_173)
.L_173:
        /*0004*/ 	.word	0x00000082


	//----- nvinfo : EIATTR_KPARAM_INFO
	.align		4
.L_174:
        /*0008*/ 	.byte	0x04, 0x17
        /*000a*/ 	.short	(.L_176 - .L_175)
.L_175:
        /*000c*/ 	.word	0x00000000
        /*0010*/ 	.short	0x0005
        /*0012*/ 	.short	0x0020
        /*0014*/ 	.byte	0x00, 0xf0, 0x05, 0x00


	//----- nvinfo : EIATTR_KPARAM_INFO
	.align		4
.L_176:
        /*0018*/ 	.byte	0x04, 0x17
        /*001a*/ 	.short	(.L_178 - .L_177)
.L_177:
        /*001c*/ 	.word	0x00000000
        /*0020*/ 	.short	0x0004
        /*0022*/ 	.short	0x001c
        /*0024*/ 	.byte	0x00, 0xf0, 0x11, 0x00


	//----- nvinfo : EIATTR_KPARAM_INFO
	.align		4
.L_178:
        /*0028*/ 	.byte	0x04, 0x17
        /*002a*/ 	.short	(.L_180 - .L_179)
.L_179:
        /*002c*/ 	.word	0x00000000
        /*0030*/ 	.short	0x0003
        /*0032*/ 	.short	0x0018
        /*0034*/ 	.byte	0x00, 0xf0, 0x05, 0x00


	//----- nvinfo : EIATTR_KPARAM_INFO
	.align		4
.L_180:
        /*0038*/ 	.byte	0x04, 0x17
        /*003a*/ 	.short	(.L_182 - .L_181)
.L_181:
        /*003c*/ 	.word	0x00000000
        /*0040*/ 	.short	0x0002
        /*0042*/ 	.short	0x0010
        /*0044*/ 	.byte	0x00, 0xf0, 0x21, 0x00


	//----- nvinfo : EIATTR_KPARAM_INFO
	.align		4
.L_182:
        /*0048*/ 	.byte	0x04, 0x17
        /*004a*/ 	.short	(.L_184 - .L_183)
.L_183:
        /*004c*/ 	.word	0x00000000
        /*0050*/ 	.short	0x0001
        /*0052*/ 	.short	0x0008
        /*0054*/ 	.byte	0x00, 0xf5, 0x21, 0x00


	//----- nvinfo : EIATTR_KPARAM_INFO
	.align		4
.L_184:
        /*0058*/ 	.byte	0x04, 0x17
        /*005a*/ 	.short	(.L_186 - .L_185)
.L_185:
        /*005c*/ 	.word	0x00000000
        /*0060*/ 	.short	0x0000
        /*0062*/ 	.short	0x0000
        /*0064*/ 	.byte	0x00, 0xf0, 0x21, 0x00


	//----- nvinfo : EIATTR_SPARSE_MMA_MASK
	.align		4
.L_186:
        /*0068*/ 	.byte	0x03, 0x50
        /*006a*/ 	.short	0x0000


	//----- nvinfo : EIATTR_MAXREG_COUNT
	.align		4
        /*006c*/ 	.byte	0x03, 0x1b
        /*006e*/ 	.short	0x00ff


	//----- nvinfo : EIATTR_NUM_BARRIERS
	.align		4
        /*0070*/ 	.byte	0x02, 0x4c
        /*0072*/ 	.byte	0x01
	.zero		1


	//----- nvinfo : EIATTR_MERCURY_ISA_VERSION
	.align		4
        /*0074*/ 	.byte	0x03, 0x5f
        /*0076*/ 	.short	0x0101


	//----- nvinfo : EIATTR_COOP_GROUP_MASK_REGIDS
	.align		4
        /*0078*/ 	.byte	0x04, 0x29
        /*007a*/ 	.short	(.L_188 - .L_187)


	//   ....[0]....
.L_187:
        /*007c*/ 	.word	0xffffffff


	//   ....[1]....
        /*0080*/ 	.word	0xffffffff


	//   ....[2]....
        /*0084*/ 	.word	0xffffffff


	//   ....[3]....
        /*0088*/ 	.word	0xffffffff


	//   ....[4]....
        /*008c*/ 	.word	0xffffffff


	//   ....[5]....
        /*0090*/ 	.word	0xffffffff


	//   ....[6]....
        /*0094*/ 	.word	0xffffffff


	//   ....[7]....
        /*0098*/ 	.word	0xffffffff


	//   ....[8]....
        /*009c*/ 	.word	0xffffffff


	//   ....[9]....
        /*00a0*/ 	.word	0xffffffff


	//   ....[10]....
        /*00a4*/ 	.word	0xffffffff


	//   ....[11]....
        /*00a8*/ 	.word	0xffffffff


	//   ....[12]....
        /*00ac*/ 	.word	0xffffffff


	//   ....[13]....
        /*00b0*/ 	.word	0xffffffff


	//   ....[14]....
        /*00b4*/ 	.word	0xffffffff


	//----- nvinfo : EIATTR_COOP_GROUP_INSTR_OFFSETS
	.align		4
.L_188:
        /*00b8*/ 	.byte	0x04, 0x28
        /*00ba*/ 	.short	(.L_190 - .L_189)


	//   ....[0]....
.L_189:
        /*00bc*/ 	.word	0x00000930


	//   ....[1]....
        /*00c0*/ 	.word	0x00000990


	//   ....[2]....
        /*00c4*/ 	.word	0x00000a00


	//   ....[3]....
        /*00c8*/ 	.word	0x00000a50


	//   ....[4]....
        /*00cc*/ 	.word	0x00000a80


	//   ....[5]....
        /*00d0*/ 	.word	0x00000c40


	//   ....[6]....
        /*00d4*/ 	.word	0x00000cd0


	//   ....[7]....
        /*00d8*/ 	.word	0x00000d20


	//   ....[8]....
        /*00dc*/ 	.word	0x00000d60


	//   ....[9]....
        /*00e0*/ 	.word	0x00000da0


	//   ....[10]....
        /*00e4*/ 	.word	0x00001dc0


	//   ....[11]....
        /*00e8*/ 	.word	0x00001e40


	//   ....[12]....
        /*00ec*/ 	.word	0x00001e90


	//   ....[13]....
        /*00f0*/ 	.word	0x00001ed0


	//   ....[14]....
        /*00f4*/ 	.word	0x00001f00


	//----- nvinfo : EIATTR_VRC_CTA_INIT_COUNT
	.align		4
.L_190:
        /*00f8*/ 	.byte	0x02, 0x4a
	.zero		1
	.zero		1


	//----- nvinfo : EIATTR_EXIT_INSTR_OFFSETS
	.align		4
        /*00fc*/ 	.byte	0x04, 0x1c
        /*00fe*/ 	.short	(.L_192 - .L_191)


	//   ....[0]....
.L_191:
        /*0100*/ 	.word	0x000000a0


	//   ....[1]....
        /*0104*/ 	.word	0x000000e0


	//   ....[2]....
        /*0108*/ 	.word	0x00002040


	//   ....[3]....
        /*010c*/ 	.word	0x00002090


	//----- nvinfo : EIATTR_MAX_THREADS
	.align		4
.L_192:
        /*0110*/ 	.byte	0x04, 0x05
        /*0112*/ 	.short	(.L_194 - .L_193)
.L_193:
        /*0114*/ 	.word	0x00000100
        /*0118*/ 	.word	0x00000001
        /*011c*/ 	.word	0x00000001


	//----- nvinfo : EIATTR_CRS_STACK_SIZE
	.align		4
.L_194:
        /*0120*/ 	.byte	0x04, 0x1e
        /*0122*/ 	.short	(.L_196 - .L_195)
.L_195:
        /*0124*/ 	.word	0x00000000


	//----- nvinfo : EIATTR_CBANK_PARAM_SIZE
	.align		4
.L_196:
        /*0128*/ 	.byte	0x03, 0x19
        /*012a*/ 	.short	0x0021


	//----- nvinfo : EIATTR_PARAM_CBANK
	.align		4
        /*012c*/ 	.byte	0x04, 0x0a
        /*012e*/ 	.short	(.L_198 - .L_197)
	.align		4
.L_197:
        /*0130*/ 	.word	index@(.nv.constant0._ZN3cub18CUB_300001_SM_10006detail6reduce28DeviceReduceSingleTileKernelINS2_10policy_hubIfyN4cuda3std3__44plusIfEEE10Policy1000EN6thrust24THRUST_300001_SM_1000_NS10device_ptrIfEEPfyS9_ffNS7_10__identityEEEvT0_T1_T2_T3_T4_T6_)
        /*0134*/ 	.short	0x0380
        /*0136*/ 	.short	0x0021


	//----- nvinfo : EIATTR_SW_WAR
	.align		4
.L_198:
        /*0138*/ 	.byte	0x04, 0x36
        /*013a*/ 	.short	(.L_200 - .L_199)
.L_199:
        /*013c*/ 	.word	0x00000008
.L_200:


//--------------------- .nv.info._ZN3cub18CUB_300001_SM_10006detail6reduce28DeviceReduceSingleTileKernelINS2_10policy_hubIfjN4cuda3std3__44plusIfEEE10Policy1000EPfSC_iS9_ffNS7_10__identityEEEvT0_T1_T2_T3_T4_T6_ --------------------------
	.section	.nv.info._ZN3cub18CUB_300001_SM_10006detail6reduce28DeviceReduceSingleTileKernelINS2_10policy_hubIfjN4cuda3std3__44plusIfEEE10Policy1000EPfSC_iS9_ffNS7_10__identityEEEvT0_T1_T2_T3_T4_T6_,"",@"SHT_CUDA_INFO"
	.sectionflags	@""
	.align	4


	//----- nvinfo : EIATTR_CUDA_API_VERSION
	.align		4
        /*0000*/ 	.byte	0x04, 0x37
        /*0002*/ 	.short	(.L_202 - .L_201)
.L_201:
        /*0004*/ 	.word	0x00000082


	//----- nvinfo : EIATTR_KPARAM_INFO
	.align		4
.L_202:
        /*0008*/ 	.byte	0x04, 0x17
        /*000a*/ 	.short	(.L_204 - .L_203)
.L_203:
        /*000c*/ 	.word	0x00000000
        /*0010*/ 	.short	0x0005
        /*0012*/ 	.short	0x001c
        /*0014*/ 	.byte	0x00, 0xf0, 0x05, 0x00


	//----- nvinfo : EIATTR_KPARAM_INFO
	.align		4
.L_204:
        /*0018*/ 	.byte	0x04, 0x17
        /*001a*/ 	.short	(.L_206 - .L_205)
.L_205:
        /*001c*/ 	.word	0x00000000
        /*0020*/ 	.short	0x0004
        /*0022*/ 	.short	0x0018
        /*0024*/ 	.byte	0x00, 0xf0, 0x11, 0x00


	//----- nvinfo : EIATTR_KPARAM_INFO
	.align		4
.L_206:
        /*0028*/ 	.byte	0x04, 0x17
        /*002a*/ 	.short	(.L_208 - .L_207)
.L_207:
        /*002c*/ 	.word	0x00000000
        /*0030*/ 	.short	0x0003
        /*0032*/ 	.short	0x0014
        /*0034*/ 	.byte	0x00, 0xf0, 0x05, 0x00


	//----- nvinfo : EIATTR_KPARAM_INFO
	.align		4
.L_208:
        /*0038*/ 	.byte	0x04, 0x17
        /*003a*/ 	.short	(.L_210 - .L_209)
.L_209:
        /*003c*/ 	.word	0x00000000
        /*0040*/ 	.short	0x0002
        /*0042*/ 	.short	0x0010
        /*0044*/ 	.byte	0x00, 0xf0, 0x11, 0x00


	//----- nvinfo : EIATTR_KPARAM_INFO
	.align		4
.L_210:
        /*0048*/ 	.byte	0x04, 0x17
        /*004a*/ 	.short	(.L_212 - .L_211)
.L_211:
        /*004c*/ 	.word	0x00000000
        /*0050*/ 	.short	0x0001
        /*0052*/ 	.short	0x0008
        /*0054*/ 	.byte	0x00, 0xf5, 0x21, 0x00


	//----- nvinfo : EIATTR_KPARAM_INFO
	.align		4
.L_212:
        /*0058*/ 	.byte	0x04, 0x17
        /*005a*/ 	.short	(.L_214 - .L_213)
.L_213:
        /*005c*/ 	.word	0x00000000
        /*0060*/ 	.short	0x0000
        /*0062*/ 	.short	0x0000
        /*0064*/ 	.byte	0x00, 0xf5, 0x21, 0x00


	//----- nvinfo : EIATTR_SPARSE_MMA_MASK
	.align		4
.L_214:
        /*0068*/ 	.byte	0x03, 0x50
        /*006a*/ 	.short	0x0000


	//----- nvinfo : EIATTR_MAXREG_COUNT
	.align		4
        /*006c*/ 	.byte	0x03, 0x1b
        /*006e*/ 	.short	0x0080


	//----- nvinfo : EIATTR_NUM_BARRIERS
	.align		4
        /*0070*/ 	.byte	0x02, 0x4c
        /*0072*/ 	.byte	0x01
	.zero		1


	//----- nvinfo : EIATTR_MERCURY_ISA_VERSION
	.align		4
        /*0074*/ 	.byte	0x03, 0x5f
        /*0076*/ 	.short	0x0101


	//----- nvinfo : EIATTR_UNUSED_LOAD_BYTE_OFFSET
	.align		4
        /*0078*/ 	.byte	0x04, 0x44
        /*007a*/ 	.short	(.L_216 - .L_215)


	//   ....[0]....
.L_215:
        /*007c*/ 	.word	0x00000b70
        /*0080*/ 	.word	0x0000fff0


	//   ....[1]....
        /*0084*/ 	.word	0x00000f80
        /*0088*/ 	.word	0x0000fff0


	//   ....[2]....
        /*008c*/ 	.word	0x00002010
        /*0090*/ 	.word	0x0000fff0


	//   ....[3]....
        /*0094*/ 	.word	0x00002bb0
        /*0098*/ 	.word	0x0000fff0


	//   ....[4]....
        /*009c*/ 	.word	0x00002fc0
        /*00a0*/ 	.word	0x0000fff0


	//   ....[5]....
        /*00a4*/ 	.word	0x00004140
        /*00a8*/ 	.word	0x0000fff0


	//----- nvinfo : EIATTR_COOP_GROUP_MASK_REGIDS
	.align		4
.L_216:
        /*00ac*/ 	.byte	0x04, 0x29
        /*00ae*/ 	.short	(.L_218 - .L_217)


	//   ....[0]....
.L_217:
        /*00b0*/ 	.word	0xffffffff


	//   ....[1]....
        /*00b4*/ 	.word	0xffffffff


	//   ....[2]....
        /*00b8*/ 	.word	0xffffffff


	//   ....[3]....
        /*00bc*/ 	.word	0xffffffff


	//   ....[4]....
        /*00c0*/ 	.word	0xffffffff


	//   ....[5]....
        /*00c4*/ 	.word	0xffffffff


	//   ....[6]....
        /*00c8*/ 	.word	0xffffffff


	//   ....[7]....
        /*00cc*/ 	.word	0xffffffff


	//   ....[8]....
        /*00d0*/ 	.word	0xffffffff


	//   ....[9]....
        /*00d4*/ 	.word	0xffffffff


	//   ....[10]....
        /*00d8*/ 	.word	0xffffffff


	//   ....[11]....
        /*00dc*/ 	.word	0xffffffff


	//   ....[12]....
        /*00e0*/ 	.word	0xffffffff


	//   ....[13]....
        /*00e4*/ 	.word	0xffffffff


	//   ....[14]....
        /*00e8*/ 	.word	0xffffffff


	//   ....[15]....
        /*00ec*/ 	.word	0xffffffff


	//   ....[16]....
        /*00f0*/ 	.word	0xffffffff


	//   ....[17]....
        /*00f4*/ 	.word	0xffffffff


	//   ....[18]....
        /*00f8*/ 	.word	0xffffffff


	//   ....[19]....
        /*00fc*/ 	.word	0xffffffff


	//   ....[20]....
        /*0100*/ 	.word	0xffffffff


	//   ....[21]....
        /*0104*/ 	.word	0xffffffff


	//   ....[22]....
        /*0108*/ 	.word	0xffffffff


	//   ....[23]....
        /*010c*/ 	.word	0xffffffff


	//   ....[24]....
        /*0110*/ 	.word	0xffffffff


	//   ....[25]....
        /*0114*/ 	.word	0xffffffff


	//   ....[26]....
        /*0118*/ 	.word	0xffffffff


	//   ....[27]....
        /*011c*/ 	.word	0xffffffff


	//   ....[28]....
        /*0120*/ 	.word	0xffffffff


	//   ....[29]....
        /*0124*/ 	.word	0xffffffff


	//----- nvinfo : EIATTR_COOP_GROUP_INSTR_OFFSETS
	.align		4
.L_218:
        /*0128*/ 	.byte	0x04, 0x28
        /*012a*/ 	.short	(.L_220 - .L_219)


	//   ....[0]....
.L_219:
        /*012c*/ 	.word	0x00000980


	//   ....[1]....
        /*0130*/ 	.word	0x000009e0


	//   ....[2]....
        /*0134*/ 	.word	0x00000a50


	//   ....[3]....
        /*0138*/ 	.word	0x00000aa0


	//   ....[4]....
        /*013c*/ 	.word	0x00000ad0


	//   ....[5]....
        /*0140*/ 	.word	0x00000d20


	//   ....[6]....
        /*0144*/ 	.word	0x00000db0


	//   ....[7]....
        /*0148*/ 	.word	0x00000df0


	//   ....[8]....
        /*014c*/ 	.word	0x00000e40


	//   ....[9]....
        /*0150*/ 	.word	0x00000e80


	//   ....[10]....
        /*0154*/ 	.word	0x00001e30


	//   ....[11]....
        /*0158*/ 	.word	0x00001eb0


	//   ....[12]....
        /*015c*/ 	.word	0x00001f00


	//   ....[13]....
        /*0160*/ 	.word	0x00001f40


	//   ....[14]....
        /*0164*/ 	.word	0x00001f70


	//   ....[15]....
        /*0168*/ 	.word	0x000029c0


	//   ....[16]....
        /*016c*/ 	.word	0x00002a20


	//   ....[17]....
        /*0170*/ 	.word	0x00002a90


	//   ....[18]....
        /*0174*/ 	.word	0x00002ae0


	//   ....[19]....
        /*0178*/ 	.word	0x00002b10


	//   ....[20]....
        /*017c*/ 	.word	0x00002d60


	//   ....[21]....
        /*0180*/ 	.word	0x00002de0


	//   ....[22]....
        /*0184*/ 	.word	0x00002e20


	//   ....[23]....
        /*0188*/ 	.word	0x00002e60


	//   ....[24]....
        /*018c*/ 	.word	0x00002ec0


	//   ....[25]....
        /*0190*/ 	.word	0x00003f60


	//   ....[26]....
        /*0194*/ 	.word	0x00003fe0


	//   ....[27]....
        /*0198*/ 	.word	0x00004030


	//   ....[28]....
        /*019c*/ 	.word	0x00004070


	//   ....[29]....
        /*01a0*/ 	.word	0x000040a0


	//----- nvinfo : EIATTR_VRC_CTA_INIT_COUNT
	.align		4
.L_220:
        /*01a4*/ 	.byte	0x02, 0x4a
	.zero		1
	.zero		1


	//----- nvinfo : EIATTR_EXIT_INSTR_OFFSETS
	.align		4
        /*01a8*/ 	.byte	0x04, 0x1c
        /*01aa*/ 	.short	(.L_222 - .L_221)


	//   ....[0]....
.L_221:
        /*01ac*/ 	.word	0x00000080


	//   ....[1]....
        /*01b0*/ 	.word	0x000000c0


	//   ....[2]....
        /*01b4*/ 	.word	0x00004280


	//   ....[3]....
        /*01b8*/ 	.word	0x000042d0


	//----- nvinfo : EIATTR_MAX_THREADS
	.align		4
.L_222:
        /*01bc*/ 	.byte	0x04, 0x05
        /*01be*/ 	.short	(.L_224 - .L_223)
.L_223:
        /*01c0*/ 	.word	0x00000200
        /*01c4*/ 	.word	0x00000001
        /*01c8*/ 	.word	0x00000001


	//----- nvinfo : EIATTR_CRS_STACK_SIZE
	.align		4
.L_224:
        /*01cc*/ 	.byte	0x04, 0x1e
        /*01ce*/ 	.short	(.L_226 - .L_225)
.L_225:
        /*01d0*/ 	.word	0x00000000


	//----- nvinfo : EIATTR_CBANK_PARAM_SIZE
	.align		4
.L_226:
        /*01d4*/ 	.byte	0x03, 0x19
        /*01d6*/ 	.short	0x001d


	//----- nvinfo : EIATTR_PARAM_CBANK
	.align		4
        /*01d8*/ 	.byte	0x04, 0x0a
        /*01da*/ 	.short	(.L_228 - .L_227)
	.align		4
.L_227:
        /*01dc*/ 	.word	index@(.nv.constant0._ZN3cub18CUB_300001_SM_10006detail6reduce28DeviceReduceSingleTileKernelINS2_10policy_hubIfjN4cuda3std3__44plusIfEEE10Policy1000EPfSC_iS9_ffNS7_10__identityEEEvT0_T1_T2_T3_T4_T6_)
        /*01e0*/ 	.short	0x0380
        /*01e2*/ 	.short	0x001d


	//----- nvinfo : EIATTR_SW_WAR
	.align		4
.L_228:
        /*01e4*/ 	.byte	0x04, 0x36
        /*01e6*/ 	.short	(.L_230 - .L_229)
.L_229:
        /*01e8*/ 	.word	0x00000008
.L_230:


//--------------------- .nv.info._ZN3cub18CUB_300001_SM_10006detail6reduce18DeviceReduceKernelINS2_10policy_hubIfjN4cuda3std3__44plusIfEEE10Policy1000EN6thrust24THRUST_300001_SM_1000_NS10device_ptrIfEEjS9_fNS7_10__identityEEEvT0_PT3_T1_NS0_13GridEvenShareISK_EET2_T4_ --------------------------
	.section	.nv.info._ZN3cub18CUB_300001_SM_10006detail6reduce18DeviceReduceKernelINS2_10policy_hubIfjN4cuda3std3__44plusIfEEE10Policy1000EN6thrust24THRUST_300001_SM_1000_NS10device_ptrIfEEjS9_fNS7_10__identityEEEvT0_PT3_T1_NS0_13GridEvenShareISK_EET2_T4_,"",@"SHT_CUDA_INFO"
	.sectionflags	@""
	.align	4


	//----- nvinfo : EIATTR_CUDA_API_VERSION
	.align		4
        /*0000*/ 	.byte	0x04, 0x37
        /*0002*/ 	.short	(.L_232 - .L_231)
.L_231:
        /*0004*/ 	.word	0x00000082


	//----- nvinfo : EIATTR_KPARAM_INFO
	.align		4
.L_232:
        /*0008*/ 	.byte	0x04, 0x17
        /*000a*/ 	.short	(.L_234 - .L_233)
.L_233:
        /*000c*/ 	.word	0x00000000
        /*0010*/ 	.short	0x0005
        /*0012*/ 	.short	0x003d
        /*0014*/ 	.byte	0x00, 0xf0, 0x05, 0x00


	//----- nvinfo : EIATTR_KPARAM_INFO
	.align		4
.L_234:
        /*0018*/ 	.byte	0x04, 0x17
        /*001a*/ 	.short	(.L_236 - .L_235)
.L_235:
        /*001c*/ 	.word	0x00000000
        /*0020*/ 	.short	0x0004
        /*0022*/ 	.short	0x003c
        /*0024*/ 	.byte	0x00, 0xf0, 0x05, 0x00


	//----- nvinfo : EIATTR_KPARAM_INFO
	.align		4
.L_236:
        /*0028*/ 	.byte	0x04, 0x17
        /*002a*/ 	.short	(.L_238 - .L_237)
.L_237:
        /*002c*/ 	.word	0x00000000
        /*0030*/ 	.short	0x0003
        /*0032*/ 	.short	0x0014
        /*0034*/ 	.byte	0x00, 0xf0, 0xa1, 0x00


	//----- nvinfo : EIATTR_KPARAM_INFO
	.align		4
.L_238:
        /*0038*/ 	.byte	0x04, 0x17
        /*003a*/ 	.short	(.L_240 - .L_239)
.L_239:
        /*003c*/ 	.word	0x00000000
        /*0040*/ 	.short	0x0002
        /*0042*/ 	.short	0x0010
        /*0044*/ 	.byte	0x00, 0xf0, 0x11, 0x00


	//----- nvinfo : EIATTR_KPARAM_INFO
	.align		4
.L_240:
        /*0048*/ 	.byte	0x04, 0x17
        /*004a*/ 	.short	(.L_242 - .L_241)
.L_241:
        /*004c*/ 	.word	0x00000000
        /*0050*/ 	.short	0x0001
        /*0052*/ 	.short	0x0008
        /*0054*/ 	.byte	0x00, 0xf5, 0x21, 0x00


	//----- nvinfo : EIATTR_KPARAM_INFO
	.align		4
.L_242:
        /*0058*/ 	.byte	0x04, 0x17
        /*005a*/ 	.short	(.L_244 - .L_243)
.L_243:
        /*005c*/ 	.word	0x00000000
        /*0060*/ 	.short	0x0000
        /*0062*/ 	.short	0x0000
        /*0064*/ 	.byte	0x00, 0xf0, 0x21, 0x00


	//----- nvinfo : EIATTR_SPARSE_MMA_MASK
	.align		4
.L_244:
        /*0068*/ 	.byte	0x03, 0x50
        /*006a*/ 	.short	0x0000


	//----- nvinfo : EIATTR_MAXREG_COUNT
	.align		4
        /*006c*/ 	.byte	0x03, 0x1b
        /*006e*/ 	.short	0x0080


	//----- nvinfo : EIATTR_NUM_BARRIERS
	.align		4
        /*0070*/ 	.byte	0x02, 0x4c
        /*0072*/ 	.byte	0x01
	.zero		1


	//----- nvinfo : EIATTR_MERCURY_ISA_VERSION
	.align		4
        /*0074*/ 	.byte	0x03, 0x5f
        /*0076*/ 	.short	0x0101


	//----- nvinfo : EIATTR_UNUSED_LOAD_BYTE_OFFSET
	.align		4
        /*0078*/ 	.byte	0x04, 0x44
        /*007a*/ 	.short	(.L_246 - .L_245)


	//   ....[0]....
.L_245:
        /*007c*/ 	.word	0x00000de0
        /*0080*/ 	.word	0x0000fff0


	//   ....[1]....
        /*0084*/ 	.word	0x000011f0
        /*0088*/ 	.word	0x0000fff0


	//   ....[2]....
        /*008c*/ 	.word	0x000026b0
        /*0090*/ 	.word	0x0000fff0


	//----- nvinfo : EIATTR_COOP_GROUP_MASK_REGIDS
	.align		4
.L_246:
        /*0094*/ 	.byte	0x04, 0x29
        /*0096*/ 	.short	(.L_248 - .L_247)


	//   ....[0]....
.L_247:
        /*0098*/ 	.word	0xffffffff


	//   ....[1]....
        /*009c*/ 	.word	0xffffffff


	//   ....[2]....
        /*00a0*/ 	.word	0xffffffff


	//   ....[3]....
        /*00a4*/ 	.word	0xffffffff


	//   ....[4]....
        /*00a8*/ 	.word	0xffffffff


	//   ....[5]....
        /*00ac*/ 	.word	0xffffffff


	//   ....[6]....
        /*00b0*/ 	.word	0xffffffff


	//   ....[7]....
        /*00b4*/ 	.word	0xffffffff


	//   ....[8]....
        /*00b8*/ 	.word	0xffffffff


	//   ....[9]....
        /*00bc*/ 	.word	0xffffffff


	//   ....[10]....
        /*00c0*/ 	.word	0xffffffff


	//   ....[11]....
        /*00c4*/ 	.word	0xffffffff


	//   ....[12]....
        /*00c8*/ 	.word	0xffffffff


	//   ....[13]....
        /*00cc*/ 	.word	0xffffffff


	//   ....[14]....
        /*00d0*/ 	.word	0xffffffff


	//----- nvinfo : EIATTR_COOP_GROUP_INSTR_OFFSETS
	.align		4
.L_248:
        /*00d4*/ 	.byte	0x04, 0x28
        /*00d6*/ 	.short	(.L_250 - .L_249)


	//   ....[0]....
.L_249:
        /*00d8*/ 	.word	0x00000bf0


	//   ....[1]....
        /*00dc*/ 	.word	0x00000c50


	//   ....[2]....
        /*00e0*/ 	.word	0x00000cc0


	//   ....[3]....
        /*00e4*/ 	.word	0x00000d10


	//   ....[4]....
        /*00e8*/ 	.word	0x00000d40


	//   ....[5]....
        /*00ec*/ 	.word	0x00000f90


	//   ....[6]....
        /*00f0*/ 	.word	0x00001020


	//   ....[7]....
        /*00f4*/ 	.word	0x00001070


	//   ....[8]....
        /*00f8*/ 	.word	0x000010b0


	//   ....[9]....
        /*00fc*/ 	.word	0x000010f0


	//   ....[10]....
        /*0100*/ 	.word	0x000024c0


	//   ....[11]....
        /*0104*/ 	.word	0x00002550


	//   ....[12]....
        /*0108*/ 	.word	0x000025a0


	//   ....[13]....
        /*010c*/ 	.word	0x000025e0


	//   ....[14]....
        /*0110*/ 	.word	0x00002610


	//----- nvinfo : EIATTR_VRC_CTA_INIT_COUNT
	.align		4
.L_250:
        /*0114*/ 	.byte	0x02, 0x4a
	.zero		1
	.zero		1


	//----- nvinfo : EIATTR_EXIT_INSTR_OFFSETS
	.align		4
        /*0118*/ 	.byte	0x04, 0x1c
        /*011a*/ 	.short	(.L_252 - .L_251)


	//   ....[0]....
.L_251:
        /*011c*/ 	.word	0x000027f0


	//   ....[1]....
        /*0120*/ 	.word	0x00002830


	//----- nvinfo : EIATTR_MAX_THREADS
	.align		4
.L_252:
        /*0124*/ 	.byte	0x04, 0x05
        /*0126*/ 	.short	(.L_254 - .L_253)
.L_253:
        /*0128*/ 	.word	0x00000200
        /*012c*/ 	.word	0x00000001
        /*0130*/ 	.word	0x00000001


	//----- nvinfo : EIATTR_CRS_STACK_SIZE
	.align		4
.L_254:
        /*0134*/ 	.byte	0x04, 0x1e
        /*0136*/ 	.short	(.L_256 - .L_255)
.L_255:
        /*0138*/ 	.word	0x00000000


	//----- nvinfo : EIATTR_CBANK_PARAM_SIZE
	.align		4
.L_256:
        /*013c*/ 	.byte	0x03, 0x19
        /*013e*/ 	.short	0x003e


	//----- nvinfo : EIATTR_PARAM_CBANK
	.align		4
        /*0140*/ 	.byte	0x04, 0x0a
        /*0142*/ 	.short	(.L_258 - .L_257)
	.align		4
.L_257:
        /*0144*/ 	.word	index@(.nv.constant0._ZN3cub18CUB_300001_SM_10006detail6reduce18DeviceReduceKernelINS2_10policy_hubIfjN4cuda3std3__44plusIfEEE10Policy1000EN6thrust24THRUST_300001_SM_1000_NS10device_ptrIfEEjS9_fNS7_10__identityEEEvT0_PT3_T1_NS0_13GridEvenShareISK_EET2_T4_)
        /*0148*/ 	.short	0x0380
        /*014a*/ 	.short	0x003e


	//----- nvinfo : EIATTR_SW_WAR
	.align		4
.L_258:
        /*014c*/ 	.byte	0x04, 0x36
        /*014e*/ 	.short	(.L_260 - .L_259)
.L_259:
        /*0150*/ 	.word	0x00000008
.L_260:


//--------------------- .nv.info._ZN3cub18CUB_300001_SM_10006detail6reduce28DeviceReduceSingleTileKernelINS2_10policy_hubIfjN4cuda3std3__44plusIfEEE10Policy1000EN6thrust24THRUST_300001_SM_1000_NS10device_ptrIfEEPfjS9_ffNS7_10__identityEEEvT0_T1_T2_T3_T4_T6_ --------------------------
	.section	.nv.info._ZN3cub18CUB_300001_SM_10006detail6reduce28DeviceReduceSingleTileKernelINS2_10policy_hubIfjN4cuda3std3__44plusIfEEE10Policy1000EN6thrust24THRUST_300001_SM_1000_NS10device_ptrIfEEPfjS9_ffNS7_10__identityEEEvT0_T1_T2_T3_T4_T6_,"",@"SHT_CUDA_INFO"
	.sectionflags	@""
	.align	4


	//----- nvinfo : EIATTR_CUDA_API_VERSION
	.align		4
        /*0000*/ 	.byte	0x04, 0x37
        /*0002*/ 	.short	(.L_262 - .L_261)
.L_261:
        /*0004*/ 	.word	0x00000082


	//----- nvinfo : EIATTR_KPARAM_INFO
	.align		4
.L_262:
        /*0008*/ 	.byte	0x04, 0x17
        /*000a*/ 	.short	(.L_264 - .L_263)
.L_263:
        /*000c*/ 	.word	0x00000000
        /*0010*/ 	.short	0x0005
        /*0012*/ 	.short	0x001c
        /*0014*/ 	.byte	0x00, 0xf0, 0x05, 0x00


	//----- nvinfo : EIATTR_KPARAM_INFO
	.align		4
.L_264:
        /*0018*/ 	.byte	0x04, 0x17
        /*001a*/ 	.short	(.L_266 - .L_265)
.L_265:
        /*001c*/ 	.word	0x00000000
        /*0020*/ 	.short	0x0004
        /*0022*/ 	.short	0x0018
        /*0024*/ 	.byte	0x00, 0xf0, 0x11, 0x00


	//----- nvinfo : EIATTR_KPARAM_INFO
	.align		4
.L_266:
        /*0028*/ 	.byte	0x04, 0x17
        /*002a*/ 	.short	(.L_268 - .L_267)
.L_267:
        /*002c*/ 	.word	0x00000000
        /*0030*/ 	.short	0x0003
        /*0032*/ 	.short	0x0014
        /*0034*/ 	.byte	0x00, 0xf0, 0x05, 0x00


	//----- nvinfo : EIATTR_KPARAM_INFO
	.align		4
.L_268:
        /*0038*/ 	.byte	0x04, 0x17
        /*003a*/ 	.short	(.L_270 - .L_269)
.L_269:
        /*003c*/ 	.word	0x00000000
        /*0040*/ 	.short	0x0002
        /*0042*/ 	.short	0x0010
        /*0044*/ 	.byte	0x00, 0xf0, 0x11, 0x00


	//----- nvinfo : EIATTR_KPARAM_INFO
	.align		4
.L_270:
        /*0048*/ 	.byte	0x04, 0x17
        /*004a*/ 	.short	(.L_272 - .L_271)
.L_271:
        /*004c*/ 	.word	0x00000000
        /*0050*/ 	.short	0x0001
        /*0052*/ 	.short	0x0008
        /*0054*/ 	.byte	0x00, 0xf5, 0x21, 0x00


	//----- nvinfo : EIATTR_KPARAM_INFO
	.align		4
.L_272:
        /*0058*/ 	.byte	0x04, 0x17
        /*005a*/ 	.short	(.L_274 - .L_273)
.L_273:
        /*005c*/ 	.word	0x00000000
        /*0060*/ 	.short	0x0000
        /*0062*/ 	.short	0x0000
        /*0064*/ 	.byte	0x00, 0xf0, 0x21, 0x00


	//----- nvinfo : EIATTR_SPARSE_MMA_MASK
	.align		4
.L_274:
        /*0068*/ 	.byte	0x03, 0x50
        /*006a*/ 	.short	0x0000


	//----- nvinfo : EIATTR_MAXREG_COUNT
	.align		4
        /*006c*/ 	.byte	0x03, 0x1b
        /*006e*/ 	.short	0x0080


	//----- nvinfo : EIATTR_NUM_BARRIERS
	.align		4
        /*0070*/ 	.byte	0x02, 0x4c
        /*0072*/ 	.byte	0x01
	.zero		1


	//----- nvinfo : EIATTR_MERCURY_ISA_VERSION
	.align		4
        /*0074*/ 	.byte	0x03, 0x5f
        /*0076*/ 	.short	0x0101


	//----- nvinfo : EIATTR_UNUSED_LOAD_BYTE_OFFSET
	.align		4
        /*0078*/ 	.byte	0x04, 0x44
        /*007a*/ 	.short	(.L_276 - .L_275)


	//   ....[0]....
.L_275:
        /*007c*/ 	.word	0x00000b00
        /*0080*/ 	.word	0x0000fff0


	//   ....[1]....
        /*0084*/ 	.word	0x00000f10
        /*0088*/ 	.word	0x0000fff0


	//   ....[2]....
        /*008c*/ 	.word	0x00002270
        /*0090*/ 	.word	0x0000fff0


	//----- nvinfo : EIATTR_COOP_GROUP_MASK_REGIDS
	.align		4
.L_276:
        /*0094*/ 	.byte	0x04, 0x29
        /*0096*/ 	.short	(.L_278 - .L_277)


	//   ....[0]....
.L_277:
        /*0098*/ 	.word	0xffffffff


	//   ....[1]....
        /*009c*/ 	.word	0xffffffff


	//   ....[2]....
        /*00a0*/ 	.word	0xffffffff


	//   ....[3]....
        /*00a4*/ 	.word	0xffffffff


	//   ....[4]....
        /*00a8*/ 	.word	0xffffffff


	//   ....[5]....
        /*00ac*/ 	.word	0xffffffff


	//   ....[6]....
        /*00b0*/ 	.word	0xffffffff


	//   ....[7]....
        /*00b4*/ 	.word	0xffffffff


	//   ....[8]....
        /*00b8*/ 	.word	0xffffffff


	//   ....[9]....
        /*00bc*/ 	.word	0xffffffff


	//   ....[10]....
        /*00c0*/ 	.word	0xffffffff


	//   ....[11]....
        /*00c4*/ 	.word	0xffffffff


	//   ....[12]....
        /*00c8*/ 	.word	0xffffffff


	//   ....[13]....
        /*00cc*/ 	.word	0xffffffff


	//   ....[14]....
        /*00d0*/ 	.word	0xffffffff


	//----- nvinfo : EIATTR_COOP_GROUP_INSTR_OFFSETS
	.align		4
.L_278:
        /*00d4*/ 	.byte	0x04, 0x28
        /*00d6*/ 	.short	(.L_280 - .L_279)


	//   ....[0]....
.L_279:
        /*00d8*/ 	.word	0x00000910


	//   ....[1]....
        /*00dc*/ 	.word	0x00000970


	//   ....[2]....
        /*00e0*/ 	.word	0x000009e0


	//   ....[3]....
        /*00e4*/ 	.word	0x00000a30


	//   ....[4]....
        /*00e8*/ 	.word	0x00000a60


	//   ....[5]....
        /*00ec*/ 	.word	0x00000cb0


	//   ....[6]....
        /*00f0*/ 	.word	0x00000d40


	//   ....[7]....
        /*00f4*/ 	.word	0x00000d80


	//   ....[8]....
        /*00f8*/ 	.word	0x00000dd0


	//   ....[9]....
        /*00fc*/ 	.word	0x00000e10


	//   ....[10]....
        /*0100*/ 	.word	0x00002090


	//   ....[11]....
        /*0104*/ 	.word	0x00002110


	//   ....[12]....
        /*0108*/ 	.word	0x00002160


	//   ....[13]....
        /*010c*/ 	.word	0x000021a0


	//   ....[14]....
        /*0110*/ 	.word	0x000021d0


	//----- nvinfo : EIATTR_VRC_CTA_INIT_COUNT
	.align		4
.L_280:
        /*0114*/ 	.byte	0x02, 0x4a
	.zero		1
	.zero		1


	//----- nvinfo : EIATTR_EXIT_INSTR_OFFSETS
	.align		4
        /*0118*/ 	.byte	0x04, 0x1c
        /*011a*/ 	.short	(.L_282 - .L_281)


	//   ....[0]....
.L_281:
        /*011c*/ 	.word	0x00000080


	//   ....[1]....
        /*0120*/ 	.word	0x000000c0


	//   ....[2]....
        /*0124*/ 	.word	0x000023b0


	//   ....[3]....
        /*0128*/ 	.word	0x00002400


	//----- nvinfo : EIATTR_MAX_THREADS
	.align		4
.L_282:
        /*012c*/ 	.byte	0x04, 0x05
        /*012e*/ 	.short	(.L_284 - .L_283)
.L_283:
        /*0130*/ 	.word	0x00000200
        /*0134*/ 	.word	0x00000001
        /*0138*/ 	.word	0x00000001


	//----- nvinfo : EIATTR_CRS_STACK_SIZE
	.align		4
.L_284:
        /*013c*/ 	.byte	0x04, 0x1e
        /*013e*/ 	.short	(.L_286 - .L_285)
.L_285:
        /*0140*/ 	.word	0x00000000


	//----- nvinfo : EIATTR_CBANK_PARAM_SIZE
	.align		4
.L_286:
        /*0144*/ 	.byte	0x03, 0x19
        /*0146*/ 	.short	0x001d


	//----- nvinfo : EIATTR_PARAM_CBANK
	.align		4
        /*0148*/ 	.byte	0x04, 0x0a
        /*014a*/ 	.short	(.L_288 - .L_287)
	.align		4
.L_287:
        /*014c*/ 	.word	index@(.nv.constant0._ZN3cub18CUB_300001_SM_10006detail6reduce28DeviceReduceSingleTileKernelINS2_10policy_hubIfjN4cuda3std3__44plusIfEEE10Policy1000EN6thrust24THRUST_300001_SM_1000_NS10device_ptrIfEEPfjS9_ffNS7_10__identityEEEvT0_T1_T2_T3_T4_T6_)
        /*0150*/ 	.short	0x0380
        /*0152*/ 	.short	0x001d


	//----- nvinfo : EIATTR_SW_WAR
	.align		4
.L_288:
        /*0154*/ 	.byte	0x04, 0x36
        /*0156*/ 	.short	(.L_290 - .L_289)
.L_289:
        /*0158*/ 	.word	0x00000008
.L_290:


//--------------------- .nv.info._ZN3cub18CUB_300001_SM_10006detail10radix_sort29DeviceRadixSortOnesweepKernelINS1_5radix10policy_hubIfNS0_8NullTypeEyE10Policy1000ELNS0_9SortOrderE1EfS6_yiiNS1_21identity_decomposer_tEEEvPT5_SC_PT3_PKSD_PT1_PKSH_PT2_PKSL_T4_iiT6_ --------------------------
	.section	.nv.info._ZN3cub18CUB_300001_SM_10006detail10radix_sort29DeviceRadixSortOnesweepKernelINS1_5radix10policy_hubIfNS0_8NullTypeEyE10Policy1000ELNS0_9SortOrderE1EfS6_yiiNS1_21identity_decomposer_tEEEvPT5_SC_PT3_PKSD_PT1_PKSH_PT2_PKSL_T4_iiT6_,"",@"SHT_CUDA_INFO"
	.sectionflags	@""
	.align	4


	//----- nvinfo : EIATTR_CUDA_API_VERSION
	.align		4
        /*0000*/ 	.byte	0x04, 0x37
        /*0002*/ 	.short	(.L_292 - .L_291)
.L_291:
        /*0004*/ 	.word	0x00000082


	//----- nvinfo : EIATTR_KPARAM_INFO
	.align		4
.L_292:
        /*0008*/ 	.byte	0x04, 0x17
        /*000a*/ 	.short	(.L_294 - .L_293)
.L_293:
        /*000c*/ 	.word	0x00000000
        /*0010*/ 	.short	0x000b
        /*0012*/ 	.short	0x004c
        /*0014*/ 	.byte	0x00, 0xf0, 0x05, 0x00


	//----- nvinfo : EIATTR_KPARAM_INFO
	.align		4
.L_294:
        /*0018*/ 	.byte	0x04, 0x17
        /*001a*/ 	.short	(.L_296 - .L_295)
.L_295:
        /*001c*/ 	.word	0x00000000
        /*0020*/ 	.short	0x000a
        /*0022*/ 	.short	0x0048
        /*0024*/ 	.byte	0x00, 0xf0, 0x11, 0x00


	//----- nvinfo : EIATTR_KPARAM_INFO
	.align		4
.L_296:
        /*0028*/ 	.byte	0x04, 0x17
        /*002a*/ 	.short	(.L_298 - .L_297)
.L_297:
        /*002c*/ 	.word	0x00000000
        /*0030*/ 	.short	0x0009
        /*0032*/ 	.short	0x0044
        /*0034*/ 	.byte	0x00, 0xf0, 0x11, 0x00


	//----- nvinfo : EIATTR_KPARAM_INFO
	.align		4
.L_298:
        /*0038*/ 	.byte	0x04, 0x17
        /*003a*/ 	.short	(.L_300 - .L_299)
.L_299:
        /*003c*/ 	.word	0x00000000
        /*0040*/ 	.short	0x0008
        /*0042*/ 	.short	0x0040
        /*0044*/ 	.byte	0x00, 0xf0, 0x11, 0x00


	//----- nvinfo : EIATTR_KPARAM_INFO
	.align		4
.L_300:
        /*0048*/ 	.byte	0x04, 0x17
        /*004a*/ 	.short	(.L_302 - .L_301)
.L_301:
        /*004c*/ 	.word	0x00000000
        /*0050*/ 	.short	0x0007
        /*0052*/ 	.short	0x0038
        /*0054*/ 	.byte	0x00, 0xf5, 0x21, 0x00


	//----- nvinfo : EIATTR_KPARAM_INFO
	.align		4
.L_302:
        /*0058*/ 	.byte	0x04, 0x17
        /*005a*/ 	.short	(.L_304 - .L_303)
.L_303:
        /*005c*/ 	.word	0x00000000
        /*0060*/ 	.short	0x0006
        /*0062*/ 	.short	0x0030
        /*0064*/ 	.byte	0x00, 0xf5, 0x21, 0x00


	//----- nvinfo : EIATTR_KPARAM_INFO
	.align		4
.L_304:
        /*0068*/ 	.byte	0x04, 0x17
        /*006a*/ 	.short	(.L_306 - .L_305)
.L_305:
        /*006c*/ 	.word	0x00000000
        /*0070*/ 	.short	0x0005
        /*0072*/ 	.short	0x0028
        /*0074*/ 	.byte	0x00, 0xf5, 0x21, 0x00


	//----- nvinfo : EIATTR_KPARAM_INFO
	.align		4
.L_306:
        /*0078*/ 	.byte	0x04, 0x17
        /*007a*/ 	.short	(.L_308 - .L_307)
.L_307:
        /*007c*/ 	.word	0x00000000
        /*0080*/ 	.short	0x0004
        /*0082*/ 	.short	0x0020
        /*0084*/ 	.byte	0x00, 0xf5, 0x21, 0x00


	//----- nvinfo : EIATTR_KPARAM_INFO
	.align		4
.L_308:
        /*0088*/ 	.byte	0x04, 0x17
        /*008a*/ 	.short	(.L_310 - .L_309)
.L_309:
        /*008c*/ 	.word	0x00000000
        /*0090*/ 	.short	0x0003
        /*0092*/ 	.short	0x0018
        /*0094*/ 	.byte	0x00, 0xf5, 0x21, 0x00


	//----- nvinfo : EIATTR_KPARAM_INFO
	.align		4
.L_310:
        /*0098*/ 	.byte	0x04, 0x17
        /*009a*/ 	.short	(.L_312 - .L_311)
.L_311:
        /*009c*/ 	.word	0x00000000
        /*00a0*/ 	.short	0x0002
        /*00a2*/ 	.short	0x0010
        /*00a4*/ 	.byte	0x00, 0xf5, 0x21, 0x00


	//----- nvinfo : EIATTR_KPARAM_INFO
	.align		4
.L_312:
        /*00a8*/ 	.byte	0x04, 0x17
        /*00aa*/ 	.short	(.L_314 - .L_313)
.L_313:
        /*00ac*/ 	.word	0x00000000
        /*00b0*/ 	.short	0x0001
        /*00b2*/ 	.short	0x0008
        /*00b4*/ 	.byte	0x00, 0xf5, 0x21, 0x00


	//----- nvinfo : EIATTR_KPARAM_INFO
	.align		4
.L_314:
        /*00b8*/ 	.byte	0x04, 0x17
        /*00ba*/ 	.short	(.L_316 - .L_315)
.L_315:
        /*00bc*/ 	.word	0x00000000
        /*00c0*/ 	.short	0x0000
        /*00c2*/ 	.short	0x0000
        /*00c4*/ 	.byte	0x00, 0xf5, 0x21, 0x00


	//----- nvinfo : EIATTR_SPARSE_MMA_MASK
	.align		4
.L_316:
        /*00c8*/ 	.byte	0x03, 0x50
        /*00ca*/ 	.short	0x0000


	//----- nvinfo : EIATTR_MAXREG_COUNT
	.align		4
        /*00cc*/ 	.byte	0x03, 0x1b
        /*00ce*/ 	.short	0x00a8


	//----- nvinfo : EIATTR_NUM_BARRIERS
	.align		4
        /*00d0*/ 	.byte	0x02, 0x4c
        /*00d2*/ 	.byte	0x01
	.zero		1


	//----- nvinfo : EIATTR_MERCURY_ISA_VERSION
	.align		4
        /*00d4*/ 	.byte	0x03, 0x5f
        /*00d6*/ 	.short	0x0101


	//----- nvinfo : EIATTR_COOP_GROUP_MASK_REGIDS
	.align		4
        /*00d8*/ 	.byte	0x04, 0x29
        /*00da*/ 	.short	(.L_318 - .L_317)


	//   ....[0]....
.L_317:
        /*00dc*/ 	.word	0xffffffff


	//   ....[1]....
        /*00e0*/ 	.word	0x05000000


	//   ....[2]....
        /*00e4*/ 	.word	0xffffffff


	//   ....[3]....
        /*00e8*/ 	.word	0xffffffff


	//   ....[4]....
        /*00ec*/ 	.word	0xffffffff


	//   ....[5]....
        /*00f0*/ 	.word	0xffffffff


	//   ....[6]....
        /*00f4*/ 	.word	0xffffffff


	//   ....[7]....
        /*00f8*/ 	.word	0xffffffff


	//   ....[8]....
        /*00fc*/ 	.word	0xffffffff


	//   ....[9]....
        /*0100*/ 	.word	0xffffffff


	//   ....[10]....
        /*0104*/ 	.word	0xffffffff


	//   ....[11]....
        /*0108*/ 	.word	0xffffffff


	//   ....[12]....
        /*010c*/ 	.word	0xffffffff


	//   ....[13]....
        /*0110*/ 	.word	0xffffffff


	//   ....[14]....
        /*0114*/ 	.word	0xffffffff


	//   ....[15]....
        /*0118*/ 	.word	0xffffffff


	//   ....[16]....
        /*011c*/ 	.word	0xffffffff


	//   ....[17]....
        /*0120*/ 	.word	0xffffffff


	//   ....[18]....
        /*0124*/ 	.word	0xffffffff


	//   ....[19]....
        /*0128*/ 	.word	0xffffffff


	//   ....[20]....
        /*012c*/ 	.word	0xffffffff


	//   ....[21]....
        /*0130*/ 	.word	0xffffffff


	//   ....[22]....
        /*0134*/ 	.word	0xffffffff


	//   ....[23]....
        /*0138*/ 	.word	0xffffffff


	//   ....[24]....
        /*013c*/ 	.word	0xffffffff


	//   ....[25]....
        /*0140*/ 	.word	0xffffffff


	//   ....[26]....
        /*0144*/ 	.word	0xffffffff


	//   ....[27]....
        /*0148*/ 	.word	0xffffffff


	//   ....[28]....
        /*014c*/ 	.word	0xffffffff


	//   ....[29]....
        /*0150*/ 	.word	0xffffffff


	//   ....[30]....
        /*0154*/ 	.word	0xffffffff


	//   ....[31]....
        /*0158*/ 	.word	0xffffffff


	//   ....[32]....
        /*015c*/ 	.word	0xffffffff


	//   ....[33]....
        /*0160*/ 	.word	0xffffffff


	//   ....[34]....
        /*0164*/ 	.word	0xffffffff


	//   ....[35]....
        /*0168*/ 	.word	0xffffffff


	//   ....[36]....
        /*016c*/ 	.word	0xffffffff


	//   ....[37]....
        /*0170*/ 	.word	0xffffffff


	//   ....[38]....
        /*0174*/ 	.word	0xffffffff


	//   ....[39]....
        /*0178*/ 	.word	0xffffffff


	//   ....[40]....
        /*017c*/ 	.word	0xffffffff


	//   ....[41]....
        /*0180*/ 	.word	0xffffffff


	//   ....[42]....
        /*0184*/ 	.word	0xffffffff


	//   ....[43]....
        /*0188*/ 	.word	0xffffffff


	//   ....[44]....
        /*018c*/ 	.word	0xffffffff


	//   ....[45]....
        /*0190*/ 	.word	0xffffffff


	//   ....[46]....
        /*0194*/ 	.word	0xffffffff


	//   ....[47]....
        /*0198*/ 	.word	0xffffffff


	//   ....[48]....
        /*019c*/ 	.word	0xffffffff


	//   ....[49]....
        /*01a0*/ 	.word	0xffffffff


	//   ....[50]....
        /*01a4*/ 	.word	0xffffffff


	//   ....[51]....
        /*01a8*/ 	.word	0xffffffff


	//   ....[52]....
        /*01ac*/ 	.word	0xffffffff


	//   ....[53]....
        /*01b0*/ 	.word	0xffffffff


	//   ....[54]....
        /*01b4*/ 	.word	0xffffffff


	//   ....[55]....
        /*01b8*/ 	.word	0xffffffff


	//   ....[56]....
        /*01bc*/ 	.word	0xffffffff


	//   ....[57]....
        /*01c0*/ 	.word	0xffffffff


	//   ....[58]....
        /*01c4*/ 	.word	0xffffffff


	//   ....[59]....
        /*01c8*/ 	.word	0xffffffff


	//   ....[60]....
        /*01cc*/ 	.word	0xffffffff


	//   ....[61]....
        /*01d0*/ 	.word	0xffffffff


	//   ....[62]....
        /*01d4*/ 	.word	0xffffffff


	//   ....[63]....
        /*01d8*/ 	.word	0xffffffff


	//   ....[64]....
        /*01dc*/ 	.word	0xffffffff


	//   ....[65]....
        /*01e0*/ 	.word	0xffffffff


	//   ....[66]....
        /*01e4*/ 	.word	0xffffffff


	//   ....[67]....
        /*01e8*/ 	.word	0xffffffff


	//   ....[68]....
        /*01ec*/ 	.word	0xffffffff


	//   ....[69]....
        /*01f0*/ 	.word	0xffffffff


	//   ....[70]....
        /*01f4*/ 	.word	0xffffffff


	//   ....[71]....
        /*01f8*/ 	.word	0xffffffff


	//   ....[72]....
        /*01fc*/ 	.word	0xffffffff


	//   ....[73]....
        /*0200*/ 	.word	0xffffffff


	//   ....[74]....
        /*0204*/ 	.word	0xffffffff


	//   ....[75]....
        /*0208*/ 	.word	0xffffffff


	//   ....[76]....
        /*020c*/ 	.word	0xffffffff


	//   ....[77]....
        /*0210*/ 	.word	0xffffffff


	//   ....[78]....
        /*0214*/ 	.word	0xffffffff


	//   ....[79]....
        /*0218*/ 	.word	0xffffffff


	//   ....[80]....
        /*021c*/ 	.word	0xffffffff


	//   ....[81]....
        /*0220*/ 	.word	0xffffffff


	//   ....[82]....
        /*0224*/ 	.word	0xffffffff


	//   ....[83]....
        /*0228*/ 	.word	0xffffffff


	//   ....[84]....
        /*022c*/ 	.word	0xffffffff


	//   ....[85]....
        /*0230*/ 	.word	0xffffffff


	//   ....[86]....
        /*0234*/ 	.word	0xffffffff


	//   ....[87]....
        /*0238*/ 	.word	0xffffffff


	//   ....[88]....
        /*023c*/ 	.word	0xffffffff


	//   ....[89]....
        /*0240*/ 	.word	0xffffffff


	//   ....[90]....
        /*0244*/ 	.word	0xffffffff


	//   ....[91]....
        /*0248*/ 	.word	0xffffffff


	//   ....[92]....
        /*024c*/ 	.word	0xffffffff


	//   ....[93]....
        /*0250*/ 	.word	0xffffffff


	//   ....[94]....
        /*0254*/ 	.word	0xffffffff


	//   ....[95]....
        /*0258*/ 	.word	0xffffffff


	//   ....[96]....
        /*025c*/ 	.word	0xffffffff


	//   ....[97]....
        /*0260*/ 	.word	0xffffffff


	//   ....[98]....
        /*0264*/ 	.word	0xffffffff


	//   ....[99]....
        /*0268*/ 	.word	0xffffffff


	//   ....[100]....
        /*026c*/ 	.word	0xffffffff


	//   ....[101]....
        /*0270*/ 	.word	0xffffffff


	//   ....[102]....
        /*0274*/ 	.word	0xffffffff


	//   ....[103]....
        /*0278*/ 	.word	0xffffffff


	//   ....[104]....
        /*027c*/ 	.word	0xffffffff


	//   ....[105]....
        /*0280*/ 	.word	0xffffffff


	//   ....[106]....
        /*0284*/ 	.word	0xffffffff


	//   ....[107]....
        /*0288*/ 	.word	0xffffffff


	//   ....[108]....
        /*028c*/ 	.word	0xffffffff


	//   ....[109]....
        /*0290*/ 	.word	0xffffffff


	//   ....[110]....
        /*0294*/ 	.word	0xffffffff


	//   ....[111]....
        /*0298*/ 	.word	0xffffffff


	//   ....[112]....
        /*029c*/ 	.word	0xffffffff


	//   ....[113]....
        /*02a0*/ 	.word	0xffffffff


	//   ....[114]....
        /*02a4*/ 	.word	0xffffffff


	//   ....[115]....
        /*02a8*/ 	.word	0xffffffff


	//   ....[116]....
        /*02ac*/ 	.word	0xffffffff


	//   ....[117]....
        /*02b0*/ 	.word	0xffffffff


	//   ....[118]....
        /*02b4*/ 	.word	0xffffffff


	//   ....[119]....
        /*02b8*/ 	.word	0xffffffff


	//   ....[120]....
        /*02bc*/ 	.word	0xffffffff


	//   ....[121]....
        /*02c0*/ 	.word	0xffffffff


	//   ....[122]....
        /*02c4*/ 	.word	0xffffffff


	//   ....[123]....
        /*02c8*/ 	.word	0xffffffff


	//   ....[124]....
        /*02cc*/ 	.word	0xffffffff


	//   ....[125]....
        /*02d0*/ 	.word	0xffffffff


	//   ....[126]....
        /*02d4*/ 	.word	0xffffffff


	//   ....[127]....
        /*02d8*/ 	.word	0xffffffff


	//   ....[128]....
        /*02dc*/ 	.word	0xffffffff


	//   ....[129]....
        /*02e0*/ 	.word	0xffffffff


	//   ....[130]....
        /*02e4*/ 	.word	0xffffffff


	//   ....[131]....
        /*02e8*/ 	.word	0xffffffff


	//   ....[132]....
        /*02ec*/ 	.word	0xffffffff


	//   ....[133]....
        /*02f0*/ 	.word	0xffffffff


	//   ....[134]....
        /*02f4*/ 	.word	0xffffffff


	//   ....[135]....
        /*02f8*/ 	.word	0xffffffff


	//   ....[136]....
        /*02fc*/ 	.word	0xffffffff


	//   ....[137]....
        /*0300*/ 	.word	0xffffffff


	//   ....[138]....
        /*0304*/ 	.word	0xffffffff


	//   ....[139]....
        /*0308*/ 	.word	0xffffffff


	//   ....[140]....
        /*030c*/ 	.word	0xffffffff


	//   ....[141]....
        /*0310*/ 	.word	0xffffffff


	//   ....[142]....
        /*0314*/ 	.word	0xffffffff


	//   ....[143]....
        /*0318*/ 	.word	0xffffffff


	//   ....[144]....
        /*031c*/ 	.word	0xffffffff


	//   ....[145]....
        /*0320*/ 	.word	0xffffffff


	//   ....[146]....
        /*0324*/ 	.word	0xffffffff


	//   ....[147]....
        /*0328*/ 	.word	0xffffffff


	//   ....[148]....
        /*032c*/ 	.word	0xffffffff


	//   ....[149]....
        /*0330*/ 	.word	0xffffffff


	//   ....[150]....
        /*0334*/ 	.word	0xffffffff


	//   ....[151]....
        /*0338*/ 	.word	0xffffffff


	//   ....[152]....
        /*033c*/ 	.word	0xffffffff


	//   ....[153]....
        /*0340*/ 	.word	0xffffffff


	//   ....[154]....
        /*0344*/ 	.word	0xffffffff


	//   ....[155]....
        /*0348*/ 	.word	0xffffffff


	//   ....[156]....
        /*034c*/ 	.word	0xffffffff


	//   ....[157]....
        /*0350*/ 	.word	0xffffffff


	//   ....[158]....
        /*0354*/ 	.word	0xffffffff


	//   ....[159]....
        /*0358*/ 	.word	0xffffffff


	//   ....[160]....
        /*035c*/ 	.word	0xffffffff


	//   ....[161]....
        /*0360*/ 	.word	0xffffffff


	//   ....[162]....
        /*0364*/ 	.word	0xffffffff


	//   ....[163]....
        /*0368*/ 	.word	0xffffffff


	//   ....[164]....
        /*036c*/ 	.word	0xffffffff


	//   ....[165]....
        /*0370*/ 	.word	0xffffffff


	//   ....[166]....
        /*0374*/ 	.word	0xffffffff


	//   ....[167]....
        /*0378*/ 	.word	0xffffffff


	//   ....[168]....
        /*037c*/ 	.word	0xffffffff


	//   ....[169]....
        /*0380*/ 	.word	0x05000000


	//   ....[170]....
        /*0384*/ 	.word	0xffffffff


	//   ....[171]....
        /*0388*/ 	.word	0xffffffff


	//   ....[172]....
        /*038c*/ 	.word	0xffffffff


	//   ....[173]....
        /*0390*/ 	.word	0xffffffff


	//   ....[174]....
        /*0394*/ 	.word	0xffffffff


	//   ....[175]....
        /*0398*/ 	.word	0xffffffff


	//   ....[176]....
        /*039c*/ 	.word	0xffffffff


	//   ....[177]....
        /*03a0*/ 	.word	0xffffffff


	//   ....[178]....
        /*03a4*/ 	.word	0xffffffff


	//   ....[179]....
        /*03a8*/ 	.word	0xffffffff


	//   ....[180]....
        /*03ac*/ 	.word	0xffffffff


	//   ....[181]....
        /*03b0*/ 	.word	0xffffffff


	//   ....[182]....
        /*03b4*/ 	.word	0xffffffff


	//   ....[183]....
        /*03b8*/ 	.word	0xffffffff


	//   ....[184]....
        /*03bc*/ 	.word	0xffffffff


	//   ....[185]....
        /*03c0*/ 	.word	0xffffffff


	//   ....[186]....
        /*03c4*/ 	.word	0xffffffff


	//   ....[187]....
        /*03c8*/ 	.word	0xffffffff


	//   ....[188]....
        /*03cc*/ 	.word	0xffffffff


	//   ....[189]....
        /*03d0*/ 	.word	0xffffffff


	//   ....[190]....
        /*03d4*/ 	.word	0xffffffff


	//   ....[191]....
        /*03d8*/ 	.word	0xffffffff


	//   ....[192]....
        /*03dc*/ 	.word	0xffffffff


	//   ....[193]....
        /*03e0*/ 	.word	0xffffffff


	//   ....[194]....
        /*03e4*/ 	.word	0xffffffff


	//   ....[195]....
        /*03e8*/ 	.word	0xffffffff


	//   ....[196]....
        /*03ec*/ 	.word	0xffffffff


	//   ....[197]....
        /*03f0*/ 	.word	0xffffffff


	//   ....[198]....
        /*03f4*/ 	.word	0xffffffff


	//   ....[199]....
        /*03f8*/ 	.word	0xffffffff


	//   ....[200]....
        /*03fc*/ 	.word	0xffffffff


	//   ....[201]....
        /*0400*/ 	.word	0xffffffff


	//   ....[202]....
        /*0404*/ 	.word	0xffffffff


	//   ....[203]....
        /*0408*/ 	.word	0xffffffff


	//   ....[204]....
        /*040c*/ 	.word	0xffffffff


	//   ....[205]....
        /*0410*/ 	.word	0xffffffff


	//   ....[206]....
        /*0414*/ 	.word	0x0500002c


	//   ....[207]....
        /*0418*/ 	.word	0x0500002c


	//   ....[208]....
        /*041c*/ 	.word	0x0500002c


	//   ....[209]....
        /*0420*/ 	.word	0x0500002c


	//   ....[210]....
        /*0424*/ 	.word	0x0500002c


	//----- nvinfo : EIATTR_COOP_GROUP_INSTR_OFFSETS
	.align		4
.L_318:
        /*0428*/ 	.byte	0x04, 0x28
        /*042a*/ 	.short	(.L_320 - .L_319)


	//   ....[0]....
.L_319:
        /*042c*/ 	.word	0x00000ee0


	//   ....[1]....
        /*0430*/ 	.word	0x00001d10


	//   ....[2]....
        /*0434*/ 	.word	0x00002700


	//   ....[3]....
        /*0438*/ 	.word	0x00002720


	//   ....[4]....
        /*043c*/ 	.word	0x00002740


	//   ....[5]....
        /*0440*/ 	.word	0x00002760


	//   ....[6]....
        /*0444*/ 	.word	0x00002780


	//   ....[7]....
        /*0448*/ 	.word	0x00002c50


	//   ....[8]....
        /*044c*/ 	.word	0x00002c60


	//   ....[9]....
        /*0450*/ 	.word	0x00002c80


	//   ....[10]....
        /*0454*/ 	.word	0x00002ca0


	//   ....[11]....
        /*0458*/ 	.word	0x00002cf0


	//   ....[12]....
        /*045c*/ 	.word	0x00002d20


	//   ....[13]....
        /*0460*/ 	.word	0x00002d70


	//   ....[14]....
        /*0464*/ 	.word	0x00002d90


	//   ....[15]....
        /*0468*/ 	.word	0x00002eb0


	//   ....[16]....
        /*046c*/ 	.word	0x00002ee0


	//   ....[17]....
        /*0470*/ 	.word	0x00002ef0


	//   ....[18]....
        /*0474*/ 	.word	0x00002f10


	//   ....[19]....
        /*0478*/ 	.word	0x00002f50


	//   ....[20]....
        /*047c*/ 	.word	0x00002f80


	//   ....[21]....
        /*0480*/ 	.word	0x00002fc0


	//   ....[22]....
        /*0484*/ 	.word	0x00002fe0


	//   ....[23]....
        /*0488*/ 	.word	0x00003000


	//   ....[24]....
        /*048c*/ 	.word	0x00003130


	//   ....[25]....
        /*0490*/ 	.word	0x00003160


	//   ....[26]....
        /*0494*/ 	.word	0x00003170


	//   ....[27]....
        /*0498*/ 	.word	0x00003190


	//   ....[28]....
        /*049c*/ 	.word	0x000031d0


	//   ....[29]....
        /*04a0*/ 	.word	0x00003200


	//   ....[30]....
        /*04a4*/ 	.word	0x00003240


	//   ....[31]....
        /*04a8*/ 	.word	0x00003260


	//   ....[32]....
        /*04ac*/ 	.word	0x00003280


	//   ....[33]....
        /*04b0*/ 	.word	0x000033b0


	//   ....[34]....
        /*04b4*/ 	.word	0x000033e0


	//   ....[35]....
        /*04b8*/ 	.word	0x000033f0


	//   ....[36]....
        /*04bc*/ 	.word	0x00003410


	//   ....[37]....
        /*04c0*/ 	.word	0x00003450


	//   ....[38]....
        /*04c4*/ 	.word	0x00003480


	//   ....[39]....
        /*04c8*/ 	.word	0x000034c0


	//   ....[40]....
        /*04cc*/ 	.word	0x000034e0


	//   ....[41]....
        /*04d0*/ 	.word	0x00003500


	//   ....[42]....
        /*04d4*/ 	.word	0x00003630


	//   ....[43]....
        /*04d8*/ 	.word	0x00003650


	//   ....[44]....
        /*04dc*/ 	.word	0x00003660


	//   ....[45]....
        /*04e0*/ 	.word	0x00003680


	//   ....[46]....
        /*04e4*/ 	.word	0x000036c0


	//   ....[47]....
        /*04e8*/ 	.word	0x000036f0


	//   ....[48]....
        /*04ec*/ 	.word	0x00003730


	//   ....[49]....
        /*04f0*/ 	.word	0x00003750


	//   ....[50]....
        /*04f4*/ 	.word	0x00003770


	//   ....[51]....
        /*04f8*/ 	.word	0x000038b0


	//   ....[52]....
        /*04fc*/ 	.word	0x000038d0


	//   ....[53]....
        /*0500*/ 	.word	0x000038e0


	//   ....[54]....
        /*0504*/ 	.word	0x00003900


	//   ....[55]....
        /*0508*/ 	.word	0x00003940


	//   ....[56]....
        /*050c*/ 	.word	0x00003970


	//   ....[57]....
        /*0510*/ 	.word	0x000039b0


	//   ....[58]....
        /*0514*/ 	.word	0x000039d0


	//   ....[59]....
        /*0518*/ 	.word	0x000039f0


	//   ....[60]....
        /*051c*/ 	.word	0x00003b40


	//   ....[61]....
        /*0520*/ 	.word	0x00003b50


	//   ....[62]....
        /*0524*/ 	.word	0x00003b70


	//   ....[63]....
        /*0528*/ 	.word	0x00003bb0


	//   ....[64]....
        /*052c*/ 	.word	0x00003be0


	//   ....[65]....
        /*0530*/ 	.word	0x00003c20


	//   ....[66]....
        /*0534*/ 	.word	0x00003c40


	//   ....[67]....
        /*0538*/ 	.word	0x00003c60


	//   ....[68]....
        /*053c*/ 	.word	0x00003ca0


	//   ....[69]....
        /*0540*/ 	.word	0x00003d80


	//   ....[70]....
        /*0544*/ 	.word	0x00003d90


	//   ....[71]....
        /*0548*/ 	.word	0x00003db0


	//   ....[72]....
        /*054c*/ 	.word	0x00003df0


	//   ....[73]....
        /*0550*/ 	.word	0x00003e20


	//   ....[74]....
        /*0554*/ 	.word	0x00003e60


	//   ....[75]....
        /*0558*/ 	.word	0x00003e80


	//   ....[76]....
        /*055c*/ 	.word	0x00003ea0


	//   ....[77]....
        /*0560*/ 	.word	0x00003ee0


	//   ....[78]....
        /*0564*/ 	.word	0x00003fc0


	//   ....[79]....
        /*0568*/ 	.word	0x00003fd0


	//   ....[80]....
        /*056c*/ 	.word	0x00004000


	//   ....[81]....
        /*0570*/ 	.word	0x00004020


	//   ....[82]....
        /*0574*/ 	.word	0x00004070


	//   ....[83]....
        /*0578*/ 	.word	0x00004090


	//   ....[84]....
        /*057c*/ 	.word	0x000040d0


	//   ....[85]....
        /*0580*/ 	.word	0x000040f0


	//   ....[86]....
        /*0584*/ 	.word	0x00004150


	//   ....[87]....
        /*0588*/ 	.word	0x00004210


	//   ....[88]....
        /*058c*/ 	.word	0x00004220


	//   ....[89]....
        /*0590*/ 	.word	0x00004250


	//   ....[90]....
        /*0594*/ 	.word	0x00004280


	//   ....[91]....
        /*0598*/ 	.word	0x000042d0


	//   ....[92]....
        /*059c*/ 	.word	0x000042e0


	//   ....[93]....
        /*05a0*/ 	.word	0x00004320


	//   ....[94]....
        /*05a4*/ 	.word	0x00004350


	//   ....[95]....
        /*05a8*/ 	.word	0x000043e0


	//   ....[96]....
        /*05ac*/ 	.word	0x00004480


	//   ....[97]....
        /*05b0*/ 	.word	0x00004490


	//   ....[98]....
        /*05b4*/ 	.word	0x000044e0


	//   ....[99]....
        /*05b8*/ 	.word	0x00004510


	//   ....[100]....
        /*05bc*/ 	.word	0x00004540


	//   ....[101]....
        /*05c0*/ 	.word	0x00004570


	//   ....[102]....
        /*05c4*/ 	.word	0x000045a0


	//   ....[103]....
        /*05c8*/ 	.word	0x000045d0


	//   ....[104]....
        /*05cc*/ 	.word	0x00004620


	//   ....[105]....
        /*05d0*/ 	.word	0x00004710


	//   ....[106]....
        /*05d4*/ 	.word	0x00004720


	//   ....[107]....
        /*05d8*/ 	.word	0x00004730


	//   ....[108]....
        /*05dc*/ 	.word	0x00004780


	//   ....[109]....
        /*05e0*/ 	.word	0x000047b0


	//   ....[110]....
        /*05e4*/ 	.word	0x000047e0


	//   ....[111]....
        /*05e8*/ 	.word	0x00004810


	//   ....[112]....
        /*05ec*/ 	.word	0x00004840


	//   ....[113]....
        /*05f0*/ 	.word	0x00004870


	//   ....[114]....
        /*05f4*/ 	.word	0x00004990


	//   ....[115]....
        /*05f8*/ 	.word	0x000049d0


	//   ....[116]....
        /*05fc*/ 	.word	0x000049e0


	//   ....[117]....
        /*0600*/ 	.word	0x00004a30


	//   ....[118]....
        /*0604*/ 	.word	0x00004a60


	//   ....[119]....
        /*0608*/ 	.word	0x00004a90


	//   ....[120]....
        /*060c*/ 	.word	0x00004ac0


	//   ....[121]....
        /*0610*/ 	.word	0x00004af0


	//   ....[122]....
        /*0614*/ 	.word	0x00004b20


	//   ....[123]....
        /*0618*/ 	.word	0x00004c30


	//   ....[124]....
        /*061c*/ 	.word	0x00004c70


	//   ....[125]....
        /*0620*/ 	.word	0x00004c80


	//   ....[126]....
        /*0624*/ 	.word	0x00004cd0


	//   ....[127]....
        /*0628*/ 	.word	0x00004d00


	//   ....[128]....
        /*062c*/ 	.word	0x00004d30


	//   ....[129]....
        /*0630*/ 	.word	0x00004d60


	//   ....[130]....
        /*0634*/ 	.word	0x00004d90


	//   ....[131]....
        /*0638*/ 	.word	0x00004dc0


	//   ....[132]....
        /*063c*/ 	.word	0x00004ed0


	//   ....[133]....
        /*0640*/ 	.word	0x00004f00


	//   ....[134]....
        /*0644*/ 	.word	0x00004f10


	//   ....[135]....
        /*0648*/ 	.word	0x00004f60


	//   ....[136]....
        /*064c*/ 	.word	0x00004f90


	//   ....[137]....
        /*0650*/ 	.word	0x00004fa0


	//   ....[138]....
        /*0654*/ 	.word	0x00004fe0


	//   ....[139]....
        /*0658*/ 	.word	0x00005030


	//   ....[140]....
        /*065c*/ 	.word	0x00005090


	//   ....[141]....
        /*0660*/ 	.word	0x00005170


	//   ....[142]....
        /*0664*/ 	.word	0x000051a0


	//   ....[143]....
        /*0668*/ 	.word	0x000051b0


	//   ....[144]....
        /*066c*/ 	.word	0x00005200


	//   ....[145]....
        /*0670*/ 	.word	0x00005230


	//   ....[146]....
        /*0674*/ 	.word	0x00005260


	//   ....[147]....
        /*0678*/ 	.word	0x00005290


	//   ....[148]....
        /*067c*/ 	.word	0x000052c0


	//   ....[149]....
        /*0680*/ 	.word	0x000052f0


	//   ....[150]....
        /*0684*/ 	.word	0x00005410


	//   ....[151]....
        /*0688*/ 	.word	0x00005440


	//   ....[152]....
        /*068c*/ 	.word	0x00005450


	//   ....[153]....
        /*0690*/ 	.word	0x000054a0


	//   ....[154]....
        /*0694*/ 	.word	0x000054d0


	//   ....[155]....
        /*0698*/ 	.word	0x000054e0


	//   ....[156]....
        /*069c*/ 	.word	0x00005520


	//   ....[157]....
        /*06a0*/ 	.word	0x00005570


	//   ....[158]....
        /*06a4*/ 	.word	0x000055a0


	//   ....[159]....
        /*06a8*/ 	.word	0x000056a0


	//   ....[160]....
        /*06ac*/ 	.word	0x000056c0


	//   ....[161]....
        /*06b0*/ 	.word	0x000056d0


	//   ....[162]....
        /*06b4*/ 	.word	0x00005700


	//   ....[163]....
        /*06b8*/ 	.word	0x00005720


	//   ....[164]....
        /*06bc*/ 	.word	0x00005770


	//   ....[165]....
        /*06c0*/ 	.word	0x000057a0


	//   ....[166]....
        /*06c4*/ 	.word	0x000057e0


	//   ....[167]....
        /*06c8*/ 	.word	0x00005810


	//   ....[168]....
        /*06cc*/ 	.word	0x000058d0


	//   ....[169]....
        /*06d0*/ 	.word	0x00005e00


	//   ....[170]....
        /*06d4*/ 	.word	0x000061a0


	//   ....[171]....
        /*06d8*/ 	.word	0x000062a0


	//   ....[172]....
        /*06dc*/ 	.word	0x000063a0


	//   ....[173]....
        /*06e0*/ 	.word	0x000064a0


	//   ....[174]....
        /*06e4*/ 	.word	0x000065a0


	//   ....[175]....
        /*06e8*/ 	.word	0x000066a0


	//   ....[176]....
        /*06ec*/ 	.word	0x000067a0


	//   ....[177]....
        /*06f0*/ 	.word	0x000068a0


	//   ....[178]....
        /*06f4*/ 	.word	0x000069a0


	//   ....[179]....
        /*06f8*/ 	.word	0x00006aa0


	//   ....[180]....
        /*06fc*/ 	.word	0x00006ba0


	//   ....[181]....
        /*0700*/ 	.word	0x00006ca0


	//   ....[182]....
        /*0704*/ 	.word	0x00006da0


	//   ....[183]....
        /*0708*/ 	.word	0x00006ea0


	//   ....[184]....
        /*070c*/ 	.word	0x00006fa0


	//   ....[185]....
        /*0710*/ 	.word	0x000070a0


	//   ....[186]....
        /*0714*/ 	.word	0x000071a0


	//   ....[187]....
        /*0718*/ 	.word	0x000072a0


	//   ....[188]....
        /*071c*/ 	.word	0x000074e0


	//   ....[189]....
        /*0720*/ 	.word	0x00007650


	//   ....[190]....
        /*0724*/ 	.word	0x000077c0


	//   ....[191]....
        /*0728*/ 	.word	0x00007930


	//   ....[192]....
        /*072c*/ 	.word	0x00007aa0


	//   ....[193]....
        /*0730*/ 	.word	0x00007c10


	//   ....[194]....
        /*0734*/ 	.word	0x00007d80


	//   ....[195]....
        /*0738*/ 	.word	0x00007ef0


	//   ....[196]....
        /*073c*/ 	.word	0x00008060


	//   ....[197]....
        /*0740*/ 	.word	0x000081d0


	//   ....[198]....
        /*0744*/ 	.word	0x00008340


	//   ....[199]....
        /*0748*/ 	.word	0x000084a0


	//   ....[200]....
        /*074c*/ 	.word	0x000085f0


	//   ....[201]....
        /*0750*/ 	.word	0x00008740


	//   ....[202]....
        /*0754*/ 	.word	0x00008890


	//   ....[203]....
        /*0758*/ 	.word	0x000089e0


	//   ....[204]....
        /*075c*/ 	.word	0x00008b30


	//   ....[205]....
        /*0760*/ 	.word	0x00008c70


	//   ....[206]....
        /*0764*/ 	.word	0x00008ce0


	//   ....[207]....
        /*0768*/ 	.word	0x00008d50


	//   ....[208]....
        /*076c*/ 	.word	0x00008dc0


	//   ....[209]....
        /*0770*/ 	.word	0x00008e30


	//   ....[210]....
        /*0774*/ 	.word	0x00008ea0


	//----- nvinfo : EIATTR_VRC_CTA_INIT_COUNT
	.align		4
.L_320:
        /*0778*/ 	.byte	0x02, 0x4a
	.zero		1
	.zero		1


	//----- nvinfo : EIATTR_EXIT_INSTR_OFFSETS
	.align		4
        /*077c*/ 	.byte	0x04, 0x1c
        /*077e*/ 	.short	(.L_322 - .L_321)


	//   ....[0]....
.L_321:
        /*0780*/ 	.word	0x00002100


	//   ....[1]....
        /*0784*/ 	.word	0x000024f0


	//   ....[2]....
        /*0788*/ 	.word	0x00002510


	//   ....[3]....
        /*078c*/ 	.word	0x000072b0


	//   ....[4]....
        /*0790*/ 	.word	0x00008c80


	//----- nvinfo : EIATTR_MAX_THREADS
	.align		4
.L_322:
        /*0794*/ 	.byte	0x04, 0x05
        /*0796*/ 	.short	(.L_324 - .L_323)
.L_323:
        /*0798*/ 	.word	0x00000180
        /*079c*/ 	.word	0x00000001
        /*07a0*/ 	.word	0x00000001


	//----- nvinfo : EIATTR_CRS_STACK_SIZE
	.align		4
.L_324:
        /*07a4*/ 	.byte	0x04, 0x1e
        /*07a6*/ 	.short	(.L_326 - .L_325)
.L_325:
        /*07a8*/ 	.word	0x00000000


	//----- nvinfo : EIATTR_CBANK_PARAM_SIZE
	.align		4
.L_326:
        /*07ac*/ 	.byte	0x03, 0x19
        /*07ae*/ 	.short	0x004d


	//----- nvinfo : EIATTR_PARAM_CBANK
	.align		4
        /*07b0*/ 	.byte	0x04, 0x0a
        /*07b2*/ 	.short	(.L_328 - .L_327)
	.align		4
.L_327:
        /*07b4*/ 	.word	index@(.nv.constant0._ZN3cub18CUB_300001_SM_10006detail10radix_sort29DeviceRadixSortOnesweepKernelINS1_5radix10policy_hubIfNS0_8NullTypeEyE10Policy1000ELNS0_9SortOrderE1EfS6_yiiNS1_21identity_decomposer_tEEEvPT5_SC_PT3_PKSD_PT1_PKSH_PT2_PKSL_T4_iiT6_)
        /*07b8*/ 	.short	0x0380
        /*07ba*/ 	.short	0x004d


	//----- nvinfo : EIATTR_SW_WAR
	.align		4
.L_328:
        /*07bc*/ 	.byte	0x04, 0x36
        /*07be*/ 	.short	(.L_330 - .L_329)
.L_329:
        /*07c0*/ 	.word	0x00000008
.L_330:


//--------------------- .nv.info._ZN3cub18CUB_300001_SM_10006detail10radix_sort33DeviceRadixSortExclusiveSumKernelINS1_5radix10policy_hubIfNS0_8NullTypeEyE10Policy1000EyEEvPT0_ --------------------------
	.section	.nv.info._ZN3cub18CUB_300001_SM_10006detail10radix_sort33DeviceRadixSortExclusiveSumKernelINS1_5radix10policy_hubIfNS0_8NullTypeEyE10Policy1000EyEEvPT0_,"",@"SHT_CUDA_INFO"
	.sectionflags	@""
	.align	4


	//----- nvinfo : EIATTR_CUDA_API_VERSION
	.align		4
        /*0000*/ 	.byte	0x04, 0x37
        /*0002*/ 	.short	(.L_332 - .L_331)
.L_331:
        /*0004*/ 	.word	0x00000082


	//----- nvinfo : EIATTR_KPARAM_INFO
	.align		4
.L_332:
        /*0008*/ 	.byte	0x04, 0x17
        /*000a*/ 	.short	(.L_334 - .L_333)
.L_333:
        /*000c*/ 	.word	0x00000000
        /*0010*/ 	.short	0x0000
        /*0012*/ 	.short	0x0000
        /*0014*/ 	.byte	0x00, 0xf5, 0x21, 0x00


	//----- nvinfo : EIATTR_SPARSE_MMA_MASK
	.align		4
.L_334:
        /*0018*/ 	.byte	0x03, 0x50
        /*001a*/ 	.short	0x0000


	//----- nvinfo : EIATTR_MAXREG_COUNT
	.align		4
        /*001c*/ 	.byte	0x03, 0x1b
        /*001e*/ 	.short	0x00ff


	//----- nvinfo : EIATTR_NUM_BARRIERS
	.align		4
        /*0020*/ 	.byte	0x02, 0x4c
        /*0022*/ 	.byte	0x01
	.zero		1


	//----- nvinfo : EIATTR_MERCURY_ISA_VERSION
	.align		4
        /*0024*/ 	.byte	0x03, 0x5f
        /*0026*/ 	.short	0x0101


	//----- nvinfo : EIATTR_COOP_GROUP_MASK_REGIDS
	.align		4
        /*0028*/ 	.byte	0x04, 0x29
        /*002a*/ 	.short	(.L_336 - .L_335)


	//   ....[0]....
.L_335:
        /*002c*/ 	.word	0xffffffff


	//   ....[1]....
        /*0030*/ 	.word	0xffffffff


	//   ....[2]....
        /*0034*/ 	.word	0xffffffff


	//   ....[3]....
        /*0038*/ 	.word	0xffffffff


	//   ....[4]....
        /*003c*/ 	.word	0xffffffff


	//   ....[5]....
        /*0040*/ 	.word	0xffffffff


	//   ....[6]....
        /*0044*/ 	.word	0xffffffff


	//   ....[7]....
        /*0048*/ 	.word	0xffffffff


	//   ....[8]....
        /*004c*/ 	.word	0xffffffff


	//   ....[9]....
        /*0050*/ 	.word	0xffffffff


	//   ....[10]....
        /*0054*/ 	.word	0x05000015


	//   ....[11]....
        /*0058*/ 	.word	0x05000015


	//   ....[12]....
        /*005c*/ 	.word	0x05000015


	//   ....[13]....
        /*0060*/ 	.word	0x05000015


	//   ....[14]....
        /*0064*/ 	.word	0x05000015


	//   ....[15]....
        /*0068*/ 	.word	0x05000015


	//   ....[16]....
        /*006c*/ 	.word	0x05000015


	//   ....[17]....
        /*0070*/ 	.word	0x05000015


	//   ....[18]....
        /*0074*/ 	.word	0x05000015


	//   ....[19]....
        /*0078*/ 	.word	0x05000015


	//----- nvinfo : EIATTR_COOP_GROUP_INSTR_OFFSETS
	.align		4
.L_336:
        /*007c*/ 	.byte	0x04, 0x28
        /*007e*/ 	.short	(.L_338 - .L_337)


	//   ....[0]....
.L_337:
        /*0080*/ 	.word	0x00000250


	//   ....[1]....
        /*0084*/ 	.word	0x00000260


	//   ....[2]....
        /*0088*/ 	.word	0x000002a0


	//   ....[3]....
        /*008c*/ 	.word	0x000002c0


	//   ....[4]....
        /*0090*/ 	.word	0x00000310


	//   ....[5]....
        /*0094*/ 	.word	0x00000320


	//   ....[6]....
        /*0098*/ 	.word	0x00000360


	//   ....[7]....
        /*009c*/ 	.word	0x00000380


	//   ....[8]....
        /*00a0*/ 	.word	0x000003d0


	//   ....[9]....
        /*00a4*/ 	.word	0x000003e0


	//   ....[10]....
        /*00a8*/ 	.word	0x00000660


	//   ....[11]....
        /*00ac*/ 	.word	0x000006b0


	//   ....[12]....
        /*00b0*/ 	.word	0x00000740


	//   ....[13]....
        /*00b4*/ 	.word	0x00000790


	//   ....[14]....
        /*00b8*/ 	.word	0x00000820


	//   ....[15]....
        /*00bc*/ 	.word	0x00000870


	//   ....[16]....
        /*00c0*/ 	.word	0x00000900


	//   ....[17]....
        /*00c4*/ 	.word	0x00000950


	//   ....[18]....
        /*00c8*/ 	.word	0x000009e0


	//   ....[19]....
        /*00cc*/ 	.word	0x00000a30


	//----- nvinfo : EIATTR_VRC_CTA_INIT_COUNT
	.align		4
.L_338:
        /*00d0*/ 	.byte	0x02, 0x4a
	.zero		1
	.zero		1


	//----- nvinfo : EIATTR_EXIT_INSTR_OFFSETS
	.align		4
        /*00d4*/ 	.byte	0x04, 0x1c
        /*00d6*/ 	.short	(.L_340 - .L_339)


	//   ....[0]....
.L_339:
        /*00d8*/ 	.word	0x000005d0


	//   ....[1]....
        /*00dc*/ 	.word	0x00000600


	//----- nvinfo : EIATTR_CRS_STACK_SIZE
	.align		4
.L_340:
        /*00e0*/ 	.byte	0x04, 0x1e
        /*00e2*/ 	.short	(.L_342 - .L_341)
.L_341:
        /*00e4*/ 	.word	0x00000000


	//----- nvinfo : EIATTR_CBANK_PARAM_SIZE
	.align		4
.L_342:
        /*00e8*/ 	.byte	0x03, 0x19
        /*00ea*/ 	.short	0x0008


	//----- nvinfo : EIATTR_PARAM_CBANK
	.align		4
        /*00ec*/ 	.byte	0x04, 0x0a
        /*00ee*/ 	.short	(.L_344 - .L_343)
	.align		4
.L_343:
        /*00f0*/ 	.word	index@(.nv.constant0._ZN3cub18CUB_300001_SM_10006detail10radix_sort33DeviceRadixSortExclusiveSumKernelINS1_5radix10policy_hubIfNS0_8NullTypeEyE10Policy1000EyEEvPT0_)
        /*00f4*/ 	.short	0x0380
        /*00f6*/ 	.short	0x0008


	//----- nvinfo : EIATTR_SW_WAR
	.align		4
.L_344:
        /*00f8*/ 	.byte	0x04, 0x36
        /*00fa*/ 	.short	(.L_346 - .L_345)
.L_345:
        /*00fc*/ 	.word	0x00000008
.L_346:


//--------------------- .nv.info._ZN3cub18CUB_300001_SM_10006detail10radix_sort30DeviceRadixSortHistogramKernelINS1_5radix10policy_hubIfNS0_8NullTypeEyE10Policy1000ELNS0_9SortOrderE1EfyNS1_21identity_decomposer_tEEEvPT2_PKT1_SB_iiT3_ --------------------------
	.section	.nv.info._ZN3cub18CUB_300001_SM_10006detail10radix_sort30DeviceRadixSortHistogramKernelINS1_5radix10policy_hubIfNS0_8NullTypeEyE10Policy1000ELNS0_9SortOrderE1EfyNS1_21identity_decomposer_tEEEvPT2_PKT1_SB_iiT3_,"",@"SHT_CUDA_INFO"
	.sectionflags	@""
	.align	4


	//----- nvinfo : EIATTR_CUDA_API_VERSION
	.align		4
        /*0000*/ 	.byte	0x04, 0x37
        /*0002*/ 	.short	(.L_348 - .L_347)
.L_347:
        /*0004*/ 	.word	0x00000082


	//----- nvinfo : EIATTR_KPARAM_INFO
	.align		4
.L_348:
        /*0008*/ 	.byte	0x04, 0x17
        /*000a*/ 	.short	(.L_350 - .L_349)
.L_349:
        /*000c*/ 	.word	0x00000000
        /*0010*/ 	.short	0x0005
        /*0012*/ 	.short	0x0020
        /*0014*/ 	.byte	0x00, 0xf0, 0x05, 0x00


	//----- nvinfo : EIATTR_KPARAM_INFO
	.align		4
.L_350:
        /*0018*/ 	.byte	0x04, 0x17
        /*001a*/ 	.short	(.L_352 - .L_351)
.L_351:
        /*001c*/ 	.word	0x00000000
        /*0020*/ 	.short	0x0004
        /*0022*/ 	.short	0x001c
        /*0024*/ 	.byte	0x00, 0xf0, 0x11, 0x00


	//----- nvinfo : EIATTR_KPARAM_INFO
	.align		4
.L_352:
        /*0028*/ 	.byte	0x04, 0x17
        /*002a*/ 	.short	(.L_354 - .L_353)
.L_353:
        /*002c*/ 	.word	0x00000000
        /*0030*/ 	.short	0x0003
        /*0032*/ 	.short	0x0018
        /*0034*/ 	.byte	0x00, 0xf0, 0x11, 0x00


	//----- nvinfo : EIATTR_KPARAM_INFO
	.align		4
.L_354:
        /*0038*/ 	.byte	0x04, 0x17
        /*003a*/ 	.short	(.L_356 - .L_355)
.L_355:
        /*003c*/ 	.word	0x00000000
        /*0040*/ 	.short	0x0002
        /*0042*/ 	.short	0x0010
        /*0044*/ 	.byte	0x00, 0xf0, 0x21, 0x00


	//----- nvinfo : EIATTR_KPARAM_INFO
	.align		4
.L_356:
        /*0048*/ 	.byte	0x04, 0x17
        /*004a*/ 	.short	(.L_358 - .L_357)
.L_357:
        /*004c*/ 	.word	0x00000000
        /*0050*/ 	.short	0x0001
        /*0052*/ 	.short	0x0008
        /*0054*/ 	.byte	0x00, 0xf5, 0x21, 0x00


	//----- nvinfo : EIATTR_KPARAM_INFO
	.align		4
.L_358:
        /*0058*/ 	.byte	0x04, 0x17
        /*005a*/ 	.short	(.L_360 - .L_359)
.L_359:
        /*005c*/ 	.word	0x00000000
        /*0060*/ 	.short	0x0000
        /*0062*/ 	.short	0x0000
        /*0064*/ 	.byte	0x00, 0xf5, 0x21, 0x00


	//----- nvinfo : EIATTR_SPARSE_MMA_MASK
	.align		4
.L_360:
        /*0068*/ 	.byte	0x03, 0x50
        /*006a*/ 	.short	0x0000


	//----- nvinfo : EIATTR_MAXREG_COUNT
	.align		4
        /*006c*/ 	.byte	0x03, 0x1b
        /*006e*/ 	.short	0x00ff


	//----- nvinfo : EIATTR_NUM_BARRIERS
	.align		4
        /*0070*/ 	.byte	0x02, 0x4c
        /*0072*/ 	.byte	0x01
	.zero		1


	//----- nvinfo : EIATTR_MERCURY_ISA_VERSION
	.align		4
        /*0074*/ 	.byte	0x03, 0x5f
        /*0076*/ 	.short	0x0101


	//----- nvinfo : EIATTR_VRC_CTA_INIT_COUNT
	.align		4
        /*0078*/ 	.byte	0x02, 0x4a
	.zero		1
	.zero		1


	//----- nvinfo : EIATTR_EXIT_INSTR_OFFSETS
	.align		4
        /*007c*/ 	.byte	0x04, 0x1c
        /*007e*/ 	.short	(.L_362 - .L_361)


	//   ....[0]....
.L_361:
        /*0080*/ 	.word	0x00000040


	//   ....[1]....
        /*0084*/ 	.word	0x000032e0


	//----- nvinfo : EIATTR_MAX_THREADS
	.align		4
.L_362:
        /*0088*/ 	.byte	0x04, 0x05
        /*008a*/ 	.short	(.L_364 - .L_363)
.L_363:
        /*008c*/ 	.word	0x00000080
        /*0090*/ 	.word	0x00000001
        /*0094*/ 	.word	0x00000001


	//----- nvinfo : EIATTR_CRS_STACK_SIZE
	.align		4
.L_364:
        /*0098*/ 	.byte	0x04, 0x1e
        /*009a*/ 	.short	(.L_366 - .L_365)
.L_365:
        /*009c*/ 	.word	0x00000000


	//----- nvinfo : EIATTR_CBANK_PARAM_SIZE
	.align		4
.L_366:
        /*00a0*/ 	.byte	0x03, 0x19
        /*00a2*/ 	.short	0x0021


	//----- nvinfo : EIATTR_PARAM_CBANK
	.align		4
        /*00a4*/ 	.byte	0x04, 0x0a
        /*00a6*/ 	.short	(.L_368 - .L_367)
	.align		4
.L_367:
        /*00a8*/ 	.word	index@(.nv.constant0._ZN3cub18CUB_300001_SM_10006detail10radix_sort30DeviceRadixSortHistogramKernelINS1_5radix10policy_hubIfNS0_8NullTypeEyE10Policy1000ELNS0_9SortOrderE1EfyNS1_21identity_decomposer_tEEEvPT2_PKT1_SB_iiT3_)
        /*00ac*/ 	.short	0x0380
        /*00ae*/ 	.short	0x0021


	//----- nvinfo : EIATTR_SW_WAR
	.align		4
.L_368:
        /*00b0*/ 	.byte	0x04, 0x36
        /*00b2*/ 	.short	(.L_370 - .L_369)
.L_369:
        /*00b4*/ 	.word	0x00000008
.L_370:


//--------------------- .nv.info._ZN3cub18CUB_300001_SM_10006detail10radix_sort31DeviceRadixSortSingleTileKernelINS1_5radix10policy_hubIfNS0_8NullTypeEyE10Policy1000ELNS0_9SortOrderE1EfS6_yNS1_21identity_decomposer_tEEEvPKT1_PSB_PKT2_PSF_T3_iiT4_ --------------------------
	.section	.nv.info._ZN3cub18CUB_300001_SM_10006detail10radix_sort31DeviceRadixSortSingleTileKernelINS1_5radix10policy_hubIfNS0_8NullTypeEyE10Policy1000ELNS0_9SortOrderE1EfS6_yNS1_21identity_decomposer_tEEEvPKT1_PSB_PKT2_PSF_T3_iiT4_,"",@"SHT_CUDA_INFO"
	.sectionflags	@""
	.align	4


	//----- nvinfo : EIATTR_CUDA_API_VERSION
	.align		4
        /*0000*/ 	.byte	0x04, 0x37
        /*0002*/ 	.short	(.L_372 - .L_371)
.L_371:
        /*0004*/ 	.word	0x00000082


	//----- nvinfo : EIATTR_KPARAM_INFO
	.align		4
.L_372:
        /*0008*/ 	.byte	0x04, 0x17
        /*000a*/ 	.short	(.L_374 - .L_373)
.L_373:
        /*000c*/ 	.word	0x00000000
        /*0010*/ 	.short	0x0007
        /*0012*/ 	.short	0x0030
        /*0014*/ 	.byte	0x00, 0xf0, 0x05, 0x00


	//----- nvinfo : EIATTR_KPARAM_INFO
	.align		4
.L_374:
        /*0018*/ 	.byte	0x04, 0x17
        /*001a*/ 	.short	(.L_376 - .L_375)
.L_375:
        /*001c*/ 	.word	0x00000000
        /*0020*/ 	.short	0x0006
        /*0022*/ 	.short	0x002c
        /*0024*/ 	.byte	0x00, 0xf0, 0x11, 0x00


	//----- nvinfo : EIATTR_KPARAM_INFO
	.align		4
.L_376:
        /*0028*/ 	.byte	0x04, 0x17
        /*002a*/ 	.short	(.L_378 - .L_377)
.L_377:
        /*002c*/ 	.word	0x00000000
        /*0030*/ 	.short	0x0005
        /*0032*/ 	.short	0x0028
        /*0034*/ 	.byte	0x00, 0xf0, 0x11, 0x00


	//----- nvinfo : EIATTR_KPARAM_INFO
	.align		4
.L_378:
        /*0038*/ 	.byte	0x04, 0x17
        /*003a*/ 	.short	(.L_380 - .L_379)
.L_379:
        /*003c*/ 	.word	0x00000000
        /*0040*/ 	.short	0x0004
        /*0042*/ 	.short	0x0020
        /*0044*/ 	.byte	0x00, 0xf0, 0x21, 0x00


	//----- nvinfo : EIATTR_KPARAM_INFO
	.align		4
.L_380:
        /*0048*/ 	.byte	0x04, 0x17
        /*004a*/ 	.short	(.L_382 - .L_381)
.L_381:
        /*004c*/ 	.word	0x00000000
        /*0050*/ 	.short	0x0003
        /*0052*/ 	.short	0x0018
        /*0054*/ 	.byte	0x00, 0xf5, 0x21, 0x00


	//----- nvinfo : EIATTR_KPARAM_INFO
	.align		4
.L_382:
        /*0058*/ 	.byte	0x04, 0x17
        /*005a*/ 	.short	(.L_384 - .L_383)
.L_383:
        /*005c*/ 	.word	0x00000000
        /*0060*/ 	.short	0x0002
        /*0062*/ 	.short	0x0010
        /*0064*/ 	.byte	0x00, 0xf5, 0x21, 0x00


	//----- nvinfo : EIATTR_KPARAM_INFO
	.align		4
.L_384:
        /*0068*/ 	.byte	0x04, 0x17
        /*006a*/ 	.short	(.L_386 - .L_385)
.L_385:
        /*006c*/ 	.word	0x00000000
        /*0070*/ 	.short	0x0001
        /*0072*/ 	.short	0x0008
        /*0074*/ 	.byte	0x00, 0xf5, 0x21, 0x00


	//----- nvinfo : EIATTR_KPARAM_INFO
	.align		4
.L_386:
        /*0078*/ 	.byte	0x04, 0x17
        /*007a*/ 	.short	(.L_388 - .L_387)
.L_387:
        /*007c*/ 	.word	0x00000000
        /*0080*/ 	.short	0x0000
        /*0082*/ 	.short	0x0000
        /*0084*/ 	.byte	0x00, 0xf5, 0x21, 0x00


	//----- nvinfo : EIATTR_SPARSE_MMA_MASK
	.align		4
.L_388:
        /*0088*/ 	.byte	0x03, 0x50
        /*008a*/ 	.short	0x0000


	//----- nvinfo : EIATTR_MAXREG_COUNT
	.align		4
        /*008c*/ 	.byte	0x03, 0x1b
        /*008e*/ 	.short	0x00ff


	//----- nvinfo : EIATTR_NUM_BARRIERS
	.align		4
        /*0090*/ 	.byte	0x02, 0x4c
        /*0092*/ 	.byte	0x01
	.zero		1


	//----- nvinfo : EIATTR_MERCURY_ISA_VERSION
	.align		4
        /*0094*/ 	.byte	0x03, 0x5f
        /*0096*/ 	.short	0x0101


	//----- nvinfo : EIATTR_COOP_GROUP_MASK_REGIDS
	.align		4
        /*0098*/ 	.byte	0x04, 0x29
        /*009a*/ 	.short	(.L_390 - .L_389)


	//   ....[0]....
.L_389:
        /*009c*/ 	.word	0xffffffff


	//   ....[1]....
        /*00a0*/ 	.word	0xffffffff


	//   ....[2]....
        /*00a4*/ 	.word	0xffffffff


	//   ....[3]....
        /*00a8*/ 	.word	0xffffffff


	//   ....[4]....
        /*00ac*/ 	.word	0xffffffff


	//----- nvinfo : EIATTR_COOP_GROUP_INSTR_OFFSETS
	.align		4
.L_390:
        /*00b0*/ 	.byte	0x04, 0x28
        /*00b2*/ 	.short	(.L_392 - .L_391)


	//   ....[0]....
.L_391:
        /*00b4*/ 	.word	0x00001ec0


	//   ....[1]....
        /*00b8*/ 	.word	0x00001ee0


	//   ....[2]....
        /*00bc*/ 	.word	0x00001f00


	//   ....[3]....
        /*00c0*/ 	.word	0x00001f20


	//   ....[4]....
        /*00c4*/ 	.word	0x00001f40


	//----- nvinfo : EIATTR_VRC_CTA_INIT_COUNT
	.align		4
.L_392:
        /*00c8*/ 	.byte	0x02, 0x4a
	.zero		1
	.zero		1


	//----- nvinfo : EIATTR_EXIT_INSTR_OFFSETS
	.align		4
        /*00cc*/ 	.byte	0x04, 0x1c
        /*00ce*/ 	.short	(.L_394 - .L_393)


	//   ....[0]....
.L_393:
        /*00d0*/ 	.word	0x00003910


	//   ....[1]....
        /*00d4*/ 	.word	0x00003980


	//----- nvinfo : EIATTR_MAX_THREADS
	.align		4
.L_394:
        /*00d8*/ 	.byte	0x04, 0x05
        /*00da*/ 	.short	(.L_396 - .L_395)
.L_395:
        /*00dc*/ 	.word	0x00000100
        /*00e0*/ 	.word	0x00000001
        /*00e4*/ 	.word	0x00000001


	//----- nvinfo : EIATTR_CBANK_PARAM_SIZE
	.align		4
.L_396:
        /*00e8*/ 	.byte	0x03, 0x19
        /*00ea*/ 	.short	0x0031


	//----- nvinfo : EIATTR_PARAM_CBANK
	.align		4
        /*00ec*/ 	.byte	0x04, 0x0a
        /*00ee*/ 	.short	(.L_398 - .L_397)
	.align		4
.L_397:
        /*00f0*/ 	.word	index@(.nv.constant0._ZN3cub18CUB_300001_SM_10006detail10radix_sort31DeviceRadixSortSingleTileKernelINS1_5radix10policy_hubIfNS0_8NullTypeEyE10Policy1000ELNS0_9SortOrderE1EfS6_yNS1_21identity_decomposer_tEEEvPKT1_PSB_PKT2_PSF_T3_iiT4_)
        /*00f4*/ 	.short	0x0380
        /*00f6*/ 	.short	0x0031


	//----- nvinfo : EIATTR_SW_WAR
	.align		4
.L_398:
        /*00f8*/ 	.byte	0x04, 0x36
        /*00fa*/ 	.short	(.L_400 - .L_399)
.L_399:
        /*00fc*/ 	.word	0x00000008
.L_400:


//--------------------- .nv.info._ZN3cub18CUB_300001_SM_10006detail11EmptyKernelIvEEvv --------------------------
	.section	.nv.info._ZN3cub18CUB_300001_SM_10006detail11EmptyKernelIvEEvv,"",@"SHT_CUDA_INFO"
	.sectionflags	@""
	.align	4


	//----- nvinfo : EIATTR_CUDA_API_VERSION
	.align		4
        /*0000*/ 	.byte	0x04, 0x37
        /*0002*/ 	.short	(.L_402 - .L_401)
.L_401:
        /*0004*/ 	.word	0x00000082


	//----- nvinfo : EIATTR_SPARSE_MMA_MASK
	.align		4
.L_402:
        /*0008*/ 	.byte	0x03, 0x50
        /*000a*/ 	.short	0x0000


	//----- nvinfo : EIATTR_MAXREG_COUNT
	.align		4
        /*000c*/ 	.byte	0x03, 0x1b
        /*000e*/ 	.short	0x00ff


	//----- nvinfo : EIATTR_MERCURY_ISA_VERSION
	.align		4
        /*0010*/ 	.byte	0x03, 0x5f
        /*0012*/ 	.short	0x0101


	//----- nvinfo : EIATTR_VRC_CTA_INIT_COUNT
	.align		4
        /*0014*/ 	.byte	0x02, 0x4a
	.zero		1
	.zero		1


	//----- nvinfo : EIATTR_EXIT_INSTR_OFFSETS
	.align		4
        /*0018*/ 	.byte	0x04, 0x1c
        /*001a*/ 	.short	(.L_404 - .L_403)


	//   ....[0]....
.L_403:
        /*001c*/ 	.word	0x00000010


	//----- nvinfo : EIATTR_SW_WAR
	.align		4
.L_404:
        /*0020*/ 	.byte	0x04, 0x36
        /*0022*/ 	.short	(.L_406 - .L_405)
.L_405:
        /*0024*/ 	.word	0x00000008
.L_406:


//--------------------- .nv.info._Z13computeLossesPfS_S_S_S_S_S_ii --------------------------
	.section	.nv.info._Z13computeLossesPfS_S_S_S_S_S_ii,"",@"SHT_CUDA_INFO"
	.sectionflags	@""
	.align	4


	//----- nvinfo : EIATTR_CUDA_API_VERSION
	.align		4
        /*0000*/ 	.byte	0x04, 0x37
        /*0002*/ 	.short	(.L_408 - .L_407)
.L_407:
        /*0004*/ 	.word	0x00000082


	//----- nvinfo : EIATTR_KPARAM_INFO
	.align		4
.L_408:
        /*0008*/ 	.byte	0x04, 0x17
        /*000a*/ 	.short	(.L_410 - .L_409)
.L_409:
        /*000c*/ 	.word	0x00000000
        /*0010*/ 	.short	0x0008
        /*0012*/ 	.short	0x003c
        /*0014*/ 	.byte	0x00, 0xf0, 0x11, 0x00


	//----- nvinfo : EIATTR_KPARAM_INFO
	.align		4
.L_410:
        /*0018*/ 	.byte	0x04, 0x17
        /*001a*/ 	.short	(.L_412 - .L_411)
.L_411:
        /*001c*/ 	.word	0x00000000
        /*0020*/ 	.short	0x0007
        /*0022*/ 	.short	0x0038
        /*0024*/ 	.byte	0x00, 0xf0, 0x11, 0x00


	//----- nvinfo : EIATTR_KPARAM_INFO
	.align		4
.L_412:
        /*0028*/ 	.byte	0x04, 0x17
        /*002a*/ 	.short	(.L_414 - .L_413)
.L_413:
        /*002c*/ 	.word	0x00000000
        /*0030*/ 	.short	0x0006
        /*0032*/ 	.short	0x0030
        /*0034*/ 	.byte	0x00, 0xf5, 0x21, 0x00


	//----- nvinfo : EIATTR_KPARAM_INFO
	.align		4
.L_414:
        /*0038*/ 	.byte	0x04, 0x17
        /*003a*/ 	.short	(.L_416 - .L_415)
.L_415:
        /*003c*/ 	.word	0x00000000
        /*0040*/ 	.short	0x0005
        /*0042*/ 	.short	0x0028
        /*0044*/ 	.byte	0x00, 0xf5, 0x21, 0x00


	//----- nvinfo : EIATTR_KPARAM_INFO
	.align		4
.L_416:
        /*0048*/ 	.byte	0x04, 0x17
        /*004a*/ 	.short	(.L_418 - .L_417)
.L_417:
        /*004c*/ 	.word	0x00000000
        /*0050*/ 	.short	0x0004
        /*0052*/ 	.short	0x0020
        /*0054*/ 	.byte	0x00, 0xf5, 0x21, 0x00


	//----- nvinfo : EIATTR_KPARAM_INFO
	.align		4
.L_418:
        /*0058*/ 	.byte	0x04, 0x17
        /*005a*/ 	.short	(.L_420 - .L_419)
.L_419:
        /*005c*/ 	.word	0x00000000
        /*0060*/ 	.short	0x0003
        /*0062*/ 	.short	0x0018
        /*0064*/ 	.byte	0x00, 0xf5, 0x21, 0x00


	//----- nvinfo : EIATTR_KPARAM_INFO
	.align		4
.L_420:
        /*0068*/ 	.byte	0x04, 0x17
        /*006a*/ 	.short	(.L_422 - .L_421)
.L_421:
        /*006c*/ 	.word	0x00000000
        /*0070*/ 	.short	0x0002
        /*0072*/ 	.short	0x0010
        /*0074*/ 	.byte	0x00, 0xf5, 0x21, 0x00


	//----- nvinfo : EIATTR_KPARAM_INFO
	.align		4
.L_422:
        /*0078*/ 	.byte	0x04, 0x17
        /*007a*/ 	.short	(.L_424 - .L_423)
.L_423:
        /*007c*/ 	.word	0x00000000
        /*0080*/ 	.short	0x0001
        /*0082*/ 	.short	0x0008
        /*0084*/ 	.byte	0x00, 0xf5, 0x21, 0x00


	//----- nvinfo : EIATTR_KPARAM_INFO
	.align		4
.L_424:
        /*0088*/ 	.byte	0x04, 0x17
        /*008a*/ 	.short	(.L_426 - .L_425)
.L_425:
        /*008c*/ 	.word	0x00000000
        /*0090*/ 	.short	0x0000
        /*0092*/ 	.short	0x0000
        /*0094*/ 	.byte	0x00, 0xf5, 0x21, 0x00


	//----- nvinfo : EIATTR_SPARSE_MMA_MASK
	.align		4
.L_426:
        /*0098*/ 	.byte	0x03, 0x50
        /*009a*/ 	.short	0x0000


	//----- nvinfo : EIATTR_MAXREG_COUNT
	.align		4
        /*009c*/ 	.byte	0x03, 0x1b
        /*009e*/ 	.short	0x00ff


	//----- nvinfo : EIATTR_MERCURY_ISA_VERSION
	.align		4
        /*00a0*/ 	.byte	0x03, 0x5f
        /*00a2*/ 	.short	0x0101


	//----- nvinfo : EIATTR_VRC_CTA_INIT_COUNT
	.align		4
        /*00a4*/ 	.byte	0x02, 0x4a
	.zero		1
	.zero		1


	//----- nvinfo : EIATTR_EXIT_INSTR_OFFSETS
	.align		4
        /*00a8*/ 	.byte	0x04, 0x1c
        /*00aa*/ 	.short	(.L_428 - .L_427)


	//   ....[0]....
.L_427:
        /*00ac*/ 	.word	0x00000070


	//   ....[1]....
        /*00b0*/ 	.word	0x00001170


	//----- nvinfo : EIATTR_CBANK_PARAM_SIZE
	.align		4
.L_428:
        /*00b4*/ 	.byte	0x03, 0x19
        /*00b6*/ 	.short	0x0040


	//----- nvinfo : EIATTR_PARAM_CBANK
	.align		4
        /*00b8*/ 	.byte	0x04, 0x0a
        /*00ba*/ 	.short	(.L_430 - .L_429)
	.align		4
.L_429:
        /*00bc*/ 	.word	index@(.nv.constant0._Z13computeLossesPfS_S_S_S_S_S_ii)
        /*00c0*/ 	.short	0x0380
        /*00c2*/ 	.short	0x0040


	//----- nvinfo : EIATTR_SW_WAR
	.align		4
.L_430:
        /*00c4*/ 	.byte	0x04, 0x36
        /*00c6*/ 	.short	(.L_432 - .L_431)
.L_431:
        /*00c8*/ 	.word	0x00000008
.L_432:


//--------------------- .nv.callgraph             --------------------------
	.section	.nv.callgraph,"",@"SHT_CUDA_CALLGRAPH"
	.align	4
	.sectionentsize	8
	.align		4
        /*0000*/ 	.word	0x00000000
	.align		4
        /*0004*/ 	.word	0xffffffff
	.align		4
        /*0008*/ 	.word	0x00000000
	.align		4
        /*000c*/ 	.word	0xfffffffe
	.align		4
        /*0010*/ 	.word	0x00000000
	.align		4
        /*0014*/ 	.word	0xfffffffd
	.align		4
        /*0018*/ 	.word	0x00000000
	.align		4
        /*001c*/ 	.word	0xfffffffc


//--------------------- .nv.constant4             --------------------------
	.section	.nv.constant4,"a",@progbits
	.align	8
	.align		8
.nv.constant4:
        /*0000*/ 	.dword	_ZN34_INTERNAL_0ddbbf10_4_k_cu_2870fac84cuda3std3__45__cpo5beginE
	.align		8
        /*0008*/ 	.dword	_ZN34_INTERNAL_0ddbbf10_4_k_cu_2870fac84cuda3std3__45__cpo3endE
	.align		8
        /*0010*/ 	.dword	_ZN34_INTERNAL_0ddbbf10_4_k_cu_2870fac84cuda3std3__45__cpo6cbeginE
	.align		8
        /*0018*/ 	.dword	_ZN34_INTERNAL_0ddbbf10_4_k_cu_2870fac84cuda3std3__45__cpo4cendE
	.align		8
        /*0020*/ 	.dword	_ZN34_INTERNAL_0ddbbf10_4_k_cu_2870fac84cuda3std3__45__cpo6rbeginE
	.align		8
        /*0028*/ 	.dword	_ZN34_INTERNAL_0ddbbf10_4_k_cu_2870fac84cuda3std3__45__cpo4rendE
	.align		8
        /*0030*/ 	.dword	_ZN34_INTERNAL_0ddbbf10_4_k_cu_2870fac84cuda3std3__45__cpo7crbeginE
	.align		8
        /*0038*/ 	.dword	_ZN34_INTERNAL_0ddbbf10_4_k_cu_2870fac84cuda3std3__45__cpo5crendE
	.align		8
        /*0040*/ 	.dword	_ZN34_INTERNAL_0ddbbf10_4_k_cu_2870fac84cuda3std3__436_GLOBAL__N__0ddbbf10_4_k_cu_2870fac86ignoreE
	.align		8
        /*0048*/ 	.dword	_ZN34_INTERNAL_0ddbbf10_4_k_cu_2870fac84cuda3std3__419piecewise_constructE
	.align		8
        /*0050*/ 	.dword	_ZN34_INTERNAL_0ddbbf10_4_k_cu_2870fac84cuda3std3__48in_placeE
	.align		8
        /*0058*/ 	.dword	_ZN34_INTERNAL_0ddbbf10_4_k_cu_2870fac84cuda3std3__420unreachable_sentinelE
	.align		8
        /*0060*/ 	.dword	_ZN34_INTERNAL_0ddbbf10_4_k_cu_2870fac84cuda3std3__47nulloptE
	.align		8
        /*0068*/ 	.dword	_ZN34_INTERNAL_0ddbbf10_4_k_cu_2870fac84cuda3std3__48unexpectE
	.align		8
        /*0070*/ 	.dword	_ZN34_INTERNAL_0ddbbf10_4_k_cu_2870fac84cuda3std6ranges3__45__cpo4swapE
	.align		8
        /*0078*/ 	.dword	_ZN34_INTERNAL_0ddbbf10_4_k_cu_2870fac84cuda3std6ranges3__45__cpo9iter_moveE
	.align		8
        /*0080*/ 	.dword	_ZN34_INTERNAL_0ddbbf10_4_k_cu_2870fac84cuda3std6ranges3__45__cpo5beginE
	.align		8
        /*0088*/ 	.dword	_ZN34_INTERNAL_0ddbbf10_4_k_cu_2870fac84cuda3std6ranges3__45__cpo3endE
	.align		8
        /*0090*/ 	.dword	_ZN34_INTERNAL_0ddbbf10_4_k_cu_2870fac84cuda3std6ranges3__45__cpo6cbeginE
	.align		8
        /*0098*/ 	.dword	_ZN34_INTERNAL_0ddbbf10_4_k_cu_2870fac84cuda3std6ranges3__45__cpo4cendE
	.align		8
        /*00a0*/ 	.dword	_ZN34_INTERNAL_0ddbbf10_4_k_cu_2870fac84cuda3std6ranges3__45__cpo7advanceE
	.align		8
        /*00a8*/ 	.dword	_ZN34_INTERNAL_0ddbbf10_4_k_cu_2870fac84cuda3std6ranges3__45__cpo9iter_swapE
	.align		8
        /*00b0*/ 	.dword	_ZN34_INTERNAL_0ddbbf10_4_k_cu_2870fac84cuda3std6ranges3__45__cpo4nextE
	.align		8
        /*00b8*/ 	.dword	_ZN34_INTERNAL_0ddbbf10_4_k_cu_2870fac84cuda3std6ranges3__45__cpo4prevE
	.align		8
        /*00c0*/ 	.dword	_ZN34_INTERNAL_0ddbbf10_4_k_cu_2870fac84cuda3std6ranges3__45__cpo4dataE
	.align		8
        /*00c8*/ 	.dword	_ZN34_INTERNAL_0ddbbf10_4_k_cu_2870fac84cuda3std6ranges3__45__cpo5cdataE
	.align		8
        /*00d0*/ 	.dword	_ZN34_INTERNAL_0ddbbf10_4_k_cu_2870fac84cuda3std6ranges3__45__cpo4sizeE
	.align		8
        /*00d8*/ 	.dword	_ZN34_INTERNAL_0ddbbf10_4_k_cu_2870fac84cuda3std6ranges3__45__cpo5ssizeE
	.align		8
        /*00e0*/ 	.dword	_ZN34_INTERNAL_0ddbbf10_4_k_cu_2870fac84cuda3std6ranges3__45__cpo8distanceE
	.align		8
        /*00e8*/ 	.dword	_ZN34_INTERNAL_0ddbbf10_4_k_cu_2870fac86thrust24THRUST_300001_SM_1000_NS8cuda_cub3parE
	.align		8
        /*00f0*/ 	.dword	_ZN34_INTERNAL_0ddbbf10_4_k_cu_2870fac86thrust24THRUST_300001_SM_1000_NS8cuda_cub10par_nosyncE
	.align		8
        /*00f8*/ 	.dword	_ZN34_INTERNAL_0ddbbf10_4_k_cu_2870fac86thrust24THRUST_300001_SM_1000_NS6system6detail10sequential3seqE
	.align		8
        /*0100*/ 	.dword	_ZN34_INTERNAL_0ddbbf10_4_k_cu_2870fac86thrust24THRUST_300001_SM_1000_NS6system3cpp3parE
	.align		8
        /*0108*/ 	.dword	_ZN34_INTERNAL_0ddbbf10_4_k_cu_2870fac86thrust24THRUST_300001_SM_1000_NS12placeholders2_1E
	.align		8
        /*0110*/ 	.dword	_ZN34_INTERNAL_0ddbbf10_4_k_cu_2870fac86thrust24THRUST_300001_SM_1000_NS12placeholders2_2E
	.align		8
        /*0118*/ 	.dword	_ZN34_INTERNAL_0ddbbf10_4_k_cu_2870fac86thrust24THRUST_300001_SM_1000_NS12placeholders2_3E
	.align		8
        /*0120*/ 	.dword	_ZN34_INTERNAL_0ddbbf10_4_k_cu_2870fac86thrust24THRUST_300001_SM_1000_NS12placeholders2_4E
	.align		8
        /*0128*/ 	.dword	_ZN34_INTERNAL_0ddbbf10_4_k_cu_2870fac86thrust24THRUST_300001_SM_1000_NS12placeholders2_5E
	.align		8
        /*0130*/ 	.dword	_ZN34_INTERNAL_0ddbbf10_4_k_cu_2870fac86thrust24THRUST_300001_SM_1000_NS12placeholders2_6E
	.align		8
        /*0138*/ 	.dword	_ZN34_INTERNAL_0ddbbf10_4_k_cu_2870fac86thrust24THRUST_300001_SM_1000_NS12placeholders2_7E
	.align		8
        /*0140*/ 	.dword	_ZN34_INTERNAL_0ddbbf10_4_k_cu_2870fac86thrust24THRUST_300001_SM_1000_NS12placeholders2_8E
	.align		8
        /*0148*/ 	.dword	_ZN34_INTERNAL_0ddbbf10_4_k_cu_2870fac86thrust24THRUST_300001_SM_1000_NS12placeholders2_9E
	.align		8
        /*0150*/ 	.dword	_ZN34_INTERNAL_0ddbbf10_4_k_cu_2870fac86thrust24THRUST_300001_SM_1000_NS12placeholders3_10E
	.align		8
        /*0158*/ 	.dword	_ZN34_INTERNAL_0ddbbf10_4_k_cu_2870fac86thrust24THRUST_300001_SM_1000_NS3seqE
	.align		8
        /*0160*/ 	.dword	_ZN34_INTERNAL_0ddbbf10_4_k_cu_2870fac86thrust24THRUST_300001_SM_1000_NS6deviceE


//--------------------- .text._ZN3cub18CUB_300001_SM_10006detail6reduce28DeviceReduceSingleTileKernelINS2_10policy_hubIfyN4cuda3std3__44plusIfEEE10Policy1000EPfSC_iS9_ffNS7_10__identityEEEvT0_T1_T2_T3_T4_T6_ --------------------------
	.section	.text._ZN3cub18CUB_300001_SM_10006detail6reduce28DeviceReduceSingleTileKernelINS2_10policy_hubIfyN4cuda3std3__44plusIfEEE10Policy1000EPfSC_iS9_ffNS7_10__identityEEEvT0_T1_T2_T3_T4_T6_,"ax",@progbits
	.align	128
        .global         _ZN3cub18CUB_300001_SM_10006detail6reduce28DeviceReduceSingleTileKernelINS2_10policy_hubIfyN4cuda3std3__44plusIfEEE10Policy1000EPfSC_iS9_ffNS7_10__identityEEEvT0_T1_T2_T3_T4_T6_
        .type           _ZN3cub18CUB_300001_SM_10006detail6reduce28DeviceReduceSingleTileKernelINS2_10policy_hubIfyN4cuda3std3__44plusIfEEE10Policy1000EPfSC_iS9_ffNS7_10__identityEEEvT0_T1_T2_T3_T4_T6_,@function
        .size           _ZN3cub18CUB_300001_SM_10006detail6reduce28DeviceReduceSingleTileKernelINS2_10policy_hubIfyN4cuda3std3__44plusIfEEE10Policy1000EPfSC_iS9_ffNS7_10__identityEEEvT0_T1_T2_T3_T4_T6_,(.L_x_459 - _ZN3cub18CUB_300001_SM_10006detail6reduce28DeviceReduceSingleTileKernelINS2_10policy_hubIfyN4cuda3std3__44plusIfEEE10Policy1000EPfSC_iS9_ffNS7_10__identityEEEvT0_T1_T2_T3_T4_T6_)
        .other          _ZN3cub18CUB_300001_SM_10006detail6reduce28DeviceReduceSingleTileKernelINS2_10policy_hubIfyN4cuda3std3__44plusIfEEE10Policy1000EPfSC_iS9_ffNS7_10__identityEEEvT0_T1_T2_T3_T4_T6_,@"STO_CUDA_ENTRY STV_DEFAULT"
_ZN3cub18CUB_300001_SM_10006detail6reduce28DeviceReduceSingleTileKernelINS2_10policy_hubIfyN4cuda3std3__44plusIfEEE10Policy1000EPfSC_iS9_ffNS7_10__identityEEEvT0_T1_T2_T3_T4_T6_:
.text._ZN3cub18CUB_300001_SM_10006detail6reduce28DeviceReduceSingleTileKernelINS2_10policy_hubIfyN4cuda3std3__44plusIfEEE10Policy1000EPfSC_iS9_ffNS7_10__identityEEEvT0_T1_T2_T3_T4_T6_:
[----:B------:R-:W-:Y:S01]  /*0000*/  LDC R1, c[0x0][0x37c] ;  /* 0x0000df00ff017b82 */ /* 0x000fe20000000800 */
[----:B------:R-:W0:Y:S01]  /*0010*/  LDCU UR4, c[0x0][0x390] ;  /* 0x00007200ff0477ac */ /* 0x000e220008000800 */
[----:B------:R-:W1:Y:S01]  /*0020*/  LDCU.64 UR6, c[0x0][0x358] ;  /* 0x00006b00ff0677ac */ /* 0x000e620008000a00 */
[----:B0-----:R-:W-:-:S04]  /*0030*/  MOV R20, UR4 ;  /* 0x0000000400147c02 */ /* 0x001fc80008000f00 */
[----:B------:R-:W-:-:S13]  /*0040*/  ISETP.NE.AND P0, PT, R20, RZ, PT ;  /* 0x000000ff1400720c */ /* 0x000fda0003f05270 */
[----:B-1----:R-:W-:Y:S05]  /*0050*/  @P0 BRA `(.L_x_0) ;  /* 0x00000000001c0947 */ /* 0x002fea0003800000 */
[----:B------:R-:W0:Y:S02]  /*0060*/  S2R R0, SR_TID.X ;  /* 0x0000000000007919 */ /* 0x000e240000002100 */
[----:B0-----:R-:W-:-:S13]  /*0070*/  ISETP.NE.AND P0, PT, R0, RZ, PT ;  /* 0x000000ff0000720c */ /* 0x001fda0003f05270 */
[----:B------:R-:W-:Y:S05]  /*0080*/  @P0 EXIT ;  /* 0x000000000000094d */ /* 0x000fea0003800000 */
[----:B------:R-:W0:Y:S08]  /*0090*/  LDC R5, c[0x0][0x398] ;  /* 0x0000e600ff057b82 */ /* 0x000e300000000800 */
[----:B------:R-:W0:Y:S02]  /*00a0*/  LDC.64 R2, c[0x0][0x388] ;  /* 0x0000e200ff027b82 */ /* 0x000e240000000a00 */
[----:B0-----:R-:W-:Y:S01]  /*00b0*/  STG.E desc[UR6][R2.64], R5 ;  /* 0x0000000502007986 */ /* 0x001fe2000c101906 */
[----:B------:R-:W-:Y:S05]  /*00c0*/  EXIT ;  /* 0x000000000000794d */ /* 0x000fea0003800000 */
.L_x_0:
[----:B------:R-:W0:Y:S01]  /*00d0*/  LDCU UR4, c[0x0][0x380] ;  /* 0x00007000ff0477ac */ /* 0x000e220008000800 */
[----:B------:R-:W-:Y:S01]  /*00e0*/  BSSY.RECONVERGENT B0, `(.L_x_1) ;  /* 0x00003ca000007945 */ /* 0x000fe20003800200 */
[----:B0-----:R-:W-:-:S09]  /*00f0*/  ULOP3.LUT UP0, URZ, UR4, 0xf, URZ, 0xc0, !UPT ;  /* 0x0000000f04ff7892 */ /* 0x001fd2000f80c0ff */
[----:B------:R-:W-:Y:S05]  /*0100*/  BRA.U UP0, `(.L_x_2) ;  /* 0x0000001d00607547 */ /* 0x000fea000b800000 */
[----:B------:R-:W-:-:S13]  /*0110*/  ISETP.GT.AND P0, PT, R20, 0xfff, PT ;  /* 0x00000fff1400780c */ /* 0x000fda0003f04270 */
[----:B------:R-:W-:Y:S05]  /*0120*/  @P0 BRA `(.L_x_3) ;  /* 0x0000000c00a80947 */ /* 0x000fea0003800000 */
[----:B------:R-:W0:Y:S01]  /*0130*/  S2R R9, SR_TID.X ;  /* 0x0000000000097919 */ /* 0x000e220000002100 */
[----:B------:R-:W-:Y:S01]  /*0140*/  BSSY.RECONVERGENT B1, `(.L_x_4) ;  /* 0x0000009000017945 */ /* 0x000fe20003800200 */
[----:B------:R-:W-:Y:S01]  /*0150*/  HFMA2 R0, -RZ, RZ, 0, 0 ;  /* 0x00000000ff007431 */ /* 0x000fe200000001ff */
[----:B0-----:R-:W-:Y:S02]  /*0160*/  ISETP.GE.AND P0, PT, R9, R20, PT ;  /* 0x000000140900720c */ /* 0x001fe40003f06270 */
[----:B------:R-:W-:-:S11]  /*0170*/  MOV R11, R9 ;  /* 0x00000009000b7202 */ /* 0x000fd60000000f00 */
[----:B------:R-:W-:Y:S05]  /*0180*/  @P0 BRA `(.L_x_5) ;  /* 0x0000000000100947 */ /* 0x000fea0003800000 */
[----:B------:R-:W0:Y:S02]  /*0190*/  LDC.64 R2, c[0x0][0x380] ;  /* 0x0000e000ff027b82 */ /* 0x000e240000000a00 */
[----:B0-----:R-:W-:-:S05]  /*01a0*/  IMAD.WIDE.U32 R2, R9, 0x4, R2 ;  /* 0x0000000409027825 */ /* 0x001fca00078e0002 */
[----:B------:R0:W5:Y:S01]  /*01b0*/  LDG.E.CONSTANT R0, desc[UR6][R2.64] ;  /* 0x0000000602007981 */ /* 0x000162000c1e9900 */
[----:B------:R-:W-:-:S07]  /*01c0*/  IADD3 R11, PT, PT, R9, 0x100, RZ ;  /* 0x00000100090b7810 */ /* 0x000fce0007ffe0ff */
.L_x_5:
[----:B------:R-:W-:Y:S05]  /*01d0*/  BSYNC.RECONVERGENT B1 ;  /* 0x0000000000017941 */ /* 0x000fea0003800200 */
.L_x_4:
[----:B------:R-:W-:Y:S01]  /*01e0*/  ISETP.GE.AND P0, PT, R11, R20, PT ;  /* 0x000000140b00720c */ /* 0x000fe20003f06270 */
[----:B------:R-:W-:-:S12]  /*01f0*/  BSSY.RECONVERGENT B1, `(.L_x_6) ;  /* 0x0000074000017945 */ /* 0x000fd80003800200 */
[----:B------:R-:W-:Y:S05]  /*0200*/  @P0 BRA `(.L_x_7) ;  /* 0x0000000400c80947 */ /* 0x000fea0003800000 */
[----:B0-----:R-:W-:Y:S01]  /*0210*/  LOP3.LUT R3, RZ, R11, RZ, 0x33, !PT ;  /* 0x0000000bff037212 */ /* 0x001fe200078e33ff */
[----:B------:R-:W-:Y:S03]  /*0220*/  BSSY.RECONVERGENT B2, `(.L_x_8) ;  /* 0x0000015000027945 */ /* 0x000fe60003800200 */
[----:B------:R-:W-:-:S04]  /*0230*/  IADD3 R4, PT, PT, R3, R20, RZ ;  /* 0x0000001403047210 */ /* 0x000fc80007ffe0ff */
[C---:B------:R-:W-:Y:S02]  /*0240*/  LOP3.LUT R2, R4.reuse, 0x300, RZ, 0xc0, !PT ;  /* 0x0000030004027812 */ /* 0x040fe400078ec0ff */
[----:B------:R-:W-:Y:S02]  /*0250*/  ISETP.GE.U32.AND P1, PT, R4, 0x300, PT ;  /* 0x000003000400780c */ /* 0x000fe40003f26070 */
[----:B------:R-:W-:-:S13]  /*0260*/  ISETP.NE.AND P0, PT, R2, 0x300, PT ;  /* 0x000003000200780c */ /* 0x000fda0003f05270 */
[----:B------:R-:W-:Y:S05]  /*0270*/  @!P0 BRA `(.L_x_9) ;  /* 0x00000000003c8947 */ /* 0x000fea0003800000 */
[----:B------:R-:W0:Y:S01]  /*0280*/  LDC.64 R2, c[0x0][0x380] ;  /* 0x0000e000ff027b82 */ /* 0x000e220000000a00 */
[----:B------:R-:W-:-:S04]  /*0290*/  LEA.HI R4, R4, 0x1, RZ, 0x18 ;  /* 0x0000000104047811 */ /* 0x000fc800078fc0ff */
[----:B------:R-:W-:-:S04]  /*02a0*/  LOP3.LUT R4, R4, 0x3, RZ, 0xc0, !PT ;  /* 0x0000000304047812 */ /* 0x000fc800078ec0ff */
[----:B------:R-:W-:Y:S01]  /*02b0*/  IADD3 R4, PT, PT, -R4, RZ, RZ ;  /* 0x000000ff04047210 */ /* 0x000fe20007ffe1ff */
[----:B0-----:R-:W-:-:S05]  /*02c0*/  IMAD.WIDE.U32 R2, R11, 0x4, R2 ;  /* 0x000000040b027825 */ /* 0x001fca00078e0002 */
[----:B------:R-:W-:-:S07]  /*02d0*/  MOV R5, R3 ;  /* 0x0000000300057202 */ /* 0x000fce0000000f00 */
.L_x_10:
[----:B------:R-:W-:-:S06]  /*02e0*/  MOV R3, R5 ;  /* 0x0000000500037202 */ /* 0x000fcc0000000f00 */
[----:B------:R0:W2:Y:S01]  /*02f0*/  LDG.E.CONSTANT R3, desc[UR6][R2.64] ;  /* 0x0000000602037981 */ /* 0x0000a2000c1e9900 */
[----:B------:R-:W-:Y:S01]  /*0300*/  IADD3 R4, PT, PT, R4, 0x1, RZ ;  /* 0x0000000104047810 */ /* 0x000fe20007ffe0ff */
[----:B------:R-:W-:-:S03]  /*0310*/  VIADD R11, R11, 0x100 ;  /* 0x000001000b0b7836 */ /* 0x000fc60000000000 */
[----:B------:R-:W-:Y:S02]  /*0320*/  ISETP.NE.AND P0, PT, R4, RZ, PT ;  /* 0x000000ff0400720c */ /* 0x000fe40003f05270 */
[----:B0-----:R-:W-:-:S04]  /*0330*/  IADD3 R2, P2, PT, R2, 0x400, RZ ;  /* 0x0000040002027810 */ /* 0x001fc80007f5e0ff */
[----:B------:R-:W-:Y:S01]  /*0340*/  IADD3.X R5, PT, PT, RZ, R5, RZ, P2, !PT ;  /* 0x00000005ff057210 */ /* 0x000fe200017fe4ff */
[----:B--2--5:R-:W-:-:S06]  /*0350*/  FADD R0, R3, R0 ;  /* 0x0000000003007221 */ /* 0x024fcc0000000000 */
[----:B------:R-:W-:Y:S05]  /*0360*/  @P0 BRA `(.L_x_10) ;  /* 0xfffffffc00dc0947 */ /* 0x000fea000383ffff */
.L_x_9:
[----:B------:R-:W-:Y:S05]  /*0370*/  BSYNC.RECONVERGENT B2 ;  /* 0x0000000000027941 */ /* 0x000fea0003800200 */
.L_x_8:
[----:B------:R-:W-:Y:S05]  /*0380*/  @!P1 BRA `(.L_x_7) ;  /* 0x0000000400689947 */ /* 0x000fea0003800000 */
[----:B------:R-:W-:Y:S01]  /*0390*/  IADD3 R2, PT, PT, -R11, R20, RZ ;  /* 0x000000140b027210 */ /* 0x000fe20007ffe1ff */
[----:B------:R-:W-:Y:S01]  /*03a0*/  BSSY.RECONVERGENT B2, `(.L_x_11) ;  /* 0x0000031000027945 */ /* 0x000fe20003800200 */
[----:B------:R-:W-:Y:S02]  /*03b0*/  PLOP3.LUT P0, PT, PT, PT, PT, 0x80, 0x8 ;  /* 0x000000000008781c */ /* 0x000fe40003f0f070 */
[----:B------:R-:W-:-:S13]  /*03c0*/  ISETP.GT.AND P1, PT, R2, 0xc00, PT ;  /* 0x00000c000200780c */ /* 0x000fda0003f24270 */
[----:B------:R-:W-:Y:S05]  /*03d0*/  @!P1 BRA `(.L_x_12) ;  /* 0x0000000000b49947 */ /* 0x000fea0003800000 */
[----:B------:R-:W-:Y:S02]  /*03e0*/  PLOP3.LUT P0, PT, PT, PT, PT, 0x8, 0x80 ;  /* 0x000000000080781c */ /* 0x000fe40003f0e170 */
[----:B------:R-:W-:-:S11]  /*03f0*/  IADD3 R8, PT, PT, R20, -0xc00, RZ ;  /* 0xfffff40014087810 */ /* 0x000fd60007ffe0ff */
.L_x_13:
[----:B------:R-:W0:Y:S01]  /*0400*/  LDC.64 R6, c[0x0][0x380] ;  /* 0x0000e000ff067b82 */ /* 0x000e220000000a00 */
[C---:B------:R-:W-:Y:S01]  /*0410*/  IADD3 R5, PT, PT, R11.reuse, 0x400, RZ ;  /* 0x000004000b057810 */ /* 0x040fe20007ffe0ff */
[----:B0-----:R-:W-:-:S05]  /*0420*/  IMAD.WIDE R24, R11, 0x4, R6 ;  /* 0x000000040b187825 */ /* 0x001fca00078e0206 */
[----:B------:R-:W2:Y:S04]  /*0430*/  LDG.E.CONSTANT R13, desc[UR6][R24.64] ;  /* 0x00000006180d7981 */ /* 0x000ea8000c1e9900 */
[----:B------:R-:W3:Y:S01]  /*0440*/  LDG.E.CONSTANT R10, desc[UR6][R24.64+0x400] ;  /* 0x00040006180a7981 */ /* 0x000ee2000c1e9900 */
[----:B------:R-:W-:-:S03]  /*0450*/  IMAD.WIDE R4, R5, 0x4, R6 ;  /* 0x0000000405047825 */ /* 0x000fc600078e0206 */
[----:B------:R-:W4:Y:S04]  /*0460*/  LDG.E.CONSTANT R12, desc[UR6][R24.64+0x800] ;  /* 0x00080006180c7981 */ /* 0x000f28000c1e9900 */
[----:B------:R-:W4:Y:S04]  /*0470*/  LDG.E.CONSTANT R17, desc[UR6][R24.64+0xc00] ;  /* 0x000c000618117981 */ /* 0x000f28000c1e9900 */
[----:B------:R-:W4:Y:S01]  /*0480*/  LDG.E.CONSTANT R16, desc[UR6][R4.64] ;  /* 0x0000000604107981 */ /* 0x000f22000c1e9900 */
[----:B------:R-:W-:-:S03]  /*0490*/  IADD3 R3, PT, PT, R11, 0x800, RZ ;  /* 0x000008000b037810 */ /* 0x000fc60007ffe0ff */
[----:B------:R-:W4:Y:S04]  /*04a0*/  LDG.E.CONSTANT R15, desc[UR6][R4.64+0x400] ;  /* 0x00040006040f7981 */ /* 0x000f28000c1e9900 */
[----:B------:R-:W4:Y:S01]  /*04b0*/  LDG.E.CONSTANT R14, desc[UR6][R4.64+0x800] ;  /* 0x00080006040e7981 */ /* 0x000f22000c1e9900 */
[----:B------:R-:W-:-:S03]  /*04c0*/  IMAD.WIDE R2, R3, 0x4, R6 ;  /* 0x0000000403027825 */ /* 0x000fc600078e0206 */
[----:B------:R-:W4:Y:S04]  /*04d0*/  LDG.E.CONSTANT R22, desc[UR6][R4.64+0xc00] ;  /* 0x000c000604167981 */ /* 0x000f28000c1e9900 */
[----:B------:R-:W4:Y:S01]  /*04e0*/  LDG.E.CONSTANT R21, desc[UR6][R2.64] ;  /* 0x0000000602157981 */ /* 0x000f22000c1e9900 */
[----:B------:R-:W-:-:S03]  /*04f0*/  IADD3 R23, PT, PT, R11, 0xc00, RZ ;  /* 0x00000c000b177810 */ /* 0x000fc60007ffe0ff */
[----:B------:R-:W4:Y:S04]  /*0500*/  LDG.E.CONSTANT R19, desc[UR6][R2.64+0x400] ;  /* 0x0004000602137981 */ /* 0x000f28000c1e9900 */
[----:B------:R-:W4:Y:S01]  /*0510*/  LDG.E.CONSTANT R18, desc[UR6][R2.64+0x800] ;  /* 0x0008000602127981 */ /* 0x000f22000c1e9900 */
[----:B------:R-:W-:-:S03]  /*0520*/  IMAD.WIDE R6, R23, 0x4, R6 ;  /* 0x0000000417067825 */ /* 0x000fc600078e0206 */
[----:B------:R-:W4:Y:S04]  /*0530*/  LDG.E.CONSTANT R26, desc[UR6][R2.64+0xc00] ;  /* 0x000c0006021a7981 */ /* 0x000f28000c1e9900 */
[----:B------:R-:W4:Y:S04]  /*0540*/  LDG.E.CONSTANT R25, desc[UR6][R6.64] ;  /* 0x0000000606197981 */ /* 0x000f28000c1e9900 */
[----:B------:R-:W4:Y:S04]  /*0550*/  LDG.E.CONSTANT R23, desc[UR6][R6.64+0x400] ;  /* 0x0004000606177981 */ /* 0x000f28000c1e9900 */
[----:B------:R-:W4:Y:S04]  /*0560*/  LDG.E.CONSTANT R24, desc[UR6][R6.64+0x800] ;  /* 0x0008000606187981 */ /* 0x000f28000c1e9900 */
[----:B------:R-:W4:Y:S01]  /*0570*/  LDG.E.CONSTANT R27, desc[UR6][R6.64+0xc00] ;  /* 0x000c0006061b7981 */ /* 0x000f22000c1e9900 */
[----:B------:R-:W-:-:S04]  /*0580*/  IADD3 R11, PT, PT, R11, 0x1000, RZ ;  /* 0x000010000b0b7810 */ /* 0x000fc80007ffe0ff */
[----:B------:R-:W-:Y:S01]  /*0590*/  ISETP.GE.AND P1, PT, R11, R8, PT ;  /* 0x000000080b00720c */ /* 0x000fe20003f26270 */
[----:B--2--5:R-:W-:-:S04]  /*05a0*/  FADD R13, R13, R0 ;  /* 0x000000000d0d7221 */ /* 0x024fc80000000000 */
[----:B---3--:R-:W-:-:S04]  /*05b0*/  FADD R13, R13, R10 ;  /* 0x0000000a0d0d7221 */ /* 0x008fc80000000000 */
[----:B----4-:R-:W-:-:S04]  /*05c0*/  FADD R12, R13, R12 ;  /* 0x0000000c0d0c7221 */ /* 0x010fc80000000000 */
[----:B------:R-:W-:-:S04]  /*05d0*/  FADD R17, R12, R17 ;  /* 0x000000110c117221 */ /* 0x000fc80000000000 */
        /* <DEDUP_REMOVED lines=11> */
[----:B------:R-:W-:Y:S01]  /*0690*/  FADD R0, R24, R27 ;  /* 0x0000001b18007221 */ /* 0x000fe20000000000 */
[----:B------:R-:W-:Y:S06]  /*06a0*/  @!P1 BRA `(.L_x_13) ;  /* 0xfffffffc00549947 */ /* 0x000fec000383ffff */
.L_x_12:
[----:B------:R-:W-:Y:S05]  /*06b0*/  BSYNC.RECONVERGENT B2 ;  /* 0x0000000000027941 */ /* 0x000fea0003800200 */
.L_x_11:
[----:B------:R-:W-:Y:S01]  /*06c0*/  IADD3 R2, PT, PT, -R11, R20, RZ ;  /* 0x000000140b027210 */ /* 0x000fe20007ffe1ff */
[----:B------:R-:W-:Y:S03]  /*06d0*/  BSSY.RECONVERGENT B2, `(.L_x_14) ;  /* 0x0000019000027945 */ /* 0x000fe60003800200 */
[----:B------:R-:W-:-:S13]  /*06e0*/  ISETP.GT.AND P1, PT, R2, 0x400, PT ;  /* 0x000004000200780c */ /* 0x000fda0003f24270 */
[----:B------:R-:W-:Y:S05]  /*06f0*/  @!P1 BRA `(.L_x_15) ;  /* 0x0000000000589947 */ /* 0x000fea0003800000 */
[----:B------:R-:W0:Y:S01]  /*0700*/  LDC.64 R4, c[0x0][0x380] ;  /* 0x0000e000ff047b82 */ /* 0x000e220000000a00 */
[C---:B------:R-:W-:Y:S02]  /*0710*/  VIADD R15, R11.reuse, 0x400 ;  /* 0x000004000b0f7836 */ /* 0x040fe40000000000 */
[----:B0-----:R-:W-:-:S05]  /*0720*/  IMAD.WIDE R2, R11, 0x4, R4 ;  /* 0x000000040b027825 */ /* 0x001fca00078e0204 */
[----:B------:R-:W2:Y:S04]  /*0730*/  LDG.E.CONSTANT R7, desc[UR6][R2.64] ;  /* 0x0000000602077981 */ /* 0x000ea8000c1e9900 */
[----:B------:R-:W3:Y:S01]  /*0740*/  LDG.E.CONSTANT R6, desc[UR6][R2.64+0x400] ;  /* 0x0004000602067981 */ /* 0x000ee2000c1e9900 */
[----:B------:R-:W-:-:S03]  /*0750*/  IMAD.WIDE R4, R15, 0x4, R4 ;  /* 0x000000040f047825 */ /* 0x000fc600078e0204 */
[----:B------:R-:W4:Y:S04]  /*0760*/  LDG.E.CONSTANT R13, desc[UR6][R2.64+0x800] ;  /* 0x00080006020d7981 */ /* 0x000f28000c1e9900 */
[----:B------:R-:W4:Y:S04]  /*0770*/  LDG.E.CONSTANT R15, desc[UR6][R2.64+0xc00] ;  /* 0x000c0006020f7981 */ /* 0x000f28000c1e9900 */
[----:B------:R-:W4:Y:S04]  /*0780*/  LDG.E.CONSTANT R17, desc[UR6][R4.64] ;  /* 0x0000000604117981 */ /* 0x000f28000c1e9900 */
[----:B------:R-:W4:Y:S04]  /*0790*/  LDG.E.CONSTANT R19, desc[UR6][R4.64+0x400] ;  /* 0x0004000604137981 */ /* 0x000f28000c1e9900 */
[----:B------:R-:W4:Y:S04]  /*07a0*/  LDG.E.CONSTANT R21, desc[UR6][R4.64+0x800] ;  /* 0x0008000604157981 */ /* 0x000f28000c1e9900 */
[----:B------:R-:W4:Y:S01]  /*07b0*/  LDG.E.CONSTANT R23, desc[UR6][R4.64+0xc00] ;  /* 0x000c000604177981 */ /* 0x000f22000c1e9900 */
[----:B------:R-:W-:-:S02]  /*07c0*/  PLOP3.LUT P0, PT, PT, PT, PT, 0x8, 0x80 ;  /* 0x000000000080781c */ /* 0x000fc40003f0e170 */
[----:B------:R-:W-:Y:S01]  /*07d0*/  IADD3 R11, PT, PT, R11, 0x800, RZ ;  /* 0x000008000b0b7810 */ /* 0x000fe20007ffe0ff */
[----:B--2--5:R-:W-:-:S04]  /*07e0*/  FADD R7, R0, R7 ;  /* 0x0000000700077221 */ /* 0x024fc80000000000 */
[----:B---3--:R-:W-:-:S04]  /*07f0*/  FADD R6, R7, R6 ;  /* 0x0000000607067221 */ /* 0x008fc80000000000 */
[----:B----4-:R-:W-:-:S04]  /*0800*/  FADD R6, R6, R13 ;  /* 0x0000000d06067221 */ /* 0x010fc80000000000 */
[----:B------:R-:W-:-:S04]  /*0810*/  FADD R6, R6, R15 ;  /* 0x0000000f06067221 */ /* 0x000fc80000000000 */
[----:B------:R-:W-:-:S04]  /*0820*/  FADD R6, R6, R17 ;  /* 0x0000001106067221 */ /* 0x000fc80000000000 */
[----:B------:R-:W-:-:S04]  /*0830*/  FADD R6, R6, R19 ;  /* 0x0000001306067221 */ /* 0x000fc80000000000 */
[----:B------:R-:W-:-:S04]  /*0840*/  FADD R6, R6, R21 ;  /* 0x0000001506067221 */ /* 0x000fc80000000000 */
[----:B------:R-:W-:-:S07]  /*0850*/  FADD R0, R6, R23 ;  /* 0x0000001706007221 */ /* 0x000fce0000000000 */
.L_x_15:
[----:B------:R-:W-:Y:S05]  /*0860*/  BSYNC.RECONVERGENT B2 ;  /* 0x0000000000027941 */ /* 0x000fea0003800200 */
.L_x_14:
[----:B------:R-:W-:-:S13]  /*0870*/  ISETP.LT.OR P0, PT, R11, R20, P0 ;  /* 0x000000140b00720c */ /* 0x000fda0000701670 */
[----:B------:R-:W-:Y:S05]  /*0880*/  @!P0 BRA `(.L_x_7) ;  /* 0x0000000000288947 */ /* 0x000fea0003800000 */
[----:B------:R-:W0:Y:S02]  /*0890*/  LDC.64 R2, c[0x0][0x380] ;  /* 0x0000e000ff027b82 */ /* 0x000e240000000a00 */
[----:B0-----:R-:W-:-:S05]  /*08a0*/  IMAD.WIDE R2, R11, 0x4, R2 ;  /* 0x000000040b027825 */ /* 0x001fca00078e0202 */
[----:B------:R-:W2:Y:S04]  /*08b0*/  LDG.E.CONSTANT R5, desc[UR6][R2.64] ;  /* 0x0000000602057981 */ /* 0x000ea8000c1e9900 */
[----:B------:R-:W3:Y:S04]  /*08c0*/  LDG.E.CONSTANT R4, desc[UR6][R2.64+0x400] ;  /* 0x0004000602047981 */ /* 0x000ee8000c1e9900 */
[----:B------:R-:W4:Y:S04]  /*08d0*/  LDG.E.CONSTANT R7, desc[UR6][R2.64+0x800] ;  /* 0x0008000602077981 */ /* 0x000f28000c1e9900 */
[----:B------:R-:W4:Y:S01]  /*08e0*/  LDG.E.CONSTANT R11, desc[UR6][R2.64+0xc00] ;  /* 0x000c0006020b7981 */ /* 0x000f22000c1e9900 */
[----:B--2--5:R-:W-:-:S04]  /*08f0*/  FADD R5, R0, R5 ;  /* 0x0000000500057221 */ /* 0x024fc80000000000 */
[----:B---3--:R-:W-:-:S04]  /*0900*/  FADD R4, R5, R4 ;  /* 0x0000000405047221 */ /* 0x008fc80000000000 */
[----:B----4-:R-:W-:-:S04]  /*0910*/  FADD R4, R4, R7 ;  /* 0x0000000704047221 */ /* 0x010fc80000000000 */
[----:B------:R-:W-:-:S07]  /*0920*/  FADD R0, R4, R11 ;  /* 0x0000000b04007221 */ /* 0x000fce0000000000 */
.L_x_7:
[----:B------:R-:W-:Y:S05]  /*0930*/  BSYNC.RECONVERGENT B1 ;  /* 0x0000000000017941 */ /* 0x000fea0003800200 */
.L_x_6:
[----:B------:R-:W-:Y:S02]  /*0940*/  ISETP.GE.AND P0, PT, R20, 0x100, PT ;  /* 0x000001001400780c */ /* 0x000fe40003f06270 */
[----:B-----5:R-:W-:-:S11]  /*0950*/  MOV R7, R0 ;  /* 0x0000000000077202 */ /* 0x020fd60000000f00 */
[----:B------:R-:W-:Y:S05]  /*0960*/  @!P0 BRA `(.L_x_16) ;  /* 0x0000000000ac8947 */ /* 0x000fea0003800000 */
[----:B------:R-:W1:Y:S01]  /*0970*/  S2R R6, SR_LANEID ;  /* 0x0000000000067919 */ /* 0x000e620000000000 */
[----:B------:R-:W2:Y:S02]  /*0980*/  SHFL.DOWN PT, R0, R7, 0x1, 0x1f ;  /* 0x08201f0007007f89 */ /* 0x000ea400000e0000 */
[----:B--2---:R-:W-:Y:S01]  /*0990*/  FADD R0, R0, R7 ;  /* 0x0000000700007221 */ /* 0x004fe20000000000 */
[C---:B-1----:R-:W-:Y:S02]  /*09a0*/  ISETP.GT.AND P0, PT, R6.reuse, 0x1e, PT ;  /* 0x0000001e0600780c */ /* 0x042fe40003f04270 */
[C---:B------:R-:W-:Y:S02]  /*09b0*/  ISETP.NE.AND P1, PT, R6.reuse, RZ, PT ;  /* 0x000000ff0600720c */ /* 0x040fe40003f25270 */
[----:B------:R-:W-:Y:S02]  /*09c0*/  FSEL R0, R7, R0, P0 ;  /* 0x0000000007007208 */ /* 0x000fe40000000000 */
[----:B------:R-:W-:-:S03]  /*09d0*/  ISETP.GT.AND P0, PT, R6, 0x1d, PT ;  /* 0x0000001d0600780c */ /* 0x000fc60003f04270 */
[----:B0-----:R-:W0:Y:S06]  /*09e0*/  SHFL.DOWN PT, R3, R0, 0x2, 0x1f ;  /* 0x08401f0000037f89 */ /* 0x001e2c00000e0000 */
[----:B------:R-:W1:Y:S01]  /*09f0*/  @!P1 S2R R5, SR_CgaCtaId ;  /* 0x0000000000059919 */ /* 0x000e620000008800 */
[----:B------:R-:W-:Y:S02]  /*0a00*/  @!P1 MOV R4, 0x400 ;  /* 0x0000040000049802 */ /* 0x000fe40000000f00 */
[----:B------:R-:W-:-:S04]  /*0a10*/  @!P1 SHF.R.U32.HI R2, RZ, 0x3, R9 ;  /* 0x00000003ff029819 */ /* 0x000fc80000011609 */
[----:B------:R-:W-:Y:S01]  /*0a20*/  @!P1 LOP3.LUT R2, R2, 0x7c, RZ, 0xc0, !PT ;  /* 0x0000007c02029812 */ /* 0x000fe200078ec0ff */
[----:B0-----:R-:W-:Y:S01]  /*0a30*/  @!P0 FADD R0, R0, R3 ;  /* 0x0000000300008221 */ /* 0x001fe20000000000 */
[----:B------:R-:W-:-:S04]  /*0a40*/  ISETP.GT.AND P0, PT, R6, 0x1b, PT ;  /* 0x0000001b0600780c */ /* 0x000fc80003f04270 */
[----:B------:R-:W0:Y:S01]  /*0a50*/  SHFL.DOWN PT, R3, R0, 0x4, 0x1f ;  /* 0x08801f0000037f89 */ /* 0x000e2200000e0000 */
[----:B-1----:R-:W-:-:S04]  /*0a60*/  @!P1 LEA R5, R5, R4, 0x18 ;  /* 0x0000000405059211 */ /* 0x002fc800078ec0ff */
[----:B------:R-:W-:-:S04]  /*0a70*/  @!P1 IADD3 R2, PT, PT, R2, R5, RZ ;  /* 0x0000000502029210 */ /* 0x000fc80007ffe0ff */
[----:B0-----:R-:W-:Y:S01]  /*0a80*/  @!P0 FADD R0, R0, R3 ;  /* 0x0000000300008221 */ /* 0x001fe20000000000 */
[----:B------:R-:W-:-:S04]  /*0a90*/  ISETP.GT.AND P0, PT, R6, 0x17, PT ;  /* 0x000000170600780c */ /* 0x000fc80003f04270 */
[----:B------:R-:W0:Y:S09]  /*0aa0*/  SHFL.DOWN PT, R3, R0, 0x8, 0x1f ;  /* 0x09001f0000037f89 */ /* 0x000e3200000e0000 */
[----:B0-----:R-:W-:Y:S01]  /*0ab0*/  @!P0 FADD R0, R0, R3 ;  /* 0x0000000300008221 */ /* 0x001fe20000000000 */
[----:B------:R-:W-:-:S04]  /*0ac0*/  ISETP.NE.AND P0, PT, R9, RZ, PT ;  /* 0x000000ff0900720c */ /* 0x000fc80003f05270 */
[----:B------:R-:W0:Y:S02]  /*0ad0*/  SHFL.DOWN PT, R3, R0, 0x10, 0x1f ;  /* 0x0a001f0000037f89 */ /* 0x000e2400000e0000 */
[----:B0-----:R-:W-:-:S05]  /*0ae0*/  FADD R3, R0, R3 ;  /* 0x0000000300037221 */ /* 0x001fca0000000000 */
[----:B------:R0:W-:Y:S01]  /*0af0*/  @!P1 STS [R2+0x8], R3 ;  /* 0x0000080302009388 */ /* 0x0001e20000000800 */
[----:B------:R-:W-:Y:S01]  /*0b00*/  BAR.SYNC.DEFER_BLOCKING 0x0 ;  /* 0x0000000000007b1d */ /* 0x000fe20000010000 */
[----:B------:R-:W-:-:S04]  /*0b10*/  ISETP.GT.AND P1, PT, R6, 0xf, PT ;  /* 0x0000000f0600780c */ /* 0x000fc80003f24270 */
[----:B------:R-:W-:Y:S01]  /*0b20*/  FSEL R0, R0, R3, P1 ;  /* 0x0000000300007208 */ /* 0x000fe20000800000 */
[----:B------:R-:W-:Y:S08]  /*0b30*/  @P0 BRA `(.L_x_17) ;  /* 0x0000003000900947 */ /* 0x000ff00003800000 */
[----:B------:R-:W1:Y:S01]  /*0b40*/  S2UR UR5, SR_CgaCtaId ;  /* 0x00000000000579c3 */ /* 0x000e620000008800 */
[----:B------:R-:W-:Y:S02]  /*0b50*/  UMOV UR4, 0x400 ;  /* 0x0000040000047882 */ /* 0x000fe40000000000 */
[----:B-1----:R-:W-:-:S09]  /*0b60*/  ULEA UR4, UR5, UR4, 0x18 ;  /* 0x0000000405047291 */ /* 0x002fd2000f8ec0ff */
[----:B0-----:R-:W0:Y:S04]  /*0b70*/  LDS R3, [UR4+0xc] ;  /* 0x00000c04ff037984 */ /* 0x001e280008000800 */
[----:B------:R-:W1:Y:S04]  /*0b80*/  LDS.128 R4, [UR4+0x10] ;  /* 0x00001004ff047984 */ /* 0x000e680008000c00 */
[----:B------:R-:W2:Y:S01]  /*0b90*/  LDS.64 R8, [UR4+0x20] ;  /* 0x00002004ff087984 */ /* 0x000ea20008000a00 */
[----:B0-----:R-:W-:-:S04]  /*0ba0*/  FADD R3, R0, R3 ;  /* 0x0000000300037221 */ /* 0x001fc80000000000 */
[----:B-1----:R-:W-:-:S04]  /*0bb0*/  FADD R4, R3, R4 ;  /* 0x0000000403047221 */ /* 0x002fc80000000000 */
[----:B------:R-:W-:-:S04]  /*0bc0*/  FADD R5, R4, R5 ;  /* 0x0000000504057221 */ /* 0x000fc80000000000 */
[----:B------:R-:W-:-:S04]  /*0bd0*/  FADD R6, R5, R6 ;  /* 0x0000000605067221 */ /* 0x000fc80000000000 */
[----:B------:R-:W-:-:S04]  /*0be0*/  FADD R7, R6, R7 ;  /* 0x0000000706077221 */ /* 0x000fc80000000000 */
[----:B--2---:R-:W-:-:S04]  /*0bf0*/  FADD R8, R7, R8 ;  /* 0x0000000807087221 */ /* 0x004fc80000000000 */
[----:B------:R-:W-:Y:S01]  /*0c00*/  FADD R0, R8, R9 ;  /* 0x0000000908007221 */ /* 0x000fe20000000000 */
[----:B------:R-:W-:Y:S06]  /*0c10*/  BRA `(.L_x_17) ;  /* 0x0000003000587947 */ /* 0x000fec0003800000 */
.L_x_16:
[----:B------:R-:W1:Y:S01]  /*0c20*/  S2R R4, SR_LANEID ;  /* 0x0000000000047919 */ /* 0x000e620000000000 */
[----:B------:R-:W-:-:S04]  /*0c30*/  LOP3.LUT R0, R9, 0x3e0, RZ, 0xc0, !PT ;  /* 0x000003e009007812 */ /* 0x000fc800078ec0ff */
[----:B0-----:R-:W-:Y:S02]  /*0c40*/  IADD3 R3, PT, PT, R0, 0x20, RZ ;  /* 0x0000002000037810 */ /* 0x001fe40007ffe0ff */
[----:B------:R-:W-:Y:S02]  /*0c50*/  LOP3.LUT R5, RZ, R0, RZ, 0x33, !PT ;  /* 0x00000000ff057212 */ /* 0x000fe400078e33ff */
[-C--:B------:R-:W-:Y:S02]  /*0c60*/  ISETP.GT.AND P0, PT, R3, R20.reuse, PT ;  /* 0x000000140300720c */ /* 0x080fe40003f04270 */
[----:B------:R-:W-:-:S04]  /*0c70*/  IADD3 R5, PT, PT, R5, R20, RZ ;  /* 0x0000001405057210 */ /* 0x000fc80007ffe0ff */
[----:B------:R-:W-:-:S05]  /*0c80*/  SEL R5, R5, 0x1f, P0 ;  /* 0x0000001f05057807 */ /* 0x000fca0000000000 */
[----:B------:R-:W0:Y:S01]  /*0c90*/  SHFL.DOWN PT, R0, R7, 0x1, R5 ;  /* 0x0820000007007989 */ /* 0x000e2200000e0005 */
[C---:B-1----:R-:W-:Y:S02]  /*0ca0*/  ISETP.GE.AND P0, PT, R4.reuse, R5, PT ;  /* 0x000000050400720c */ /* 0x042fe40003f06270 */
[C---:B------:R-:W-:Y:S02]  /*0cb0*/  IADD3 R2, PT, PT, R4.reuse, 0x2, RZ ;  /* 0x0000000204027810 */ /* 0x040fe40007ffe0ff */
[----:B------:R-:W-:-:S09]  /*0cc0*/  ISETP.NE.AND P1, PT, R4, RZ, PT ;  /* 0x000000ff0400720c */ /* 0x000fd20003f25270 */
[----:B0-----:R-:W-:Y:S01]  /*0cd0*/  @!P0 FADD R7, R0, R7 ;  /* 0x0000000700078221 */ /* 0x001fe20000000000 */
[-C--:B------:R-:W-:Y:S02]  /*0ce0*/  ISETP.GT.AND P0, PT, R2, R5.reuse, PT ;  /* 0x000000050200720c */ /* 0x080fe40003f04270 */
[----:B------:R-:W-:Y:S01]  /*0cf0*/  IADD3 R2, PT, PT, R4, 0x4, RZ ;  /* 0x0000000404027810 */ /* 0x000fe20007ffe0ff */
[----:B------:R-:W0:Y:S01]  /*0d00*/  @!P1 S2R R6, SR_CgaCtaId ;  /* 0x0000000000069919 */ /* 0x000e220000008800 */
[----:B------:R-:W-:Y:S01]  /*0d10*/  @!P1 MOV R3, 0x400 ;  /* 0x0000040000039802 */ /* 0x000fe20000000f00 */
[----:B------:R-:W1:Y:S08]  /*0d20*/  SHFL.DOWN PT, R0, R7, 0x2, R5 ;  /* 0x0840000007007989 */ /* 0x000e7000000e0005 */
[----:B-1----:R-:W-:Y:S01]  /*0d30*/  @!P0 FADD R7, R7, R0 ;  /* 0x0000000007078221 */ /* 0x002fe20000000000 */
[----:B------:R-:W-:-:S02]  /*0d40*/  ISETP.GT.AND P0, PT, R2, R5, PT ;  /* 0x000000050200720c */ /* 0x000fc40003f04270 */
[----:B------:R-:W-:Y:S02]  /*0d50*/  IADD3 R2, PT, PT, R4, 0x8, RZ ;  /* 0x0000000804027810 */ /* 0x000fe40007ffe0ff */
[----:B------:R-:W1:Y:S01]  /*0d60*/  SHFL.DOWN PT, R0, R7, 0x4, R5 ;  /* 0x0880000007007989 */ /* 0x000e6200000e0005 */
[----:B0-----:R-:W-:-:S08]  /*0d70*/  @!P1 LEA R3, R6, R3, 0x18 ;  /* 0x0000000306039211 */ /* 0x001fd000078ec0ff */
[----:B-1----:R-:W-:Y:S01]  /*0d80*/  @!P0 FADD R7, R7, R0 ;  /* 0x0000000007078221 */ /* 0x002fe20000000000 */
[----:B------:R-:W-:Y:S01]  /*0d90*/  ISETP.GT.AND P0, PT, R2, R5, PT ;  /* 0x000000050200720c */ /* 0x000fe20003f04270 */
[----:B------:R-:W-:-:S03]  /*0da0*/  VIADD R2, R4, 0x10 ;  /* 0x0000001004027836 */ /* 0x000fc60000000000 */
[----:B------:R-:W0:Y:S09]  /*0db0*/  SHFL.DOWN PT, R0, R7, 0x8, R5 ;  /* 0x0900000007007989 */ /* 0x000e3200000e0005 */
[----:B0-----:R-:W-:Y:S01]  /*0dc0*/  @!P0 FADD R7, R7, R0 ;  /* 0x0000000007078221 */ /* 0x001fe20000000000 */
[----:B------:R-:W-:-:S02]  /*0dd0*/  ISETP.GT.AND P0, PT, R2, R5, PT ;  /* 0x000000050200720c */ /* 0x000fc40003f04270 */
[----:B------:R-:W-:Y:S02]  /*0de0*/  @!P1 SHF.R.U32.HI R2, RZ, 0x3, R9 ;  /* 0x00000003ff029819 */ /* 0x000fe40000011609 */
[----:B------:R-:W0:Y:S02]  /*0df0*/  SHFL.DOWN PT, R0, R7, 0x10, R5 ;  /* 0x0a00000007007989 */ /* 0x000e2400000e0005 */
[----:B------:R-:W-:-:S04]  /*0e00*/  @!P1 LOP3.LUT R2, R2, 0x7c, RZ, 0xc0, !PT ;  /* 0x0000007c02029812 */ /* 0x000fc800078ec0ff */
[----:B------:R-:W-:-:S03]  /*0e10*/  @!P1 IADD3 R3, PT, PT, R2, R3, RZ ;  /* 0x0000000302039210 */ /* 0x000fc60007ffe0ff */
[----:B0-----:R-:W-:Y:S01]  /*0e20*/  @!P0 FADD R7, R7, R0 ;  /* 0x0000000007078221 */ /* 0x001fe20000000000 */
[----:B------:R-:W-:-:S04]  /*0e30*/  ISETP.NE.AND P0, PT, R9, RZ, PT ;  /* 0x000000ff0900720c */ /* 0x000fc80003f05270 */
[----:B------:R-:W-:-:S05]  /*0e40*/  MOV R0, R7 ;  /* 0x0000000700007202 */ /* 0x000fca0000000f00 */
[----:B------:R4:W-:Y:S01]  /*0e50*/  @!P1 STS [R3+0x8], R0 ;  /* 0x0000080003009388 */ /* 0x0009e20000000800 */
[----:B------:R-:W-:Y:S06]  /*0e60*/  BAR.SYNC.DEFER_BLOCKING 0x0 ;  /* 0x0000000000007b1d */ /* 0x000fec0000010000 */
[----:B------:R-:W-:Y:S05]  /*0e70*/  @P0 BRA `(.L_x_17) ;  /* 0x0000002c00c00947 */ /* 0x000fea0003800000 */
[----:B------:R-:W0:Y:S01]  /*0e80*/  S2UR UR5, SR_CgaCtaId ;  /* 0x00000000000579c3 */ /* 0x000e220000008800 */
[----:B------:R-:W-:Y:S01]  /*0e90*/  UMOV UR4, 0x400 ;  /* 0x0000040000047882 */ /* 0x000fe20000000000 */
[C---:B------:R-:W-:Y:S02]  /*0ea0*/  ISETP.GT.AND P2, PT, R20.reuse, 0x20, PT ;  /* 0x000000201400780c */ /* 0x040fe40003f44270 */
[C---:B------:R-:W-:Y:S02]  /*0eb0*/  ISETP.GT.AND P4, PT, R20.reuse, 0x40, PT ;  /* 0x000000401400780c */ /* 0x040fe40003f84270 */
[C---:B------:R-:W-:Y:S02]  /*0ec0*/  ISETP.GT.AND P3, PT, R20.reuse, 0x60, PT ;  /* 0x000000601400780c */ /* 0x040fe40003f64270 */
[----:B------:R-:W-:Y:S01]  /*0ed0*/  ISETP.GT.AND P1, PT, R20, 0x80, PT ;  /* 0x000000801400780c */ /* 0x000fe20003f24270 */
[----:B0-----:R-:W-:-:S09]  /*0ee0*/  ULEA UR4, UR5, UR4, 0x18 ;  /* 0x0000000405047291 */ /* 0x001fd2000f8ec0ff */
[----:B----4-:R-:W0:Y:S04]  /*0ef0*/  LDS R3, [UR4+0xc] ;  /* 0x00000c04ff037984 */ /* 0x010e280008000800 */
[----:B------:R-:W1:Y:S04]  /*0f00*/  LDS.128 R4, [UR4+0x10] ;  /* 0x00001004ff047984 */ /* 0x000e680008000c00 */
[----:B------:R-:W2:Y:S01]  /*0f10*/  LDS.64 R8, [UR4+0x20] ;  /* 0x00002004ff087984 */ /* 0x000ea20008000a00 */
[----:B0-----:R-:W-:Y:S01]  /*0f20*/  @P2 FADD R0, R0, R3 ;  /* 0x0000000300002221 */ /* 0x001fe20000000000 */
[----:B------:R-:W-:-:S03]  /*0f30*/  ISETP.GT.AND P2, PT, R20, 0xa0, PT ;  /* 0x000000a01400780c */ /* 0x000fc60003f44270 */
[----:B-1----:R-:W-:Y:S01]  /*0f40*/  @P4 FADD R0, R0, R4 ;  /* 0x0000000400004221 */ /* 0x002fe20000000000 */
[----:B------:R-:W-:-:S03]  /*0f50*/  ISETP.GT.AND P4, PT, R20, 0xc0, PT ;  /* 0x000000c01400780c */ /* 0x000fc60003f84270 */
[----:B------:R-:W-:Y:S01]  /*0f60*/  @P3 FADD R0, R0, R5 ;  /* 0x0000000500003221 */ /* 0x000fe20000000000 */
[----:B------:R-:W-:-:S03]  /*0f70*/  ISETP.GT.AND P3, PT, R20, 0xe0, PT ;  /* 0x000000e01400780c */ /* 0x000fc60003f64270 */
[----:B------:R-:W-:-:S04]  /*0f80*/  @P1 FADD R0, R0, R6 ;  /* 0x0000000600001221 */ /* 0x000fc80000000000 */
[----:B------:R-:W-:-:S04]  /*0f90*/  @P2 FADD R0, R0, R7 ;  /* 0x0000000700002221 */ /* 0x000fc80000000000 */
[----:B--2---:R-:W-:-:S04]  /*0fa0*/  @P4 FADD R0, R0, R8 ;  /* 0x0000000800004221 */ /* 0x004fc80000000000 */
[----:B------:R-:W-:Y:S01]  /*0fb0*/  @P3 FADD R0, R0, R9 ;  /* 0x0000000900003221 */ /* 0x000fe20000000000 */
[----:B------:R-:W-:Y:S06]  /*0fc0*/  BRA `(.L_x_17) ;  /* 0x0000002c006c7947 */ /* 0x000fec0003800000 */
.L_x_3:
[----:B------:R-:W0:Y:S01]  /*0fd0*/  S2R R0, SR_TID.X ;  /* 0x0000000000007919 */ /* 0x000e220000002100 */
[----:B------:R-:W1:Y:S01]  /*0fe0*/  LDC.64 R2, c[0x0][0x380] ;  /* 0x0000e000ff027b82 */ /* 0x000e620000000a00 */
[----:B0-----:R-:W-:-:S05]  /*0ff0*/  SHF.L.U32 R5, R0, 0x2, RZ ;  /* 0x0000000200057819 */ /* 0x001fca00000006ff */
[----:B-1----:R-:W-:-:S05]  /*1000*/  IMAD.WIDE.U32 R2, R5, 0x4, R2 ;  /* 0x0000000405027825 */ /* 0x002fca00078e0002 */
[----:B------:R-:W2:Y:S04]  /*1010*/  LDG.E.128.CONSTANT R4, desc[UR6][R2.64] ;  /* 0x0000000602047981 */ /* 0x000ea8000c1e9d00 */
[----:B------:R-:W3:Y:S04]  /*1020*/  LDG.E.128.CONSTANT R8, desc[UR6][R2.64+0x1000] ;  /* 0x0010000602087981 */ /* 0x000ee8000c1e9d00 */
[----:B------:R-:W4:Y:S04]  /*1030*/  LDG.E.128.CONSTANT R12, desc[UR6][R2.64+0x2000] ;  /* 0x00200006020c7981 */ /* 0x000f28000c1e9d00 */
[----:B------:R-:W5:Y:S01]  /*1040*/  LDG.E.128.CONSTANT R16, desc[UR6][R2.64+0x3000] ;  /* 0x0030000602107981 */ /* 0x000f62000c1e9d00 */
[----:B------:R-:W-:Y:S01]  /*1050*/  ISETP.GE.U32.AND P0, PT, R20, 0x2000, PT ;  /* 0x000020001400780c */ /* 0x000fe20003f06070 */
[----:B------:R-:W-:-:S02]  /*1060*/  HFMA2 R23, -RZ, RZ, 0, 0.00048828125 ;  /* 0x00001000ff177431 */ /* 0x000fc400000001ff */
[----:B--2---:R-:W-:Y:S01]  /*1070*/  FADD R4, R4, R5 ;  /* 0x0000000504047221 */ /* 0x004fe20000000000 */
[----:B------:R-:W-:Y:S01]  /*1080*/  FADD R7, R6, R7 ;  /* 0x0000000706077221 */ /* 0x000fe20000000000 */
[----:B---3--:R-:W-:Y:S01]  /*1090*/  FADD R8, R8, R9 ;  /* 0x0000000908087221 */ /* 0x008fe20000000000 */
[----:B------:R-:W-:Y:S02]  /*10a0*/  FADD R11, R10, R11 ;  /* 0x0000000b0a0b7221 */ /* 0x000fe40000000000 */
[----:B------:R-:W-:Y:S01]  /*10b0*/  FADD R4, R4, R7 ;  /* 0x0000000704047221 */ /* 0x000fe20000000000 */
[----:B----4-:R-:W-:Y:S01]  /*10c0*/  FADD R12, R12, R13 ;  /* 0x0000000d0c0c7221 */ /* 0x010fe20000000000 */
[----:B------:R-:W-:Y:S01]  /*10d0*/  FADD R15, R14, R15 ;  /* 0x0000000f0e0f7221 */ /* 0x000fe20000000000 */
[----:B------:R-:W-:Y:S01]  /*10e0*/  FADD R11, R8, R11 ;  /* 0x0000000b080b7221 */ /* 0x000fe20000000000 */
[----:B-----5:R-:W-:Y:S01]  /*10f0*/  FADD R16, R16, R17 ;  /* 0x0000001110107221 */ /* 0x020fe20000000000 */
[----:B------:R-:W-:Y:S01]  /*1100*/  FADD R19, R18, R19 ;  /* 0x0000001312137221 */ /* 0x000fe20000000000 */
[----:B------:R-:W-:Y:S01]  /*1110*/  FADD R12, R12, R15 ;  /* 0x0000000f0c0c7221 */ /* 0x000fe20000000000 */
[----:B------:R-:W-:-:S02]  /*1120*/  FADD R4, R4, R11 ;  /* 0x0000000b04047221 */ /* 0x000fc40000000000 */
[----:B------:R-:W-:-:S04]  /*1130*/  FADD R19, R16, R19 ;  /* 0x0000001310137221 */ /* 0x000fc80000000000 */
[----:B------:R-:W-:-:S04]  /*1140*/  FADD R19, R12, R19 ;  /* 0x000000130c137221 */ /* 0x000fc80000000000 */
[----:B------:R-:W-:Y:S01]  /*1150*/  FADD R21, R4, R19 ;  /* 0x0000001304157221 */ /* 0x000fe20000000000 */
[----:B------:R-:W-:Y:S06]  /*1160*/  @!P0 BRA `(.L_x_18) ;  /* 0x00000000007c8947 */ /* 0x000fec0003800000 */
[----:B------:R-:W0:Y:S01]  /*1170*/  LDC R24, c[0x0][0x390] ;  /* 0x0000e400ff187b82 */ /* 0x000e220000000800 */
[----:B------:R-:W-:Y:S02]  /*1180*/  IADD3 R22, PT, PT, R20, -0x1000, RZ ;  /* 0xfffff00014167810 */ /* 0x000fe40007ffe0ff */
[----:B------:R-:W-:-:S07]  /*1190*/  MOV R23, 0x1000 ;  /* 0x0000100000177802 */ /* 0x000fce0000000f00 */
.L_x_20:
[----:B------:R-:W-:-:S05]  /*11a0*/  IMAD.WIDE R26, R23, 0x4, R2 ;  /* 0x00000004171a7825 */ /* 0x000fca00078e0202 */
[----:B------:R-:W2:Y:S04]  /*11b0*/  LDG.E.128.CONSTANT R16, desc[UR6][R26.64+0x2000] ;  /* 0x002000061a107981 */ /* 0x000ea8000c1e9d00 */
[----:B------:R-:W3:Y:S04]  /*11c0*/  LDG.E.128.CONSTANT R4, desc[UR6][R26.64+0x3000] ;  /* 0x003000061a047981 */ /* 0x000ee8000c1e9d00 */
[----:B------:R-:W4:Y:S04]  /*11d0*/  LDG.E.128.CONSTANT R8, desc[UR6][R26.64] ;  /* 0x000000061a087981 */ /* 0x000f28000c1e9d00 */
[----:B------:R-:W5:Y:S01]  /*11e0*/  LDG.E.128.CONSTANT R12, desc[UR6][R26.64+0x1000] ;  /* 0x001000061a0c7981 */ /* 0x000f62000c1e9d00 */
[----:B0-----:R-:W-:Y:S01]  /*11f0*/  MOV R20, R24 ;  /* 0x0000001800147202 */ /* 0x001fe20000000f00 */
[----:B--2---:R-:W-:Y:S01]  /*1200*/  FADD R17, R17, R18 ;  /* 0x0000001211117221 */ /* 0x004fe20000000000 */
[----:B---3--:R-:W-:-:S02]  /*1210*/  FADD R18, R19, R4 ;  /* 0x0000000413127221 */ /* 0x008fc40000000000 */
[----:B------:R-:W-:Y:S01]  /*1220*/  IADD3 R4, PT, PT, -R23, R20, RZ ;  /* 0x0000001417047210 */ /* 0x000fe20007ffe1ff */
[----:B------:R-:W-:Y:S01]  /*1230*/  FADD R5, R5, R6 ;  /* 0x0000000605057221 */ /* 0x000fe20000000000 */
[----:B----4-:R-:W-:Y:S01]  /*1240*/  FADD R9, R9, R10 ;  /* 0x0000000a09097221 */ /* 0x010fe20000000000 */
[----:B------:R-:W-:Y:S01]  /*1250*/  FADD R8, R8, R21 ;  /* 0x0000001508087221 */ /* 0x000fe20000000000 */
[----:B------:R-:W-:Y:S01]  /*1260*/  ISETP.GE.AND P0, PT, R4, 0x1000, PT ;  /* 0x000010000400780c */ /* 0x000fe20003f06270 */
[----:B-----5:R-:W-:Y:S01]  /*1270*/  FADD R13, R13, R14 ;  /* 0x0000000e0d0d7221 */ /* 0x020fe20000000000 */
[----:B------:R-:W-:Y:S01]  /*1280*/  FADD R10, R11, R12 ;  /* 0x0000000c0b0a7221 */ /* 0x000fe20000000000 */
[----:B------:R-:W-:Y:S01]  /*1290*/  FADD R14, R15, R16 ;  /* 0x000000100f0e7221 */ /* 0x000fe20000000000 */
[----:B------:R-:W-:Y:S01]  /*12a0*/  FADD R8, R8, R9 ;  /* 0x0000000908087221 */ /* 0x000fe20000000000 */
[----:B------:R-:W-:Y:S01]  /*12b0*/  FADD R5, R18, R5 ;  /* 0x0000000512057221 */ /* 0x000fe20000000000 */
[----:B------:R-:W-:Y:S01]  /*12c0*/  FADD R13, R10, R13 ;  /* 0x0000000d0a0d7221 */ /* 0x000fe20000000000 */
[----:B------:R-:W-:-:S03]  /*12d0*/  FADD R14, R14, R17 ;  /* 0x000000110e0e7221 */ /* 0x000fc60000000000 */
[----:B------:R-:W-:Y:S01]  /*12e0*/  FADD R8, R8, R13 ;  /* 0x0000000d08087221 */ /* 0x000fe20000000000 */
[----:B------:R-:W-:-:S04]  /*12f0*/  FADD R5, R14, R5 ;  /* 0x000000050e057221 */ /* 0x000fc80000000000 */
[----:B------:R-:W-:-:S04]  /*1300*/  FADD R5, R8, R5 ;  /* 0x0000000508057221 */ /* 0x000fc80000000000 */
[----:B------:R-:W-:Y:S01]  /*1310*/  FADD R21, R7, R5 ;  /* 0x0000000507157221 */ /* 0x000fe20000000000 */
[----:B------:R-:W-:Y:S06]  /*1320*/  @!P0 BRA `(.L_x_19) ;  /* 0x0000000800308947 */ /* 0x000fec0003800000 */
[----:B------:R-:W-:-:S04]  /*1330*/  IADD3 R23, PT, PT, R23, 0x1000, RZ ;  /* 0x0000100017177810 */ /* 0x000fc80007ffe0ff */
[----:B------:R-:W-:-:S13]  /*1340*/  ISETP.GT.AND P0, PT, R23, R22, PT ;  /* 0x000000161700720c */ /* 0x000fda0003f04270 */
[----:B------:R-:W-:Y:S05]  /*1350*/  @!P0 BRA `(.L_x_20) ;  /* 0xfffffffc00908947 */ /* 0x000fea000383ffff */
.L_x_18:
[----:B------:R-:W-:-:S13]  /*1360*/  ISETP.GE.AND P0, PT, R23, R20, PT ;  /* 0x000000141700720c */ /* 0x000fda0003f06270 */
[----:B------:R-:W-:Y:S05]  /*1370*/  @P0 BRA `(.L_x_19) ;  /* 0x00000008001c0947 */ /* 0x000fea0003800000 */
[----:B------:R-:W-:Y:S01]  /*1380*/  IMAD.IADD R9, R20, 0x1, -R23 ;  /* 0x0000000114097824 */ /* 0x000fe200078e0a17 */
[----:B------:R-:W-:Y:S04]  /*1390*/  BSSY.RECONVERGENT B1, `(.L_x_19) ;  /* 0x0000085000017945 */ /* 0x000fe80003800200 */
[----:B------:R-:W-:-:S13]  /*13a0*/  ISETP.GE.AND P0, PT, R0, R9, PT ;  /* 0x000000090000720c */ /* 0x000fda0003f06270 */
[----:B------:R-:W-:Y:S05]  /*13b0*/  @P0 BRA `(.L_x_21) ;  /* 0x0000000800080947 */ /* 0x000fea0003800000 */
[-C--:B------:R-:W-:Y:S01]  /*13c0*/  LOP3.LUT R2, RZ, R0.reuse, RZ, 0x33, !PT ;  /* 0x00000000ff027212 */ /* 0x080fe200078e33ff */
[----:B------:R-:W-:Y:S01]  /*13d0*/  BSSY.RECONVERGENT B2, `(.L_x_22) ;  /* 0x0000015000027945 */ /* 0x000fe20003800200 */
[----:B------:R-:W-:Y:S02]  /*13e0*/  MOV R8, R0 ;  /* 0x0000000000087202 */ /* 0x000fe40000000f00 */
[----:B------:R-:W-:-:S04]  /*13f0*/  IADD3 R2, PT, PT, -R23, R20, R2 ;  /* 0x0000001417027210 */ /* 0x000fc80007ffe102 */
[C---:B------:R-:W-:Y:S02]  /*1400*/  LOP3.LUT R3, R2.reuse, 0x300, RZ, 0xc0, !PT ;  /* 0x0000030002037812 */ /* 0x040fe400078ec0ff */
[----:B------:R-:W-:Y:S02]  /*1410*/  ISETP.GE.U32.AND P1, PT, R2, 0x300, PT ;  /* 0x000003000200780c */ /* 0x000fe40003f26070 */
[----:B------:R-:W-:-:S13]  /*1420*/  ISETP.NE.AND P0, PT, R3, 0x300, PT ;  /* 0x000003000300780c */ /* 0x000fda0003f05270 */
[----:B------:R-:W-:Y:S05]  /*1430*/  @!P0 BRA `(.L_x_23) ;  /* 0x0000000000388947 */ /* 0x000fea0003800000 */
[----:B------:R-:W0:Y:S01]  /*1440*/  LDC.64 R4, c[0x0][0x380] ;  /* 0x0000e000ff047b82 */ /* 0x000e220000000a00 */
[----:B------:R-:W-:Y:S02]  /*1450*/  LEA.HI R2, R2, 0x1, RZ, 0x18 ;  /* 0x0000000102027811 */ /* 0x000fe400078fc0ff */
[----:B------:R-:W-:Y:S02]  /*1460*/  IADD3 R7, PT, PT, R0, R23, RZ ;  /* 0x0000001700077210 */ /* 0x000fe40007ffe0ff */
[----:B------:R-:W-:Y:S02]  /*1470*/  LOP3.LUT R2, R2, 0x3, RZ, 0xc0, !PT ;  /* 0x0000000302027812 */ /* 0x000fe400078ec0ff */
[----:B------:R-:W-:Y:S02]  /*1480*/  MOV R8, R0 ;  /* 0x0000000000087202 */ /* 0x000fe40000000f00 */
[----:B------:R-:W-:-:S07]  /*1490*/  IADD3 R6, PT, PT, -R2, RZ, RZ ;  /* 0x000000ff02067210 */ /* 0x000fce0007ffe1ff */
.L_x_24:
[----:B0-----:R-:W-:-:S06]  /*14a0*/  IMAD.WIDE.U32 R2, R7, 0x4, R4 ;  /* 0x0000000407027825 */ /* 0x001fcc00078e0004 */
[----:B------:R-:W2:Y:S01]  /*14b0*/  LDG.E.CONSTANT R2, desc[UR6][R2.64] ;  /* 0x0000000602027981 */ /* 0x000ea2000c1e9900 */
[----:B------:R-:W-:Y:S02]  /*14c0*/  IADD3 R6, PT, PT, R6, 0x1, RZ ;  /* 0x0000000106067810 */ /* 0x000fe40007ffe0ff */
[----:B------:R-:W-:Y:S02]  /*14d0*/  IADD3 R8, PT, PT, R8, 0x100, RZ ;  /* 0x0000010008087810 */ /* 0x000fe40007ffe0ff */
[----:B------:R-:W-:Y:S02]  /*14e0*/  ISETP.NE.AND P0, PT, R6, RZ, PT ;  /* 0x000000ff0600720c */ /* 0x000fe40003f05270 */
[----:B------:R-:W-:Y:S01]  /*14f0*/  IADD3 R7, PT, PT, R7, 0x100, RZ ;  /* 0x0000010007077810 */ /* 0x000fe20007ffe0ff */
[----:B--2---:R-:W-:-:S10]  /*1500*/  FADD R21, R2, R21 ;  /* 0x0000001502157221 */ /* 0x004fd40000000000 */
[----:B------:R-:W-:Y:S05]  /*1510*/  @P0 BRA `(.L_x_24) ;  /* 0xfffffffc00e00947 */ /* 0x000fea000383ffff */
.L_x_23:
[----:B------:R-:W-:Y:S05]  /*1520*/  BSYNC.RECONVERGENT B2 ;  /* 0x0000000000027941 */ /* 0x000fea0003800200 */
.L_x_22:
[----:B------:R-:W-:Y:S05]  /*1530*/  @!P1 BRA `(.L_x_21) ;  /* 0x0000000400a89947 */ /* 0x000fea0003800000 */
[----:B------:R-:W0:Y:S01]  /*1540*/  LDCU.64 UR4, c[0x0][0x380] ;  /* 0x00007000ff0477ac */ /* 0x000e220008000a00 */
[----:B------:R-:W-:Y:S01]  /*1550*/  IADD3 R5, PT, PT, R9, -R8, RZ ;  /* 0x8000000809057210 */ /* 0x000fe20007ffe0ff */
[----:B------:R-:W-:Y:S01]  /*1560*/  BSSY.RECONVERGENT B2, `(.L_x_25) ;  /* 0x000003b000027945 */ /* 0x000fe20003800200 */
[CC--:B------:R-:W-:Y:S02]  /*1570*/  IADD3 R3, P0, PT, R8.reuse, R23.reuse, RZ ;  /* 0x0000001708037210 */ /* 0x0c0fe40007f1e0ff */
[----:B------:R-:W-:Y:S02]  /*1580*/  ISETP.GT.AND P1, PT, R5, 0xc00, PT ;  /* 0x00000c000500780c */ /* 0x000fe40003f24270 */
[----:B------:R-:W-:Y:S02]  /*1590*/  IADD3.X R4, PT, PT, RZ, RZ, RZ, P0, !PT ;  /* 0x000000ffff047210 */ /* 0x000fe400007fe4ff */
[----:B------:R-:W-:Y:S02]  /*15a0*/  IADD3 R11, PT, PT, R8, R23, RZ ;  /* 0x00000017080b7210 */ /* 0x000fe40007ffe0ff */
[----:B0-----:R-:W-:-:S04]  /*15b0*/  LEA R2, P0, R3, UR4, 0x2 ;  /* 0x0000000403027c11 */ /* 0x001fc8000f8010ff */
[----:B------:R-:W-:Y:S02]  /*15c0*/  LEA.HI.X R3, R3, UR5, R4, 0x2, P0 ;  /* 0x0000000503037c11 */ /* 0x000fe400080f1404 */
[----:B------:R-:W-:-:S05]  /*15d0*/  IADD3 R2, P0, PT, R2, 0x800, RZ ;  /* 0x0000080002027810 */ /* 0x000fca0007f1e0ff */
[----:B------:R-:W-:Y:S01]  /*15e0*/  IMAD.X R3, RZ, RZ, R3, P0 ;  /* 0x000000ffff037224 */ /* 0x000fe200000e0603 */
[----:B------:R-:W-:Y:S01]  /*15f0*/  PLOP3.LUT P0, PT, PT, PT, PT, 0x80, 0x8 ;  /* 0x000000000008781c */ /* 0x000fe20003f0f070 */
[----:B------:R-:W-:-:S12]  /*1600*/  @!P1 BRA `(.L_x_26) ;  /* 0x0000000000c09947 */ /* 0x000fd80003800000 */
[----:B------:R-:W-:Y:S02]  /*1610*/  PLOP3.LUT P0, PT, PT, PT, PT, 0x8, 0x80 ;  /* 0x000000000080781c */ /* 0x000fe40003f0e170 */
[----:B------:R-:W-:-:S11]  /*1620*/  IADD3 R13, PT, PT, R9, -0xc00, RZ ;  /* 0xfffff400090d7810 */ /* 0x000fd60007ffe0ff */
.L_x_27:
[----:B------:R-:W0:Y:S01]  /*1630*/  LDC.64 R4, c[0x0][0x380] ;  /* 0x0000e000ff047b82 */ /* 0x000e220000000a00 */
[----:B------:R-:W2:Y:S01]  /*1640*/  LDG.E.CONSTANT R10, desc[UR6][R2.64+-0x400] ;  /* 0xfffc0006020a7981 */ /* 0x000ea2000c1e9900 */
[----:B------:R-:W-:-:S03]  /*1650*/  IADD3 R25, PT, PT, R11, 0x400, RZ ;  /* 0x000004000b197810 */ /* 0x000fc60007ffe0ff */
[----:B------:R-:W3:Y:S04]  /*1660*/  LDG.E.CONSTANT R19, desc[UR6][R2.64] ;  /* 0x0000000602137981 */ /* 0x000ee8000c1e9900 */
[----:B------:R-:W4:Y:S01]  /*1670*/  LDG.E.CONSTANT R18, desc[UR6][R2.64+0x400] ;  /* 0x0004000602127981 */ /* 0x000f22000c1e9900 */
[----:B------:R-:W-:-:S03]  /*1680*/  IADD3 R7, PT, PT, R11, 0x800, RZ ;  /* 0x000008000b077810 */ /* 0x000fc60007ffe0ff */
[----:B------:R-:W5:Y:S04]  /*1690*/  LDG.E.CONSTANT R16, desc[UR6][R2.64+0xc00] ;  /* 0x000c000602107981 */ /* 0x000f68000c1e9900 */
[----:B------:R-:W5:Y:S04]  /*16a0*/  LDG.E.CONSTANT R15, desc[UR6][R2.64+0x1000] ;  /* 0x00100006020f7981 */ /* 0x000f68000c1e9900 */
[----:B------:R-:W5:Y:S01]  /*16b0*/  LDG.E.CONSTANT R14, desc[UR6][R2.64+0x1400] ;  /* 0x00140006020e7981 */ /* 0x000f62000c1e9900 */
[----:B0-----:R-:W-:-:S03]  /*16c0*/  IMAD.WIDE.U32 R22, R11, 0x4, R4 ;  /* 0x000000040b167825 */ /* 0x001fc600078e0004 */
[----:B------:R-:W5:Y:S04]  /*16d0*/  LDG.E.CONSTANT R20, desc[UR6][R2.64+0x2000] ;  /* 0x0020000602147981 */ /* 0x000f68000c1e9900 */
[----:B------:R0:W2:Y:S01]  /*16e0*/  LDG.E.CONSTANT R12, desc[UR6][R22.64] ;  /* 0x00000006160c7981 */ /* 0x0000a2000c1e9900 */
[----:B------:R-:W-:-:S03]  /*16f0*/  IMAD.WIDE.U32 R24, R25, 0x4, R4 ;  /* 0x0000000419187825 */ /* 0x000fc600078e0004 */
[----:B------:R-:W5:Y:S04]  /*1700*/  LDG.E.CONSTANT R26, desc[UR6][R2.64+0x3000] ;  /* 0x00300006021a7981 */ /* 0x000f68000c1e9900 */
[----:B------:R-:W5:Y:S01]  /*1710*/  LDG.E.CONSTANT R17, desc[UR6][R24.64] ;  /* 0x0000000618117981 */ /* 0x000f62000c1e9900 */
[--C-:B------:R-:W-:Y:S01]  /*1720*/  IMAD.WIDE.U32 R6, R7, 0x4, R4.reuse ;  /* 0x0000000407067825 */ /* 0x100fe200078e0004 */
[----:B0-----:R-:W-:Y:S02]  /*1730*/  IADD3 R23, PT, PT, R11, 0xc00, RZ ;  /* 0x00000c000b177810 */ /* 0x001fe40007ffe0ff */
[----:B------:R-:W5:Y:S04]  /*1740*/  LDG.E.CONSTANT R22, desc[UR6][R2.64+0x1c00] ;  /* 0x001c000602167981 */ /* 0x000f68000c1e9900 */
[----:B------:R-:W5:Y:S01]  /*1750*/  LDG.E.CONSTANT R6, desc[UR6][R6.64] ;  /* 0x0000000606067981 */ /* 0x000f62000c1e9900 */
[----:B------:R-:W-:-:S03]  /*1760*/  IMAD.WIDE.U32 R4, R23, 0x4, R4 ;  /* 0x0000000417047825 */ /* 0x000fc600078e0004 */
[----:B------:R-:W5:Y:S04]  /*1770*/  LDG.E.CONSTANT R23, desc[UR6][R2.64+0x2400] ;  /* 0x0024000602177981 */ /* 0x000f68000c1e9900 */
[----:B------:R-:W5:Y:S04]  /*1780*/  LDG.E.CONSTANT R4, desc[UR6][R4.64] ;  /* 0x0000000604047981 */ /* 0x000f68000c1e9900 */
[----:B------:R-:W5:Y:S04]  /*1790*/  LDG.E.CONSTANT R24, desc[UR6][R2.64+0x2c00] ;  /* 0x002c000602187981 */ /* 0x000f68000c1e9900 */
[----:B------:R0:W5:Y:S01]  /*17a0*/  LDG.E.CONSTANT R25, desc[UR6][R2.64+0x3400] ;  /* 0x0034000602197981 */ /* 0x000162000c1e9900 */
[----:B------:R-:W-:-:S04]  /*17b0*/  IADD3 R8, PT, PT, R8, 0x1000, RZ ;  /* 0x0000100008087810 */ /* 0x000fc80007ffe0ff */
[----:B------:R-:W-:Y:S02]  /*17c0*/  ISETP.GE.AND P1, PT, R8, R13, PT ;  /* 0x0000000d0800720c */ /* 0x000fe40003f26270 */
[----:B0-----:R-:W-:Y:S02]  /*17d0*/  IADD3 R2, P2, PT, R2, 0x4000, RZ ;  /* 0x0000400002027810 */ /* 0x001fe40007f5e0ff */
[----:B------:R-:W-:Y:S02]  /*17e0*/  IADD3 R11, PT, PT, R11, 0x1000, RZ ;  /* 0x000010000b0b7810 */ /* 0x000fe40007ffe0ff */
[----:B------:R-:W-:Y:S01]  /*17f0*/  IADD3.X R3, PT, PT, RZ, R3, RZ, P2, !PT ;  /* 0x00000003ff037210 */ /* 0x000fe200017fe4ff */
[----:B--2---:R-:W-:-:S04]  /*1800*/  FADD R21, R12, R21 ;  /* 0x000000150c157221 */ /* 0x004fc80000000000 */
[----:B------:R-:W-:-:S04]  /*1810*/  FADD R10, R21, R10 ;  /* 0x0000000a150a7221 */ /* 0x000fc80000000000 */
[----:B---3--:R-:W-:-:S04]  /*1820*/  FADD R19, R10, R19 ;  /* 0x000000130a137221 */ /* 0x008fc80000000000 */
[----:B----4-:R-:W-:-:S04]  /*1830*/  FADD R18, R19, R18 ;  /* 0x0000001213127221 */ /* 0x010fc80000000000 */
[----:B-----5:R-:W-:-:S04]  /*1840*/  FADD R17, R18, R17 ;  /* 0x0000001112117221 */ /* 0x020fc80000000000 */
        /* <DEDUP_REMOVED lines=12> */
.L_x_26:
[----:B------:R-:W-:Y:S05]  /*1910*/  BSYNC.RECONVERGENT B2 ;  /* 0x0000000000027941 */ /* 0x000fea0003800200 */
.L_x_25:
[----:B------:R-:W-:Y:S01]  /*1920*/  IADD3 R4, PT, PT, R9, -R8, RZ ;  /* 0x8000000809047210 */ /* 0x000fe20007ffe0ff */
[----:B------:R-:W-:Y:S03]  /*1930*/  BSSY.RECONVERGENT B2, `(.L_x_28) ;  /* 0x000001e000027945 */ /* 0x000fe60003800200 */
[----:B------:R-:W-:-:S13]  /*1940*/  ISETP.GT.AND P1, PT, R4, 0x400, PT ;  /* 0x000004000400780c */ /* 0x000fda0003f24270 */
[----:B------:R-:W-:Y:S05]  /*1950*/  @!P1 BRA `(.L_x_29) ;  /* 0x00000000006c9947 */ /* 0x000fea0003800000 */
[----:B------:R-:W0:Y:S01]  /*1960*/  LDC.64 R6, c[0x0][0x380] ;  /* 0x0000e000ff067b82 */ /* 0x000e220000000a00 */
[----:B------:R-:W2:Y:S01]  /*1970*/  LDG.E.CONSTANT R10, desc[UR6][R2.64+-0x400] ;  /* 0xfffc0006020a7981 */ /* 0x000ea2000c1e9900 */
[----:B------:R-:W-:-:S03]  /*1980*/  VIADD R15, R11, 0x400 ;  /* 0x000004000b0f7836 */ /* 0x000fc60000000000 */
[----:B------:R-:W3:Y:S04]  /*1990*/  LDG.E.CONSTANT R13, desc[UR6][R2.64] ;  /* 0x00000006020d7981 */ /* 0x000ee8000c1e9900 */
[----:B------:R-:W4:Y:S04]  /*19a0*/  LDG.E.CONSTANT R17, desc[UR6][R2.64+0xc00] ;  /* 0x000c000602117981 */ /* 0x000f28000c1e9900 */
[----:B------:R-:W5:Y:S04]  /*19b0*/  LDG.E.CONSTANT R19, desc[UR6][R2.64+0x1000] ;  /* 0x0010000602137981 */ /* 0x000f68000c1e9900 */
[----:B------:R1:W5:Y:S01]  /*19c0*/  LDG.E.CONSTANT R23, desc[UR6][R2.64+0x1400] ;  /* 0x0014000602177981 */ /* 0x000362000c1e9900 */
[----:B0-----:R-:W-:-:S06]  /*19d0*/  IMAD.WIDE.U32 R4, R11, 0x4, R6 ;  /* 0x000000040b047825 */ /* 0x001fcc00078e0006 */
[----:B------:R-:W2:Y:S01]  /*19e0*/  LDG.E.CONSTANT R4, desc[UR6][R4.64] ;  /* 0x0000000604047981 */ /* 0x000ea2000c1e9900 */
[----:B------:R-:W-:-:S03]  /*19f0*/  IMAD.WIDE.U32 R6, R15, 0x4, R6 ;  /* 0x000000040f067825 */ /* 0x000fc600078e0006 */
[----:B------:R-:W4:Y:S04]  /*1a00*/  LDG.E.CONSTANT R15, desc[UR6][R2.64+0x400] ;  /* 0x00040006020f7981 */ /* 0x000f28000c1e9900 */
[----:B------:R-:W5:Y:S01]  /*1a10*/  LDG.E.CONSTANT R7, desc[UR6][R6.64] ;  /* 0x0000000606077981 */ /* 0x000f62000c1e9900 */
[----:B------:R-:W-:Y:S02]  /*1a20*/  PLOP3.LUT P0, PT, PT, PT, PT, 0x8, 0x80 ;  /* 0x000000000080781c */ /* 0x000fe40003f0e170 */
[----:B------:R-:W-:Y:S02]  /*1a30*/  IADD3 R8, PT, PT, R8, 0x800, RZ ;  /* 0x0000080008087810 */ /* 0x000fe40007ffe0ff */
[----:B------:R-:W-:Y:S01]  /*1a40*/  IADD3 R11, PT, PT, R11, 0x800, RZ ;  /* 0x000008000b0b7810 */ /* 0x000fe20007ffe0ff */
[----:B--2---:R-:W-:-:S04]  /*1a50*/  FADD R21, R21, R4 ;  /* 0x0000000415157221 */ /* 0x004fc80000000000 */
[----:B------:R-:W-:-:S04]  /*1a60*/  FADD R10, R21, R10 ;  /* 0x0000000a150a7221 */ /* 0x000fc80000000000 */
[----:B---3--:R-:W-:-:S04]  /*1a70*/  FADD R10, R10, R13 ;  /* 0x0000000d0a0a7221 */ /* 0x008fc80000000000 */
[----:B----4-:R-:W-:-:S04]  /*1a80*/  FADD R10, R10, R15 ;  /* 0x0000000f0a0a7221 */ /* 0x010fc80000000000 */
[----:B-----5:R-:W-:Y:S01]  /*1a90*/  FADD R10, R10, R7 ;  /* 0x000000070a0a7221 */ /* 0x020fe20000000000 */
[----:B------:R-:W-:-:S03]  /*1aa0*/  IADD3 R4, P1, PT, R2, 0x2000, RZ ;  /* 0x0000200002047810 */ /* 0x000fc60007f3e0ff */
[----:B------:R-:W-:Y:S01]  /*1ab0*/  FADD R10, R10, R17 ;  /* 0x000000110a0a7221 */ /* 0x000fe20000000000 */
[----:B------:R-:W-:-:S03]  /*1ac0*/  IADD3.X R5, PT, PT, RZ, R3, RZ, P1, !PT ;  /* 0x00000003ff057210 */ /* 0x000fc60000ffe4ff */
[----:B------:R-:W-:Y:S01]  /*1ad0*/  FADD R10, R10, R19 ;  /* 0x000000130a0a7221 */ /* 0x000fe20000000000 */
[----:B-1----:R-:W-:Y:S02]  /*1ae0*/  MOV R2, R4 ;  /* 0x0000000400027202 */ /* 0x002fe40000000f00 */
[----:B------:R-:W-:Y:S01]  /*1af0*/  MOV R3, R5 ;  /* 0x0000000500037202 */ /* 0x000fe20000000f00 */
[----:B------:R-:W-:-:S07]  /*1b00*/  FADD R21, R10, R23 ;  /* 0x000000170a157221 */ /* 0x000fce0000000000 */
.L_x_29:
[----:B------:R-:W-:Y:S05]  /*1b10*/  BSYNC.RECONVERGENT B2 ;  /* 0x0000000000027941 */ /* 0x000fea0003800200 */
.L_x_28:
[----:B------:R-:W-:-:S13]  /*1b20*/  ISETP.LT.OR P0, PT, R8, R9, P0 ;  /* 0x000000090800720c */ /* 0x000fda0000701670 */
[----:B------:R-:W-:Y:S05]  /*1b30*/  @!P0 BRA `(.L_x_21) ;  /* 0x0000000000288947 */ /* 0x000fea0003800000 */
[----:B------:R-:W0:Y:S01]  /*1b40*/  LDC.64 R4, c[0x0][0x380] ;  /* 0x0000e000ff047b82 */ /* 0x000e220000000a00 */
[----:B------:R-:W2:Y:S04]  /*1b50*/  LDG.E.CONSTANT R6, desc[UR6][R2.64+-0x400] ;  /* 0xfffc000602067981 */ /* 0x000ea8000c1e9900 */
[----:B------:R-:W3:Y:S04]  /*1b60*/  LDG.E.CONSTANT R7, desc[UR6][R2.64] ;  /* 0x0000000602077981 */ /* 0x000ee8000c1e9900 */
[----:B------:R-:W4:Y:S01]  /*1b70*/  LDG.E.CONSTANT R9, desc[UR6][R2.64+0x400] ;  /* 0x0004000602097981 */ /* 0x000f22000c1e9900 */
[----:B0-----:R-:W-:-:S06]  /*1b80*/  IMAD.WIDE.U32 R4, R11, 0x4, R4 ;  /* 0x000000040b047825 */ /* 0x001fcc00078e0004 */
[----:B------:R-:W5:Y:S02]  /*1b90*/  LDG.E.CONSTANT R4, desc[UR6][R4.64] ;  /* 0x0000000604047981 */ /* 0x000f64000c1e9900 */
[----:B-----5:R-:W-:-:S04]  /*1ba0*/  FADD R21, R21, R4 ;  /* 0x0000000415157221 */ /* 0x020fc80000000000 */
[----:B--2---:R-:W-:-:S04]  /*1bb0*/  FADD R6, R21, R6 ;  /* 0x0000000615067221 */ /* 0x004fc80000000000 */
[----:B---3--:R-:W-:-:S04]  /*1bc0*/  FADD R6, R6, R7 ;  /* 0x0000000706067221 */ /* 0x008fc80000000000 */
[----:B----4-:R-:W-:-:S07]  /*1bd0*/  FADD R21, R6, R9 ;  /* 0x0000000906157221 */ /* 0x010fce0000000000 */
.L_x_21:
[----:B------:R-:W-:Y:S05]  /*1be0*/  BSYNC.RECONVERGENT B1 ;  /* 0x0000000000017941 */ /* 0x000fea0003800200 */
.L_x_19:
[----:B------:R-:W0:Y:S01]  /*1bf0*/  S2R R6, SR_LANEID ;  /* 0x0000000000067919 */ /* 0x000e220000000000 */
[----:B------:R-:W1:Y:S01]  /*1c00*/  SHFL.DOWN PT, R2, R21, 0x1, 0x1f ;  /* 0x08201f0015027f89 */ /* 0x000e6200000e0000 */
[C---:B0-----:R-:W-:Y:S02]  /*1c10*/  ISETP.GT.AND P0, PT, R6.reuse, 0x1e, PT ;  /* 0x0000001e0600780c */ /* 0x041fe40003f04270 */
[----:B------:R-:W-:-:S11]  /*1c20*/  ISETP.NE.AND P1, PT, R6, RZ, PT ;  /* 0x000000ff0600720c */ /* 0x000fd60003f25270 */
[----:B-1----:R-:W-:Y:S01]  /*1c30*/  @!P0 FADD R21, R2, R21 ;  /* 0x0000001502158221 */ /* 0x002fe20000000000 */
[----:B------:R-:W-:Y:S01]  /*1c40*/  ISETP.GT.AND P0, PT, R6, 0x1d, PT ;  /* 0x0000001d0600780c */ /* 0x000fe20003f04270 */
[----:B------:R-:W0:Y:S01]  /*1c50*/  @!P1 S2R R5, SR_CgaCtaId ;  /* 0x0000000000059919 */ /* 0x000e220000008800 */
[----:B------:R-:W-:Y:S02]  /*1c60*/  @!P1 MOV R4, 0x400 ;  /* 0x0000040000049802 */ /* 0x000fe40000000f00 */
[----:B------:R-:W-:Y:S01]  /*1c70*/  @!P1 SHF.R.U32.HI R3, RZ, 0x3, R0 ;  /* 0x00000003ff039819 */ /* 0x000fe20000011600 */
[----:B------:R-:W1:Y:S03]  /*1c80*/  SHFL.DOWN PT, R2, R21, 0x2, 0x1f ;  /* 0x08401f0015027f89 */ /* 0x000e6600000e0000 */
[----:B------:R-:W-:-:S05]  /*1c90*/  @!P1 LOP3.LUT R3, R3, 0x7c, RZ, 0xc0, !PT ;  /* 0x0000007c03039812 */ /* 0x000fca00078ec0ff */
[----:B-1----:R-:W-:Y:S01]  /*1ca0*/  @!P0 FADD R21, R21, R2 ;  /* 0x0000000215158221 */ /* 0x002fe20000000000 */
[----:B------:R-:W-:Y:S02]  /*1cb0*/  ISETP.GT.AND P0, PT, R6, 0x1b, PT ;  /* 0x0000001b0600780c */ /* 0x000fe40003f04270 */
[----:B0-----:R-:W-:Y:S02]  /*1cc0*/  @!P1 LEA R4, R5, R4, 0x18 ;  /* 0x0000000405049211 */ /* 0x001fe400078ec0ff */
[----:B------:R-:W0:Y:S02]  /*1cd0*/  SHFL.DOWN PT, R2, R21, 0x4, 0x1f ;  /* 0x08801f0015027f89 */ /* 0x000e2400000e0000 */
[----:B------:R-:W-:-:S07]  /*1ce0*/  @!P1 IADD3 R3, PT, PT, R3, R4, RZ ;  /* 0x0000000403039210 */ /* 0x000fce0007ffe0ff */
        /* <DEDUP_REMOVED lines=12> */
[----:B------:R-:W0:Y:S01]  /*1db0*/  S2UR UR5, SR_CgaCtaId ;  /* 0x00000000000579c3 */ /* 0x000e220000008800 */
[----:B------:R-:W-:Y:S02]  /*1dc0*/  UMOV UR4, 0x400 ;  /* 0x0000040000047882 */ /* 0x000fe40000000000 */
[----:B0-----:R-:W-:-:S09]  /*1dd0*/  ULEA UR4, UR5, UR4, 0x18 ;  /* 0x0000000405047291 */ /* 0x001fd2000f8ec0ff */
[----:B---3--:R-:W0:Y:S04]  /*1de0*/  LDS R3, [UR4+0xc] ;  /* 0x00000c04ff037984 */ /* 0x008e280008000800 */
        /* <DEDUP_REMOVED lines=10> */
.L_x_2:
        /* <DEDUP_REMOVED lines=12> */
.L_x_32:
[----:B------:R-:W-:Y:S05]  /*1f50*/  BSYNC.RECONVERGENT B1 ;  /* 0x0000000000017941 */ /* 0x000fea0003800200 */
.L_x_31:
[----:B------:R-:W-:Y:S01]  /*1f60*/  ISETP.GE.AND P0, PT, R11, R20, PT ;  /* 0x000000140b00720c */ /* 0x000fe20003f06270 */
[----:B------:R-:W-:-:S12]  /*1f70*/  BSSY.RECONVERGENT B1, `(.L_x_33) ;  /* 0x0000074000017945 */ /* 0x000fd80003800200 */
[----:B------:R-:W-:Y:S05]  /*1f80*/  @P0 BRA `(.L_x_34) ;  /* 0x0000000400c80947 */ /* 0x000fea0003800000 */
[----:B0-----:R-:W-:Y:S01]  /*1f90*/  LOP3.LUT R3, RZ, R11, RZ, 0x33, !PT ;  /* 0x0000000bff037212 */ /* 0x001fe200078e33ff */
[----:B------:R-:W-:Y:S04]  /*1fa0*/  BSSY.RECONVERGENT B2, `(.L_x_35) ;  /* 0x0000015000027945 */ /* 0x000fe80003800200 */
[----:B------:R-:W-:-:S05]  /*1fb0*/  IMAD.IADD R4, R3, 0x1, R20 ;  /* 0x0000000103047824 */ /* 0x000fca00078e0214 */
        /* <DEDUP_REMOVED lines=10> */
.L_x_37:
[----:B------:R-:W-:-:S06]  /*2060*/  MOV R3, R5 ;  /* 0x0000000500037202 */ /* 0x000fcc0000000f00 */
[----:B------:R0:W2:Y:S01]  /*2070*/  LDG.E.CONSTANT R3, desc[UR6][R2.64] ;  /* 0x0000000602037981 */ /* 0x0000a2000c1e9900 */
[----:B------:R-:W-:Y:S02]  /*2080*/  IADD3 R4, PT, PT, R4, 0x1, RZ ;  /* 0x0000000104047810 */ /* 0x000fe40007ffe0ff */
[----:B------:R-:W-:Y:S02]  /*2090*/  IADD3 R11, PT, PT, R11, 0x100, RZ ;  /* 0x000001000b0b7810 */ /* 0x000fe40007ffe0ff */
[----:B------:R-:W-:Y:S02]  /*20a0*/  ISETP.NE.AND P0, PT, R4, RZ, PT ;  /* 0x000000ff0400720c */ /* 0x000fe40003f05270 */
[----:B0-----:R-:W-:-:S04]  /*20b0*/  IADD3 R2, P2, PT, R2, 0x400, RZ ;  /* 0x0000040002027810 */ /* 0x001fc80007f5e0ff */
[----:B------:R-:W-:Y:S01]  /*20c0*/  IADD3.X R5, PT, PT, RZ, R5, RZ, P2, !PT ;  /* 0x00000005ff057210 */ /* 0x000fe200017fe4ff */
[----:B--2--5:R-:W-:-:S06]  /*20d0*/  FADD R0, R3, R0 ;  /* 0x0000000003007221 */ /* 0x024fcc0000000000 */
[----:B------:R-:W-:Y:S05]  /*20e0*/  @P0 BRA `(.L_x_37) ;  /* 0xfffffffc00dc0947 */ /* 0x000fea000383ffff */
.L_x_36:
[----:B------:R-:W-:Y:S05]  /*20f0*/  BSYNC.RECONVERGENT B2 ;  /* 0x0000000000027941 */ /* 0x000fea0003800200 */
.L_x_35:
        /* <DEDUP_REMOVED lines=8> */
.L_x_40:
        /* <DEDUP_REMOVED lines=9> */
[----:B------:R-:W-:-:S03]  /*2210*/  VIADD R3, R11, 0x800 ;  /* 0x000008000b037836 */ /* 0x000fc60000000000 */
[----:B------:R-:W4:Y:S01]  /*2220*/  LDG.E.CONSTANT R15, desc[UR6][R4.64+0x400] ;  /* 0x00040006040f7981 */ /* 0x000f22000c1e9900 */
        /* <DEDUP_REMOVED lines=32> */
.L_x_39:
[----:B------:R-:W-:Y:S05]  /*2430*/  BSYNC.RECONVERGENT B2 ;  /* 0x0000000000027941 */ /* 0x000fea0003800200 */
.L_x_38:
[----:B------:R-:W-:Y:S01]  /*2440*/  IADD3 R2, PT, PT, -R11, R20, RZ ;  /* 0x000000140b027210 */ /* 0x000fe20007ffe1ff */
[----:B------:R-:W-:Y:S03]  /*2450*/  BSSY.RECONVERGENT B2, `(.L_x_41) ;  /* 0x0000019000027945 */ /* 0x000fe60003800200 */
[----:B------:R-:W-:-:S13]  /*2460*/  ISETP.GT.AND P1, PT, R2, 0x400, PT ;  /* 0x000004000200780c */ /* 0x000fda0003f24270 */
[----:B------:R-:W-:Y:S05]  /*2470*/  @!P1 BRA `(.L_x_42) ;  /* 0x0000000000589947 */ /* 0x000fea0003800000 */
        /* <DEDUP_REMOVED lines=22> */
.L_x_42:
[----:B------:R-:W-:Y:S05]  /*25e0*/  BSYNC.RECONVERGENT B2 ;  /* 0x0000000000027941 */ /* 0x000fea0003800200 */
.L_x_41:
        /* <DEDUP_REMOVED lines=12> */
.L_x_34:
[----:B------:R-:W-:Y:S05]  /*26b0*/  BSYNC.RECONVERGENT B1 ;  /* 0x0000000000017941 */ /* 0x000fea0003800200 */
.L_x_33:
        /* <DEDUP_REMOVED lines=35> */
[----:B--2---:R-:W0:Y:S04]  /*28f0*/  LDS R3, [UR4+0xc] ;  /* 0x00000c04ff037984 */ /* 0x004e280008000800 */
        /* <DEDUP_REMOVED lines=10> */
.L_x_43:
[----:B0-----:R-:W0:Y:S01]  /*29a0*/  S2R R2, SR_LANEID ;  /* 0x0000000000027919 */ /* 0x001e220000000000 */
[----:B------:R-:W-:-:S04]  /*29b0*/  LOP3.LUT R0, R9, 0x3e0, RZ, 0xc0, !PT ;  /* 0x000003e009007812 */ /* 0x000fc800078ec0ff */
[----:B------:R-:W-:Y:S02]  /*29c0*/  IADD3 R3, PT, PT, R0, 0x20, RZ ;  /* 0x0000002000037810 */ /* 0x000fe40007ffe0ff */
[----:B------:R-:W-:Y:S02]  /*29d0*/  LOP3.LUT R7, RZ, R0, RZ, 0x33, !PT ;  /* 0x00000000ff077212 */ /* 0x000fe400078e33ff */
[-C--:B------:R-:W-:Y:S02]  /*29e0*/  ISETP.GT.AND P0, PT, R3, R20.reuse, PT ;  /* 0x000000140300720c */ /* 0x080fe40003f04270 */
[----:B------:R-:W-:-:S04]  /*29f0*/  IADD3 R7, PT, PT, R7, R20, RZ ;  /* 0x0000001407077210 */ /* 0x000fc80007ffe0ff */
[----:B------:R-:W-:-:S05]  /*2a00*/  SEL R4, R7, 0x1f, P0 ;  /* 0x0000001f07047807 */ /* 0x000fca0000000000 */
[----:B------:R-:W1:Y:S01]  /*2a10*/  SHFL.DOWN PT, R0, R5, 0x1, R4 ;  /* 0x0820000005007989 */ /* 0x000e6200000e0004 */
[C---:B0-----:R-:W-:Y:S01]  /*2a20*/  ISETP.GE.AND P0, PT, R2.reuse, R4, PT ;  /* 0x000000040200720c */ /* 0x041fe20003f06270 */
[C---:B------:R-:W-:Y:S01]  /*2a30*/  VIADD R3, R2.reuse, 0x2 ;  /* 0x0000000202037836 */ /* 0x040fe20000000000 */
[----:B------:R-:W-:-:S11]  /*2a40*/  ISETP.NE.AND P1, PT, R2, RZ, PT ;  /* 0x000000ff0200720c */ /* 0x000fd60003f25270 */
[----:B-1----:R-:W-:Y:S01]  /*2a50*/  @!P0 FADD R5, R0, R5 ;  /* 0x0000000500058221 */ /* 0x002fe20000000000 */
[-C--:B------:R-:W-:Y:S01]  /*2a60*/  ISETP.GT.AND P0, PT, R3, R4.reuse, PT ;  /* 0x000000040300720c */ /* 0x080fe20003f04270 */
[----:B------:R-:W0:Y:S01]  /*2a70*/  @!P1 S2R R6, SR_CgaCtaId ;  /* 0x0000000000069919 */ /* 0x000e220000008800 */
[----:B------:R-:W-:Y:S02]  /*2a80*/  IADD3 R3, PT, PT, R2, 0x4, RZ ;  /* 0x0000000402037810 */ /* 0x000fe40007ffe0ff */
[----:B------:R-:W1:Y:S09]  /*2a90*/  SHFL.DOWN PT, R0, R5, 0x2, R4 ;  /* 0x0840000005007989 */ /* 0x000e7200000e0004 */
[----:B-1----:R-:W-:Y:S01]  /*2aa0*/  @!P0 FADD R5, R5, R0 ;  /* 0x0000000005058221 */ /* 0x002fe20000000000 */
[----:B------:R-:W-:-:S02]  /*2ab0*/  ISETP.GT.AND P0, PT, R3, R4, PT ;  /* 0x000000040300720c */ /* 0x000fc40003f04270 */
[----:B------:R-:W-:Y:S02]  /*2ac0*/  IADD3 R3, PT, PT, R2, 0x8, RZ ;  /* 0x0000000802037810 */ /* 0x000fe40007ffe0ff */
[----:B------:R-:W1:Y:S09]  /*2ad0*/  SHFL.DOWN PT, R0, R5, 0x4, R4 ;  /* 0x0880000005007989 */ /* 0x000e7200000e0004 */
[----:B-1----:R-:W-:Y:S01]  /*2ae0*/  @!P0 FADD R5, R5, R0 ;  /* 0x0000000005058221 */ /* 0x002fe20000000000 */
[----:B------:R-:W-:-:S02]  /*2af0*/  ISETP.GT.AND P0, PT, R3, R4, PT ;  /* 0x000000040300720c */ /* 0x000fc40003f04270 */
[----:B------:R-:W-:Y:S02]  /*2b00*/  IADD3 R3, PT, PT, R2, 0x10, RZ ;  /* 0x0000001002037810 */ /* 0x000fe40007ffe0ff */
[----:B------:R-:W1:Y:S01]  /*2b10*/  SHFL.DOWN PT, R0, R5, 0x8, R4 ;  /* 0x0900000005007989 */ /* 0x000e6200000e0004 */
[----:B------:R-:W-:-:S04]  /*2b20*/  @!P1 SHF.R.U32.HI R2, RZ, 0x3, R9 ;  /* 0x00000003ff029819 */ /* 0x000fc80000011609 */
[----:B------:R-:W-:-:S04]  /*2b30*/  @!P1 LOP3.LUT R2, R2, 0x7c, RZ, 0xc0, !PT ;  /* 0x0000007c02029812 */ /* 0x000fc800078ec0ff */
[----:B-1----:R-:W-:Y:S01]  /*2b40*/  @!P0 FADD R5, R5, R0 ;  /* 0x0000000005058221 */ /* 0x002fe20000000000 */
[----:B------:R-:W-:Y:S02]  /*2b50*/  ISETP.GT.AND P0, PT, R3, R4, PT ;  /* 0x000000040300720c */ /* 0x000fe40003f04270 */
[----:B------:R-:W-:Y:S02]  /*2b60*/  @!P1 MOV R3, 0x400 ;  /* 0x0000040000039802 */ /* 0x000fe40000000f00 */
[----:B------:R-:W1:Y:S02]  /*2b70*/  SHFL.DOWN PT, R0, R5, 0x10, R4 ;  /* 0x0a00000005007989 */ /* 0x000e6400000e0004 */
[----:B0-----:R-:W-:-:S04]  /*2b80*/  @!P1 LEA R3, R6, R3, 0x18 ;  /* 0x0000000306039211 */ /* 0x001fc800078ec0ff */
[----:B------:R-:W-:-:S03]  /*2b90*/  @!P1 IADD3 R3, PT, PT, R2, R3, RZ ;  /* 0x0000000302039210 */ /* 0x000fc60007ffe0ff */
[----:B-1----:R-:W-:Y:S01]  /*2ba0*/  @!P0 FADD R5, R5, R0 ;  /* 0x0000000005058221 */ /* 0x002fe20000000000 */
        /* <DEDUP_REMOVED lines=12> */
[----:B-1----:R-:W0:Y:S04]  /*2c70*/  LDS R3, [UR4+0xc] ;  /* 0x00000c04ff037984 */ /* 0x002e280008000800 */
        /* <DEDUP_REMOVED lines=13> */
.L_x_30:
[----:B------:R-:W0:Y:S01]  /*2d50*/  S2R R8, SR_TID.X ;  /* 0x0000000000087919 */ /* 0x000e220000002100 */
[----:B------:R-:W0:Y:S02]  /*2d60*/  LDC.64 R2, c[0x0][0x380] ;  /* 0x0000e000ff027b82 */ /* 0x000e240000000a00 */
[----:B0-----:R-:W-:-:S05]  /*2d70*/  IMAD.WIDE.U32 R2, R8, 0x4, R2 ;  /* 0x0000000408027825 */ /* 0x001fca00078e0002 */
[----:B------:R-:W2:Y:S04]  /*2d80*/  LDG.E.CONSTANT R19, desc[UR6][R2.64] ;  /* 0x0000000602137981 */ /* 0x000ea8000c1e9900 */
[----:B------:R-:W2:Y:S04]  /*2d90*/  LDG.E.CONSTANT R0, desc[UR6][R2.64+0x400] ;  /* 0x0004000602007981 */ /* 0x000ea8000c1e9900 */
[----:B------:R-:W3:Y:S04]  /*2da0*/  LDG.E.CONSTANT R4, desc[UR6][R2.64+0x800] ;  /* 0x0008000602047981 */ /* 0x000ee8000c1e9900 */
[----:B------:R-:W3:Y:S04]  /*2db0*/  LDG.E.CONSTANT R5, desc[UR6][R2.64+0xc00] ;  /* 0x000c000602057981 */ /* 0x000ee8000c1e9900 */
[----:B------:R-:W4:Y:S04]  /*2dc0*/  LDG.E.CONSTANT R6, desc[UR6][R2.64+0x1000] ;  /* 0x0010000602067981 */ /* 0x000f28000c1e9900 */
[----:B------:R-:W4:Y:S04]  /*2dd0*/  LDG.E.CONSTANT R7, desc[UR6][R2.64+0x1400] ;  /* 0x0014000602077981 */ /* 0x000f28000c1e9900 */
[----:B------:R-:W5:Y:S04]  /*2de0*/  LDG.E.CONSTANT R9, desc[UR6][R2.64+0x1800] ;  /* 0x0018000602097981 */ /* 0x000f68000c1e9900 */
        /* <DEDUP_REMOVED lines=8> */
[----:B------:R-:W5:Y:S01]  /*2e70*/  LDG.E.CONSTANT R18, desc[UR6][R2.64+0x3c00] ;  /* 0x003c000602127981 */ /* 0x000f62000c1e9900 */
[----:B------:R-:W-:Y:S01]  /*2e80*/  ISETP.GE.U32.AND P0, PT, R20, 0x2000, PT ;  /* 0x000020001400780c */ /* 0x000fe20003f06070 */
[----:B--2---:R-:W-:Y:S01]  /*2e90*/  FADD R0, R19, R0 ;  /* 0x0000000013007221 */ /* 0x004fe20000000000 */
[----:B---3--:R-:W-:-:S04]  /*2ea0*/  FADD R5, R4, R5 ;  /* 0x0000000504057221 */ /* 0x008fc80000000000 */
[----:B------:R-:W-:Y:S01]  /*2eb0*/  FADD R0, R0, R5 ;  /* 0x0000000500007221 */ /* 0x000fe20000000000 */
[----:B----4-:R-:W-:Y:S01]  /*2ec0*/  FADD R6, R6, R7 ;  /* 0x0000000706067221 */ /* 0x010fe20000000000 */
[----:B-----5:R-:W-:-:S04]  /*2ed0*/  FADD R9, R9, R10 ;  /* 0x0000000a09097221 */ /* 0x020fc80000000000 */
[----:B------:R-:W-:Y:S01]  /*2ee0*/  FADD R9, R6, R9 ;  /* 0x0000000906097221 */ /* 0x000fe20000000000 */
[----:B------:R-:W-:-:S03]  /*2ef0*/  FADD R11, R11, R12 ;  /* 0x0000000c0b0b7221 */ /* 0x000fc60000000000 */
[----:B------:R-:W-:Y:S01]  /*2f00*/  FADD R0, R0, R9 ;  /* 0x0000000900007221 */ /* 0x000fe20000000000 */
[----:B------:R-:W-:-:S04]  /*2f10*/  FADD R14, R13, R14 ;  /* 0x0000000e0d0e7221 */ /* 0x000fc80000000000 */
[----:B------:R-:W-:Y:S01]  /*2f20*/  FADD R11, R11, R14 ;  /* 0x0000000e0b0b7221 */ /* 0x000fe20000000000 */
[----:B------:R-:W-:Y:S01]  /*2f30*/  FADD R15, R15, R16 ;  /* 0x000000100f0f7221 */ /* 0x000fe20000000000 */
[----:B------:R-:W-:-:S04]  /*2f40*/  FADD R18, R17, R18 ;  /* 0x0000001211127221 */ /* 0x000fc80000000000 */
[----:B------:R-:W-:-:S04]  /*2f50*/  FADD R18, R15, R18 ;  /* 0x000000120f127221 */ /* 0x000fc80000000000 */
[----:B------:R-:W-:Y:S01]  /*2f60*/  FADD R5, R11, R18 ;  /* 0x000000120b057221 */ /* 0x000fe20000000000 */
[----:B------:R-:W-:-:S03]  /*2f70*/  HFMA2 R11, -RZ, RZ, 0, 0.00048828125 ;  /* 0x00001000ff0b7431 */ /* 0x000fc600000001ff */
[----:B------:R-:W-:Y:S01]  /*2f80*/  FADD R0, R0, R5 ;  /* 0x0000000500007221 */ /* 0x000fe20000000000 */
[----:B------:R-:W-:Y:S06]  /*2f90*/  @!P0 BRA `(.L_x_44) ;  /* 0x0000000000ac8947 */ /* 0x000fec0003800000 */
[----:B------:R-:W0:Y:S01]  /*2fa0*/  LDC R7, c[0x0][0x390] ;  /* 0x0000e400ff077b82 */ /* 0x000e220000000800 */
[----:B------:R-:W-:Y:S02]  /*2fb0*/  IADD3 R6, PT, PT, R20, -0x1000, RZ ;  /* 0xfffff00014067810 */ /* 0x000fe40007ffe0ff */
[----:B------:R-:W-:-:S07]  /*2fc0*/  MOV R11, 0x1000 ;  /* 0x00001000000b7802 */ /* 0x000fce0000000f00 */
.L_x_46:
[----:B------:R-:W-:-:S05]  /*2fd0*/  IMAD.WIDE R4, R11, 0x4, R2 ;  /* 0x000000040b047825 */ /* 0x000fca00078e0202 */
[----:B------:R-:W2:Y:S04]  /*2fe0*/  LDG.E.CONSTANT R20, desc[UR6][R4.64+0x400] ;  /* 0x0004000604147981 */ /* 0x000ea8000c1e9900 */
[----:B------:R-:W2:Y:S04]  /*2ff0*/  LDG.E.CONSTANT R21, desc[UR6][R4.64+0x800] ;  /* 0x0008000604157981 */ /* 0x000ea8000c1e9900 */
        /* <DEDUP_REMOVED lines=13> */
[----:B------:R1:W5:Y:S01]  /*30d0*/  LDG.E.CONSTANT R18, desc[UR6][R4.64+0x3c00] ;  /* 0x003c000604127981 */ /* 0x000362000c1e9900 */
[----:B--2---:R-:W-:Y:S01]  /*30e0*/  FADD R21, R20, R21 ;  /* 0x0000001514157221 */ /* 0x004fe20000000000 */
[----:B0-----:R-:W-:-:S05]  /*30f0*/  MOV R20, R7 ;  /* 0x0000000700147202 */ /* 0x001fca0000000f00 */
[----:B-1----:R-:W-:Y:S02]  /*3100*/  IMAD.IADD R4, R20, 0x1, -R11 ;  /* 0x0000000114047824 */ /* 0x002fe400078e0a0b */
[----:B---3--:R-:W-:-:S03]  /*3110*/  FADD R0, R19, R0 ;  /* 0x0000000013007221 */ /* 0x008fc60000000000 */
[----:B------:R-:W-:Y:S01]  /*3120*/  ISETP.GE.AND P0, PT, R4, 0x1000, PT ;  /* 0x000010000400780c */ /* 0x000fe20003f06270 */
[----:B----4-:R-:W-:Y:S01]  /*3130*/  FADD R22, R22, R23 ;  /* 0x0000001716167221 */ /* 0x010fe20000000000 */
[----:B------:R-:W-:Y:S01]  /*3140*/  FADD R0, R0, R21 ;  /* 0x0000001500007221 */ /* 0x000fe20000000000 */
[----:B-----5:R-:W-:-:S04]  /*3150*/  FADD R25, R24, R25 ;  /* 0x0000001918197221 */ /* 0x020fc80000000000 */
[----:B------:R-:W-:Y:S01]  /*3160*/  FADD R25, R22, R25 ;  /* 0x0000001916197221 */ /* 0x000fe20000000000 */
[----:B------:R-:W-:Y:S01]  /*3170*/  FADD R16, R16, R17 ;  /* 0x0000001110107221 */ /* 0x000fe20000000000 */
[----:B------:R-:W-:-:S04]  /*3180*/  FADD R15, R15, R10 ;  /* 0x0000000a0f0f7221 */ /* 0x000fc80000000000 */
[----:B------:R-:W-:Y:S01]  /*3190*/  FADD R15, R16, R15 ;  /* 0x0000000f100f7221 */ /* 0x000fe20000000000 */
[----:B------:R-:W-:Y:S01]  /*31a0*/  FADD R9, R14, R9 ;  /* 0x000000090e097221 */ /* 0x000fe20000000000 */
[----:B------:R-:W-:-:S04]  /*31b0*/  FADD R12, R13, R12 ;  /* 0x0000000c0d0c7221 */ /* 0x000fc80000000000 */
[----:B------:R-:W-:Y:S01]  /*31c0*/  FADD R12, R9, R12 ;  /* 0x0000000c090c7221 */ /* 0x000fe20000000000 */
[----:B------:R-:W-:-:S03]  /*31d0*/  FADD R0, R0, R25 ;  /* 0x0000001900007221 */ /* 0x000fc60000000000 */
[----:B------:R-:W-:-:S04]  /*31e0*/  FADD R15, R15, R12 ;  /* 0x0000000c0f0f7221 */ /* 0x000fc80000000000 */
[----:B------:R-:W-:-:S04]  /*31f0*/  FADD R15, R0, R15 ;  /* 0x0000000f000f7221 */ /* 0x000fc80000000000 */
[----:B------:R-:W-:Y:S01]  /*3200*/  FADD R0, R18, R15 ;  /* 0x0000000f12007221 */ /* 0x000fe20000000000 */
[----:B------:R-:W-:Y:S06]  /*3210*/  @!P0 BRA `(.L_x_45) ;  /* 0x0000000800308947 */ /* 0x000fec0003800000 */
[----:B------:R-:W-:-:S04]  /*3220*/  IADD3 R11, PT, PT, R11, 0x1000, RZ ;  /* 0x000010000b0b7810 */ /* 0x000fc80007ffe0ff */
[----:B------:R-:W-:-:S13]  /*3230*/  ISETP.GT.AND P0, PT, R11, R6, PT ;  /* 0x000000060b00720c */ /* 0x000fda0003f04270 */
[----:B------:R-:W-:Y:S05]  /*3240*/  @!P0 BRA `(.L_x_46) ;  /* 0xfffffffc00608947 */ /* 0x000fea000383ffff */
.L_x_44:
[----:B------:R-:W-:-:S13]  /*3250*/  ISETP.GE.AND P0, PT, R11, R20, PT ;  /* 0x000000140b00720c */ /* 0x000fda0003f06270 */
[----:B------:R-:W-:Y:S05]  /*3260*/  @P0 BRA `(.L_x_45) ;  /* 0x00000008001c0947 */ /* 0x000fea0003800000 */
[----:B------:R-:W-:Y:S01]  /*3270*/  IADD3 R9, PT, PT, -R11, R20, RZ ;  /* 0x000000140b097210 */ /* 0x000fe20007ffe1ff */
[----:B------:R-:W-:Y:S03]  /*3280*/  BSSY.RECONVERGENT B1, `(.L_x_45) ;  /* 0x0000085000017945 */ /* 0x000fe60003800200 */
        /* <DEDUP_REMOVED lines=16> */
.L_x_50:
        /* <DEDUP_REMOVED lines=8> */
.L_x_49:
[----:B------:R-:W-:Y:S05]  /*3410*/  BSYNC.RECONVERGENT B2 ;  /* 0x0000000000027941 */ /* 0x000fea0003800200 */
.L_x_48:
[----:B------:R-:W-:Y:S05]  /*3420*/  @!P1 BRA `(.L_x_47) ;  /* 0x0000000400a89947 */ /* 0x000fea0003800000 */
[----:B------:R-:W0:Y:S01]  /*3430*/  LDCU.64 UR4, c[0x0][0x380] ;  /* 0x00007000ff0477ac */ /* 0x000e220008000a00 */
[----:B------:R-:W-:Y:S01]  /*3440*/  IADD3 R5, PT, PT, R9, -R10, RZ ;  /* 0x8000000a09057210 */ /* 0x000fe20007ffe0ff */
[----:B------:R-:W-:Y:S01]  /*3450*/  BSSY.RECONVERGENT B2, `(.L_x_51) ;  /* 0x000003b000027945 */ /* 0x000fe20003800200 */
[CC--:B------:R-:W-:Y:S02]  /*3460*/  IADD3 R3, P0, PT, R10.reuse, R11.reuse, RZ ;  /* 0x0000000b0a037210 */ /* 0x0c0fe40007f1e0ff */
[----:B------:R-:W-:Y:S02]  /*3470*/  ISETP.GT.AND P1, PT, R5, 0xc00, PT ;  /* 0x00000c000500780c */ /* 0x000fe40003f24270 */
[----:B------:R-:W-:Y:S01]  /*3480*/  IADD3 R11, PT, PT, R10, R11, RZ ;  /* 0x0000000b0a0b7210 */ /* 0x000fe20007ffe0ff */
[----:B------:R-:W-:Y:S01]  /*3490*/  IMAD.X R4, RZ, RZ, RZ, P0 ;  /* 0x000000ffff047224 */ /* 0x000fe200000e06ff */
[----:B0-----:R-:W-:-:S04]  /*34a0*/  LEA R2, P0, R3, UR4, 0x2 ;  /* 0x0000000403027c11 */ /* 0x001fc8000f8010ff */
[----:B------:R-:W-:Y:S02]  /*34b0*/  LEA.HI.X R3, R3, UR5, R4, 0x2, P0 ;  /* 0x0000000503037c11 */ /* 0x000fe400080f1404 */
[----:B------:R-:W-:-:S04]  /*34c0*/  IADD3 R2, P0, PT, R2, 0x800, RZ ;  /* 0x0000080002027810 */ /* 0x000fc80007f1e0ff */
[----:B------:R-:W-:Y:S02]  /*34d0*/  IADD3.X R3, PT, PT, RZ, R3, RZ, P0, !PT ;  /* 0x00000003ff037210 */ /* 0x000fe400007fe4ff */
[----:B------:R-:W-:Y:S01]  /*34e0*/  PLOP3.LUT P0, PT, PT, PT, PT, 0x80, 0x8 ;  /* 0x000000000008781c */ /* 0x000fe20003f0f070 */
[----:B------:R-:W-:-:S12]  /*34f0*/  @!P1 BRA `(.L_x_52) ;  /* 0x0000000000c09947 */ /* 0x000fd80003800000 */
[----:B------:R-:W-:Y:S02]  /*3500*/  PLOP3.LUT P0, PT, PT, PT, PT, 0x8, 0x80 ;  /* 0x000000000080781c */ /* 0x000fe40003f0e170 */
[----:B------:R-:W-:-:S11]  /*3510*/  IADD3 R13, PT, PT, R9, -0xc00, RZ ;  /* 0xfffff400090d7810 */ /* 0x000fd60007ffe0ff */
.L_x_53:
[----:B------:R-:W0:Y:S01]  /*3520*/  LDC.64 R4, c[0x0][0x380] ;  /* 0x0000e000ff047b82 */ /* 0x000e220000000a00 */
[----:B------:R-:W2:Y:S01]  /*3530*/  LDG.E.CONSTANT R12, desc[UR6][R2.64+-0x400] ;  /* 0xfffc0006020c7981 */ /* 0x000ea2000c1e9900 */
[----:B------:R-:W-:-:S03]  /*3540*/  IADD3 R25, PT, PT, R11, 0x400, RZ ;  /* 0x000004000b197810 */ /* 0x000fc60007ffe0ff */
[----:B------:R-:W3:Y:S04]  /*3550*/  LDG.E.CONSTANT R20, desc[UR6][R2.64] ;  /* 0x0000000602147981 */ /* 0x000ee8000c1e9900 */
[----:B------:R-:W4:Y:S01]  /*3560*/  LDG.E.CONSTANT R19, desc[UR6][R2.64+0x400] ;  /* 0x0004000602137981 */ /* 0x000f22000c1e9900 */
[----:B------:R-:W-:-:S03]  /*3570*/  IADD3 R7, PT, PT, R11, 0x800, RZ ;  /* 0x000008000b077810 */ /* 0x000fc60007ffe0ff */
[----:B------:R-:W5:Y:S04]  /*3580*/  LDG.E.CONSTANT R17, desc[UR6][R2.64+0xc00] ;  /* 0x000c000602117981 */ /* 0x000f68000c1e9900 */
[----:B------:R-:W5:Y:S01]  /*3590*/  LDG.E.CONSTANT R16, desc[UR6][R2.64+0x1000] ;  /* 0x0010000602107981 */ /* 0x000f62000c1e9900 */
[----:B------:R-:W-:-:S03]  /*35a0*/  IADD3 R23, PT, PT, R11, 0xc00, RZ ;  /* 0x00000c000b177810 */ /* 0x000fc60007ffe0ff */
[----:B------:R-:W5:Y:S01]  /*35b0*/  LDG.E.CONSTANT R22, desc[UR6][R2.64+0x1c00] ;  /* 0x001c000602167981 */ /* 0x000f62000c1e9900 */
[----:B0-----:R-:W-:-:S03]  /*35c0*/  IMAD.WIDE.U32 R14, R11, 0x4, R4 ;  /* 0x000000040b0e7825 */ /* 0x001fc600078e0004 */
[----:B------:R-:W5:Y:S04]  /*35d0*/  LDG.E.CONSTANT R21, desc[UR6][R2.64+0x2000] ;  /* 0x0020000602157981 */ /* 0x000f68000c1e9900 */
[----:B------:R-:W5:Y:S04]  /*35e0*/  LDG.E.CONSTANT R26, desc[UR6][R2.64+0x3000] ;  /* 0x00300006021a7981 */ /* 0x000f68000c1e9900 */
[----:B------:R-:W2:Y:S01]  /*35f0*/  LDG.E.CONSTANT R15, desc[UR6][R14.64] ;  /* 0x000000060e0f7981 */ /* 0x000ea2000c1e9900 */
[----:B------:R-:W-:-:S05]  /*3600*/  IMAD.WIDE.U32 R24, R25, 0x4, R4 ;  /* 0x0000000419187825 */ /* 0x000fca00078e0004 */
[----:B------:R-:W5:Y:S01]  /*3610*/  LDG.E.CONSTANT R18, desc[UR6][R24.64] ;  /* 0x0000000618127981 */ /* 0x000f62000c1e9900 */
[----:B------:R-:W-:-:S03]  /*3620*/  IMAD.WIDE.U32 R6, R7, 0x4, R4 ;  /* 0x0000000407067825 */ /* 0x000fc600078e0004 */
        /* <DEDUP_REMOVED lines=8> */
[----:B------:R-:W-:Y:S01]  /*36b0*/  ISETP.GE.AND P1, PT, R10, R13, PT ;  /* 0x0000000d0a00720c */ /* 0x000fe20003f26270 */
[----:B------:R-:W-:Y:S01]  /*36c0*/  VIADD R11, R11, 0x1000 ;  /* 0x000010000b0b7836 */ /* 0x000fe20000000000 */
[----:B0-----:R-:W-:-:S04]  /*36d0*/  IADD3 R2, P2, PT, R2, 0x4000, RZ ;  /* 0x0000400002027810 */ /* 0x001fc80007f5e0ff */
        /* <DEDUP_REMOVED lines=18> */
.L_x_52:
[----:B------:R-:W-:Y:S05]  /*3800*/  BSYNC.RECONVERGENT B2 ;  /* 0x0000000000027941 */ /* 0x000fea0003800200 */
.L_x_51:
[----:B------:R-:W-:Y:S01]  /*3810*/  IADD3 R4, PT, PT, R9, -R10, RZ ;  /* 0x8000000a09047210 */ /* 0x000fe20007ffe0ff */
[----:B------:R-:W-:Y:S03]  /*3820*/  BSSY.RECONVERGENT B2, `(.L_x_54) ;  /* 0x000001e000027945 */ /* 0x000fe60003800200 */
[----:B------:R-:W-:-:S13]  /*3830*/  ISETP.GT.AND P1, PT, R4, 0x400, PT ;  /* 0x000004000400780c */ /* 0x000fda0003f24270 */
[----:B------:R-:W-:Y:S05]  /*3840*/  @!P1 BRA `(.L_x_55) ;  /* 0x00000000006c9947 */ /* 0x000fea0003800000 */
[----:B------:R-:W0:Y:S01]  /*3850*/  LDC.64 R6, c[0x0][0x380] ;  /* 0x0000e000ff067b82 */ /* 0x000e220000000a00 */
[----:B------:R-:W2:Y:S01]  /*3860*/  LDG.E.CONSTANT R13, desc[UR6][R2.64+-0x400] ;  /* 0xfffc0006020d7981 */ /* 0x000ea2000c1e9900 */
[----:B------:R-:W-:-:S03]  /*3870*/  IADD3 R17, PT, PT, R11, 0x400, RZ ;  /* 0x000004000b117810 */ /* 0x000fc60007ffe0ff */
[----:B------:R-:W3:Y:S04]  /*3880*/  LDG.E.CONSTANT R15, desc[UR6][R2.64] ;  /* 0x00000006020f7981 */ /* 0x000ee8000c1e9900 */
[----:B------:R-:W4:Y:S04]  /*3890*/  LDG.E.CONSTANT R19, desc[UR6][R2.64+0xc00] ;  /* 0x000c000602137981 */ /* 0x000f28000c1e9900 */
[----:B------:R-:W5:Y:S04]  /*38a0*/  LDG.E.CONSTANT R21, desc[UR6][R2.64+0x1000] ;  /* 0x0010000602157981 */ /* 0x000f68000c1e9900 */
[----:B------:R-:W5:Y:S01]  /*38b0*/  LDG.E.CONSTANT R23, desc[UR6][R2.64+0x1400] ;  /* 0x0014000602177981 */ /* 0x000f62000c1e9900 */
[----:B0-----:R-:W-:-:S06]  /*38c0*/  IMAD.WIDE.U32 R4, R11, 0x4, R6 ;  /* 0x000000040b047825 */ /* 0x001fcc00078e0006 */
[----:B------:R0:W2:Y:S01]  /*38d0*/  LDG.E.CONSTANT R5, desc[UR6][R4.64] ;  /* 0x0000000604057981 */ /* 0x0000a2000c1e9900 */
[----:B------:R-:W-:-:S03]  /*38e0*/  IMAD.WIDE.U32 R6, R17, 0x4, R6 ;  /* 0x0000000411067825 */ /* 0x000fc600078e0006 */
[----:B------:R1:W4:Y:S04]  /*38f0*/  LDG.E.CONSTANT R17, desc[UR6][R2.64+0x400] ;  /* 0x0004000602117981 */ /* 0x000328000c1e9900 */
[----:B------:R-:W5:Y:S01]  /*3900*/  LDG.E.CONSTANT R7, desc[UR6][R6.64] ;  /* 0x0000000606077981 */ /* 0x000f62000c1e9900 */
[----:B0-----:R-:W-:Y:S02]  /*3910*/  IADD3 R4, P1, PT, R2, 0x2000, RZ ;  /* 0x0000200002047810 */ /* 0x001fe40007f3e0ff */
[----:B------:R-:W-:Y:S02]  /*3920*/  PLOP3.LUT P0, PT, PT, PT, PT, 0x8, 0x80 ;  /* 0x000000000080781c */ /* 0x000fe40003f0e170 */
[----:B------:R-:W-:Y:S02]  /*3930*/  IADD3 R10, PT, PT, R10, 0x800, RZ ;  /* 0x000008000a0a7810 */ /* 0x000fe40007ffe0ff */
[----:B------:R-:W-:-:S02]  /*3940*/  IADD3 R11, PT, PT, R11, 0x800, RZ ;  /* 0x000008000b0b7810 */ /* 0x000fc40007ffe0ff */
[----:B-1----:R-:W-:Y:S01]  /*3950*/  MOV R2, R4 ;  /* 0x0000000400027202 */ /* 0x002fe20000000f00 */
[----:B--2---:R-:W-:-:S04]  /*3960*/  FADD R0, R0, R5 ;  /* 0x0000000500007221 */ /* 0x004fc80000000000 */
[----:B------:R-:W-:-:S04]  /*3970*/  FADD R0, R0, R13 ;  /* 0x0000000d00007221 */ /* 0x000fc80000000000 */
[----:B---3--:R-:W-:-:S04]  /*3980*/  FADD R0, R0, R15 ;  /* 0x0000000f00007221 */ /* 0x008fc80000000000 */
[----:B----4-:R-:W-:-:S04]  /*3990*/  FADD R0, R0, R17 ;  /* 0x0000001100007221 */ /* 0x010fc80000000000 */
[----:B-----5:R-:W-:-:S04]  /*39a0*/  FADD R0, R0, R7 ;  /* 0x0000000700007221 */ /* 0x020fc80000000000 */
[----:B------:R-:W-:Y:S01]  /*39b0*/  FADD R0, R0, R19 ;  /* 0x0000001300007221 */ /* 0x000fe20000000000 */
[----:B------:R-:W-:-:S03]  /*39c0*/  IADD3.X R5, PT, PT, RZ, R3, RZ, P1, !PT ;  /* 0x00000003ff057210 */ /* 0x000fc60000ffe4ff */
[----:B------:R-:W-:Y:S01]  /*39d0*/  FADD R0, R0, R21 ;  /* 0x0000001500007221 */ /* 0x000fe20000000000 */
[----:B------:R-:W-:-:S03]  /*39e0*/  MOV R3, R5 ;  /* 0x0000000500037202 */ /* 0x000fc60000000f00 */
[----:B------:R-:W-:-:S07]  /*39f0*/  FADD R0, R0, R23 ;  /* 0x0000001700007221 */ /* 0x000fce0000000000 */
.L_x_55:
[----:B------:R-:W-:Y:S05]  /*3a00*/  BSYNC.RECONVERGENT B2 ;  /* 0x0000000000027941 */ /* 0x000fea0003800200 */
.L_x_54:
[----:B------:R-:W-:-:S13]  /*3a10*/  ISETP.LT.OR P0, PT, R10, R9, P0 ;  /* 0x000000090a00720c */ /* 0x000fda0000701670 */
[----:B------:R-:W-:Y:S05]  /*3a20*/  @!P0 BRA `(.L_x_47) ;  /* 0x0000000000288947 */ /* 0x000fea0003800000 */
[----:B------:R-:W0:Y:S01]  /*3a30*/  LDC.64 R4, c[0x0][0x380] ;  /* 0x0000e000ff047b82 */ /* 0x000e220000000a00 */
[----:B------:R-:W2:Y:S04]  /*3a40*/  LDG.E.CONSTANT R7, desc[UR6][R2.64+-0x400] ;  /* 0xfffc000602077981 */ /* 0x000ea8000c1e9900 */
[----:B------:R-:W3:Y:S01]  /*3a50*/  LDG.E.CONSTANT R9, desc[UR6][R2.64] ;  /* 0x0000000602097981 */ /* 0x000ee2000c1e9900 */
[----:B0-----:R-:W-:-:S03]  /*3a60*/  IMAD.WIDE.U32 R4, R11, 0x4, R4 ;  /* 0x000000040b047825 */ /* 0x001fc600078e0004 */
[----:B------:R-:W4:Y:S04]  /*3a70*/  LDG.E.CONSTANT R11, desc[UR6][R2.64+0x400] ;  /* 0x00040006020b7981 */ /* 0x000f28000c1e9900 */
[----:B------:R-:W5:Y:S02]  /*3a80*/  LDG.E.CONSTANT R5, desc[UR6][R4.64] ;  /* 0x0000000604057981 */ /* 0x000f64000c1e9900 */
[----:B-----5:R-:W-:-:S04]  /*3a90*/  FADD R0, R0, R5 ;  /* 0x0000000500007221 */ /* 0x020fc80000000000 */
[----:B--2---:R-:W-:-:S04]  /*3aa0*/  FADD R0, R0, R7 ;  /* 0x0000000700007221 */ /* 0x004fc80000000000 */
[----:B---3--:R-:W-:-:S04]  /*3ab0*/  FADD R0, R0, R9 ;  /* 0x0000000900007221 */ /* 0x008fc80000000000 */
[----:B----4-:R-:W-:-:S07]  /*3ac0*/  FADD R0, R0, R11 ;  /* 0x0000000b00007221 */ /* 0x010fce0000000000 */
.L_x_47:
[----:B------:R-:W-:Y:S05]  /*3ad0*/  BSYNC.RECONVERGENT B1 ;  /* 0x0000000000017941 */ /* 0x000fea0003800200 */
.L_x_45:
[----:B------:R-:W0:Y:S01]  /*3ae0*/  S2R R6, SR_LANEID ;  /* 0x0000000000067919 */ /* 0x000e220000000000 */
[----:B------:R-:W-:-:S05]  /*3af0*/  MOV R3, R0 ;  /* 0x0000000000037202 */ /* 0x000fca0000000f00 */
        /* <DEDUP_REMOVED lines=30> */
[----:B------:R-:W1:Y:S04]  /*3ce0*/  LDS R3, [UR4+0xc] ;  /* 0x00000c04ff037984 */ /* 0x000e680008000800 */
[----:B0-----:R-:W0:Y:S04]  /*3cf0*/  LDS.128 R4, [UR4+0x10] ;  /* 0x00001004ff047984 */ /* 0x001e280008000c00 */
[----:B------:R-:W2:Y:S01]  /*3d00*/  LDS.64 R8, [UR4+0x20] ;  /* 0x00002004ff087984 */ /* 0x000ea20008000a00 */
[----:B-1----:R-:W-:-:S04]  /*3d10*/  FADD R3, R0, R3 ;  /* 0x0000000300037221 */ /* 0x002fc80000000000 */
[----:B0-----:R-:W-:-:S04]  /*3d20*/  FADD R4, R3, R4 ;  /* 0x0000000403047221 */ /* 0x001fc80000000000 */
[----:B------:R-:W-:-:S04]  /*3d30*/  FADD R5, R4, R5 ;  /* 0x0000000504057221 */ /* 0x000fc80000000000 */
[----:B------:R-:W-:-:S04]  /*3d40*/  FADD R6, R5, R6 ;  /* 0x0000000605067221 */ /* 0x000fc80000000000 */
[----:B------:R-:W-:-:S04]  /*3d50*/  FADD R7, R6, R7 ;  /* 0x0000000706077221 */ /* 0x000fc80000000000 */
[----:B--2---:R-:W-:-:S04]  /*3d60*/  FADD R8, R7, R8 ;  /* 0x0000000807087221 */ /* 0x004fc80000000000 */
[----:B------:R-:W-:-:S07]  /*3d70*/  FADD R0, R8, R9 ;  /* 0x0000000908007221 */ /* 0x000fce0000000000 */
.L_x_17:
[----:B------:R-:W-:Y:S05]  /*3d80*/  BSYNC.RECONVERGENT B0 ;  /* 0x0000000000007941 */ /* 0x000fea0003800200 */
.L_x_1:
[----:B------:R-:W-:Y:S05]  /*3d90*/  @P0 EXIT ;  /* 0x000000000000094d */ /* 0x000fea0003800000 */
[----:B01234-:R-:W0:Y:S01]  /*3da0*/  LDC.64 R2, c[0x0][0x388] ;  /* 0x0000e200ff027b82 */ /* 0x01fe220000000a00 */
[----:B------:R-:W1:Y:S02]  /*3db0*/  LDCU UR4, c[0x0][0x398] ;  /* 0x00007300ff0477ac */ /* 0x000e640008000800 */
[----:B-1----:R-:W-:-:S05]  /*3dc0*/  FADD R5, R0, UR4 ;  /* 0x0000000400057e21 */ /* 0x002fca0008000000 */
[----:B0-----:R-:W-:Y:S01]  /*3dd0*/  STG.E desc[UR6][R2.64], R5 ;  /* 0x0000000502007986 */ /* 0x001fe2000c101906 */
[----:B------:R-:W-:Y:S05]  /*3de0*/  EXIT ;  /* 0x000000000000794d */ /* 0x000fea0003800000 */
.L_x_56:
[----:B------:R-:W-:-:S00]  /*3df0*/  BRA `(.L_x_56) ;  /* 0xfffffffc00fc7947 */ /* 0x000fc0000383ffff */
[----:B------:R-:W-:-:S00]  /*3e00*/  NOP ;  /* 0x0000000000007918 */ /* 0x000fc00000000000 */
[----:B------:R-:W-:-:S00]  /*3e10*/  NOP ;  /* 0x0000000000007918 */ /* 0x000fc00000000000 */
[----:B------:R-:W-:-:S00]  /*3e20*/  NOP ;  /* 0x0000000000007918 */ /* 0x000fc00000000000 */
[----:B------:R-:W-:-:S00]  /*3e30*/  NOP ;  /* 0x0000000000007918 */ /* 0x000fc00000000000 */
[----:B------:R-:W-:-:S00]  /*3e40*/  NOP ;  /* 0x0000000000007918 */ /* 0x000fc00000000000 */
[----:B------:R-:W-:-:S00]  /*3e50*/  NOP ;  /* 0x0000000000007918 */ /* 0x000fc00000000000 */
[----:B------:R-:W-:-:S00]  /*3e60*/  NOP ;  /* 0x0000000000007918 */ /* 0x000fc00000000000 */
[----:B------:R-:W-:-:S00]  /*3e70*/  NOP ;  /* 0x0000000000007918 */ /* 0x000fc00000000000 */
.L_x_459:


//--------------------- .text._ZN3cub18CUB_300001_SM_10006detail6reduce18DeviceReduceKernelINS2_10policy_hubIfyN4cuda3std3__44plusIfEEE10Policy1000EN6thrust24THRUST_300001_SM_1000_NS10device_ptrIfEEyS9_fNS7_10__identityEEEvT0_PT3_T1_NS0_13GridEvenShareISK_EET2_T4_ --------------------------
	.section	.text._ZN3cub18CUB_300001_SM_10006detail6reduce18DeviceReduceKernelINS2_10policy_hubIfyN4cuda3std3__44plusIfEEE10Policy1000EN6thrust24THRUST_300001_SM_1000_NS10device_ptrIfEEyS9_fNS7_10__identityEEEvT0_PT3_T1_NS0_13GridEvenShareISK_EET2_T4_,"ax",@progbits
	.align	128
        .global         _ZN3cub18CUB_300001_SM_10006detail6reduce18DeviceReduceKernelINS2_10policy_hubIfyN4cuda3std3__44plusIfEEE10Policy1000EN6thrust24THRUST_300001_SM_1000_NS10device_ptrIfEEyS9_fNS7_10__identityEEEvT0_PT3_T1_NS0_13GridEvenShareISK_EET2_T4_
        .type           _ZN3cub18CUB_300001_SM_10006detail6reduce18DeviceReduceKernelINS2_10policy_hubIfyN4cuda3std3__44plusIfEEE10Policy1000EN6thrust24THRUST_300001_SM_1000_NS10device_ptrIfEEyS9_fNS7_10__identityEEEvT0_PT3_T1_NS0_13GridEvenShareISK_EET2_T4_,@function
        .size           _ZN3cub18CUB_300001_SM_10006detail6reduce18DeviceReduceKernelINS2_10policy_hubIfyN4cuda3std3__44plusIfEEE10Policy1000EN6thrust24THRUST_300001_SM_1000_NS10device_ptrIfEEyS9_fNS7_10__identityEEEvT0_PT3_T1_NS0_13GridEvenShareISK_EET2_T4_,(.L_x_460 - _ZN3cub18CUB_300001_SM_10006detail6reduce18DeviceReduceKernelINS2_10policy_hubIfyN4cuda3std3__44plusIfEEE10Policy1000EN6thrust24THRUST_300001_SM_1000_NS10device_ptrIfEEyS9_fNS7_10__identityEEEvT0_PT3_T1_NS0_13GridEvenShareISK_EET2_T4_)
        .other          _ZN3cub18CUB_300001_SM_10006detail6reduce18DeviceReduceKernelINS2_10policy_hubIfyN4cuda3std3__44plusIfEEE10Policy1000EN6thrust24THRUST_300001_SM_1000_NS10device_ptrIfEEyS9_fNS7_10__identityEEEvT0_PT3_T1_NS0_13GridEvenShareISK_EET2_T4_,@"STO_CUDA_ENTRY STV_DEFAULT"
_ZN3cub18CUB_300001_SM_10006detail6reduce18DeviceReduceKernelINS2_10policy_hubIfyN4cuda3std3__44plusIfEEE10Policy1000EN6thrust24THRUST_300001_SM_1000_NS10device_ptrIfEEyS9_fNS7_10__identityEEEvT0_PT3_T1_NS0_13GridEvenShareISK_EET2_T4_:
.text._ZN3cub18CUB_300001_SM_10006detail6reduce18DeviceReduceKernelINS2_10policy_hubIfyN4cuda3std3__44plusIfEEE10Policy1000EN6thrust24THRUST_300001_SM_1000_NS10device_ptrIfEEyS9_fNS7_10__identityEEEvT0_PT3_T1_NS0_13GridEvenShareISK_EET2_T4_:
[----:B------:R-:W-:Y:S08]  /*0000*/  LDC R1, c[0x0][0x37c] ;  /* 0x0000df00ff017b82 */ /* 0x000ff00000000800 */
[----:B------:R-:W0:Y:S01]  /*0010*/  S2UR UR16, SR_CTAID.X ;  /* 0x00000000001079c3 */ /* 0x000e220000002500 */
[----:B------:R-:W1:Y:S01]  /*0020*/  LDCU.64 UR8, c[0x0][0x3b8] ;  /* 0x00007700ff0877ac */ /* 0x000e620008000a00 */
[----:B------:R-:W-:Y:S01]  /*0030*/  BSSY.RECONVERGENT B0, `(.L_x_57) ;  /* 0x0000229000007945 */ /* 0x000fe20003800200 */
[----:B------:R-:W2:Y:S01]  /*0040*/  LDCU UR5, c[0x0][0x3c0] ;  /* 0x00007800ff0577ac */ /* 0x000ea20008000800 */
[----:B------:R-:W3:Y:S01]  /*0050*/  LDCU.64 UR14, c[0x0][0x358] ;  /* 0x00006b00ff0e77ac */ /* 0x000ee20008000a00 */
[----:B-1----:R-:W-:-:S02]  /*0060*/  IMAD.U32 R2, RZ, RZ, UR8 ;  /* 0x00000008ff027e24 */ /* 0x002fc4000f8e00ff */
[----:B------:R-:W-:Y:S01]  /*0070*/  IMAD.U32 R3, RZ, RZ, UR9 ;  /* 0x00000009ff037e24 */ /* 0x000fe2000f8e00ff */
[----:B--2---:R-:W-:Y:S02]  /*0080*/  USHF.L.U32 UR5, UR5, 0xc, URZ ;  /* 0x0000000c05057899 */ /* 0x004fe400080006ff */
[----:B0-----:R-:W-:Y:S02]  /*0090*/  USHF.L.U32 UR7, UR16, 0xc, URZ ;  /* 0x0000000c10077899 */ /* 0x001fe400080006ff */
[----:B------:R-:W-:-:S04]  /*00a0*/  USHF.R.S32.HI UR4, URZ, 0x1f, UR5 ;  /* 0x0000001fff047899 */ /* 0x000fc80008011405 */
[----:B------:R-:W-:-:S04]  /*00b0*/  IADD3 R23, P1, PT, R2, -UR7, RZ ;  /* 0x8000000702177c10 */ /* 0x000fc8000ff3e0ff */
[----:B------:R-:W-:Y:S02]  /*00c0*/  ISETP.GT.U32.AND P0, PT, R23, 0xfff, PT ;  /* 0x00000fff1700780c */ /* 0x000fe40003f04070 */
[----:B------:R-:W-:-:S04]  /*00d0*/  IADD3.X R22, PT, PT, R3, -0x1, RZ, P1, !PT ;  /* 0xffffffff03167810 */ /* 0x000fc80000ffe4ff */
[----:B------:R-:W-:-:S13]  /*00e0*/  ISETP.GT.U32.AND.EX P0, PT, R22, RZ, PT, P0 ;  /* 0x000000ff1600720c */ /* 0x000fda0003f04100 */
[----:B---3--:R-:W-:Y:S05]  /*00f0*/  @P0 BRA `(.L_x_58) ;  /* 0x0000000c00c40947 */ /* 0x008fea0003800000 */
[----:B------:R-:W0:Y:S01]  /*0100*/  S2R R0, SR_TID.X ;  /* 0x0000000000007919 */ /* 0x000e220000002100 */
[----:B------:R-:W-:Y:S01]  /*0110*/  IADD3 R5, PT, PT, R2, -UR7, RZ ;  /* 0x8000000702057c10 */ /* 0x000fe2000fffe0ff */
[----:B------:R-:W-:Y:S01]  /*0120*/  BSSY.RECONVERGENT B1, `(.L_x_59) ;  /* 0x000000a000017945 */ /* 0x000fe20003800200 */
[----:B------:R-:W-:Y:S02]  /*0130*/  IMAD.MOV.U32 R4, RZ, RZ, RZ ;  /* 0x000000ffff047224 */ /* 0x000fe400078e00ff */
[----:B0-----:R-:W-:Y:S02]  /*0140*/  ISETP.GE.AND P0, PT, R0, R5, PT ;  /* 0x000000050000720c */ /* 0x001fe40003f06270 */
[----:B------:R-:W-:-:S11]  /*0150*/  MOV R6, R0 ;  /* 0x0000000000067202 */ /* 0x000fd60000000f00 */
[----:B------:R-:W-:Y:S05]  /*0160*/  @P0 BRA `(.L_x_60) ;  /* 0x0000000000140947 */ /* 0x000fea0003800000 */
[----:B------:R-:W0:Y:S01]  /*0170*/  LDC.64 R8, c[0x0][0x380] ;  /* 0x0000e000ff087b82 */ /* 0x000e220000000a00 */
[----:B------:R-:W-:-:S04]  /*0180*/  VIADD R3, R0, UR7 ;  /* 0x0000000700037c36 */ /* 0x000fc80008000000 */
[----:B0-----:R-:W-:-:S05]  /*0190*/  IMAD.WIDE.U32 R8, R3, 0x4, R8 ;  /* 0x0000000403087825 */ /* 0x001fca00078e0008 */
[----:B------:R0:W5:Y:S01]  /*01a0*/  LDG.E R4, desc[UR14][R8.64] ;  /* 0x0000000e08047981 */ /* 0x000162000c1e1900 */
[----:B------:R-:W-:-:S07]  /*01b0*/  IADD3 R6, PT, PT, R0, 0x100, RZ ;  /* 0x0000010000067810 */ /* 0x000fce0007ffe0ff */
.L_x_60:
[----:B------:R-:W-:Y:S05]  /*01c0*/  BSYNC.RECONVERGENT B1 ;  /* 0x0000000000017941 */ /* 0x000fea0003800200 */
.L_x_59:
[----:B------:R-:W-:Y:S01]  /*01d0*/  ISETP.GE.AND P0, PT, R6, R5, PT ;  /* 0x000000050600720c */ /* 0x000fe20003f06270 */
[----:B------:R-:W-:-:S12]  /*01e0*/  BSSY.RECONVERGENT B1, `(.L_x_61) ;  /* 0x0000079000017945 */ /* 0x000fd80003800200 */
[----:B------:R-:W-:Y:S05]  /*01f0*/  @P0 BRA `(.L_x_62) ;  /* 0x0000000400dc0947 */ /* 0x000fea0003800000 */
[----:B------:R-:W-:Y:S01]  /*0200*/  LOP3.LUT R3, RZ, R6, RZ, 0x33, !PT ;  /* 0x00000006ff037212 */ /* 0x000fe200078e33ff */
[----:B------:R-:W-:Y:S03]  /*0210*/  BSSY.RECONVERGENT B2, `(.L_x_63) ;  /* 0x0000037000027945 */ /* 0x000fe60003800200 */
[----:B------:R-:W-:-:S04]  /*0220*/  IADD3 R3, PT, PT, R2, -UR7, R3 ;  /* 0x8000000702037c10 */ /* 0x000fc8000fffe003 */
[C---:B------:R-:W-:Y:S02]  /*0230*/  ISETP.GE.U32.AND P1, PT, R3.reuse, 0xf00, PT ;  /* 0x00000f000300780c */ /* 0x040fe40003f26070 */
[----:B------:R-:W-:-:S04]  /*0240*/  LEA.HI R7, R3, 0x1, RZ, 0x18 ;  /* 0x0000000103077811 */ /* 0x000fc800078fc0ff */
[----:B------:R-:W-:-:S04]  /*0250*/  LOP3.LUT R22, R7, 0xf, RZ, 0xc0, !PT ;  /* 0x0000000f07167812 */ /* 0x000fc800078ec0ff */
[----:B------:R-:W-:-:S03]  /*0260*/  ISETP.NE.AND P0, PT, R22, RZ, PT ;  /* 0x000000ff1600720c */ /* 0x000fc60003f05270 */
[----:B------:R-:W-:Y:S10]  /*0270*/  @!P1 BRA `(.L_x_64) ;  /* 0x0000000000c09947 */ /* 0x000ff40003800000 */
[----:B------:R-:W1:Y:S01]  /*0280*/  LDCU.64 UR8, c[0x0][0x380] ;  /* 0x00007000ff0877ac */ /* 0x000e620008000a00 */
[----:B------:R-:W-:Y:S01]  /*0290*/  IMAD.WIDE.U32 R2, R6, 0x4, RZ ;  /* 0x0000000406027825 */ /* 0x000fe200078e00ff */
[----:B------:R-:W-:Y:S01]  /*02a0*/  LOP3.LUT R11, R7, 0x1fffff0, RZ, 0xc0, !PT ;  /* 0x01fffff0070b7812 */ /* 0x000fe200078ec0ff */
[----:B------:R-:W-:-:S04]  /*02b0*/  UIMAD.WIDE.U32 UR4, UR16, 0x4000, URZ ;  /* 0x00004000100478a5 */ /* 0x000fc8000f8e00ff */
[----:B------:R-:W-:Y:S02]  /*02c0*/  IMAD.MOV R11, RZ, RZ, -R11 ;  /* 0x000000ffff0b7224 */ /* 0x000fe400078e0a0b */
[----:B------:R-:W-:Y:S02]  /*02d0*/  LOP3.LUT R2, R2, UR4, RZ, 0xfc, !PT ;  /* 0x0000000402027c12 */ /* 0x000fe4000f8efcff */
[----:B------:R-:W-:Y:S02]  /*02e0*/  LOP3.LUT R3, R3, UR5, RZ, 0xfc, !PT ;  /* 0x0000000503037c12 */ /* 0x000fe4000f8efcff */
[----:B-1----:R-:W-:-:S04]  /*02f0*/  IADD3 R2, P1, PT, R2, UR8, RZ ;  /* 0x0000000802027c10 */ /* 0x002fc8000ff3e0ff */
[----:B------:R-:W-:-:S04]  /*0300*/  IADD3 R2, P2, PT, R2, 0x2000, RZ ;  /* 0x0000200002027810 */ /* 0x000fc80007f5e0ff */
[----:B------:R-:W-:-:S09]  /*0310*/  IADD3.X R3, PT, PT, RZ, UR9, R3, P2, P1 ;  /* 0x00000009ff037c10 */ /* 0x000fd200097e2403 */
.L_x_65:
[----:B------:R-:W2:Y:S04]  /*0320*/  LDG.E R21, desc[UR14][R2.64+-0x2000] ;  /* 0xffe0000e02157981 */ /* 0x000ea8000c1e1900 */
[----:B------:R-:W3:Y:S04]  /*0330*/  LDG.E R20, desc[UR14][R2.64+-0x1c00] ;  /* 0xffe4000e02147981 */ /* 0x000ee8000c1e1900 */
[----:B------:R-:W4:Y:S04]  /*0340*/  LDG.E R23, desc[UR14][R2.64+-0x1800] ;  /* 0xffe8000e02177981 */ /* 0x000f28000c1e1900 */
        /* <DEDUP_REMOVED lines=11> */
[----:B0-----:R-:W4:Y:S04]  /*0400*/  LDG.E R9, desc[UR14][R2.64+0x1800] ;  /* 0x0018000e02097981 */ /* 0x001f28000c1e1900 */
[----:B------:R0:W4:Y:S01]  /*0410*/  LDG.E R8, desc[UR14][R2.64+0x1c00] ;  /* 0x001c000e02087981 */ /* 0x000122000c1e1900 */
[----:B------:R-:W-:-:S02]  /*0420*/  IADD3 R11, PT, PT, R11, 0x10, RZ ;  /* 0x000000100b0b7810 */ /* 0x000fc40007ffe0ff */
[----:B------:R-:W-:Y:S02]  /*0430*/  IADD3 R6, PT, PT, R6, 0x1000, RZ ;  /* 0x0000100006067810 */ /* 0x000fe40007ffe0ff */
[----:B------:R-:W-:Y:S02]  /*0440*/  ISETP.NE.AND P1, PT, R11, RZ, PT ;  /* 0x000000ff0b00720c */ /* 0x000fe40003f25270 */
[----:B0-----:R-:W-:-:S05]  /*0450*/  IADD3 R2, P2, PT, R2, 0x4000, RZ ;  /* 0x0000400002027810 */ /* 0x001fca0007f5e0ff */
[----:B------:R-:W-:Y:S02]  /*0460*/  IMAD.X R3, RZ, RZ, R3, P2 ;  /* 0x000000ffff037224 */ /* 0x000fe400010e0603 */
        /* <DEDUP_REMOVED lines=16> */
[----:B------:R-:W-:Y:S06]  /*0570*/  @P1 BRA `(.L_x_65) ;  /* 0xfffffffc00681947 */ /* 0x000fec000383ffff */
.L_x_64:
[----:B------:R-:W-:Y:S05]  /*0580*/  BSYNC.RECONVERGENT B2 ;  /* 0x0000000000027941 */ /* 0x000fea0003800200 */
.L_x_63:
[----:B------:R-:W-:Y:S05]  /*0590*/  @!P0 BRA `(.L_x_62) ;  /* 0x0000000000f48947 */ /* 0x000fea0003800000 */
[----:B------:R-:W-:Y:S01]  /*05a0*/  ISETP.GE.U32.AND P0, PT, R22, 0x8, PT ;  /* 0x000000081600780c */ /* 0x000fe20003f06070 */
[----:B------:R-:W-:Y:S01]  /*05b0*/  BSSY.RECONVERGENT B2, `(.L_x_66) ;  /* 0x000001a000027945 */ /* 0x000fe20003800200 */
[----:B------:R-:W-:-:S04]  /*05c0*/  LOP3.LUT R10, R7, 0x7, RZ, 0xc0, !PT ;  /* 0x00000007070a7812 */ /* 0x000fc800078ec0ff */
[----:B------:R-:W-:-:S07]  /*05d0*/  ISETP.NE.AND P1, PT, R10, RZ, PT ;  /* 0x000000ff0a00720c */ /* 0x000fce0003f25270 */
[----:B------:R-:W-:Y:S06]  /*05e0*/  @!P0 BRA `(.L_x_67) ;  /* 0x0000000000588947 */ /* 0x000fec0003800000 */
[----:B------:R-:W1:Y:S01]  /*05f0*/  LDCU.64 UR4, c[0x0][0x380] ;  /* 0x00007000ff0477ac */ /* 0x000e620008000a00 */
[----:B------:R-:W-:-:S04]  /*0600*/  IADD3 R3, P0, PT, R6, UR7, RZ ;  /* 0x0000000706037c10 */ /* 0x000fc8000ff1e0ff */
[----:B0-----:R-:W-:Y:S02]  /*0610*/  LEA.HI.X.SX32 R8, R6, RZ, 0x1, P0 ;  /* 0x000000ff06087211 */ /* 0x001fe400000f0eff */
[----:B-1----:R-:W-:-:S04]  /*0620*/  LEA R2, P0, R3, UR4, 0x2 ;  /* 0x0000000403027c11 */ /* 0x002fc8000f8010ff */
[----:B------:R-:W-:-:S05]  /*0630*/  LEA.HI.X R3, R3, UR5, R8, 0x2, P0 ;  /* 0x0000000503037c11 */ /* 0x000fca00080f1408 */
[----:B------:R-:W2:Y:S04]  /*0640*/  LDG.E R9, desc[UR14][R2.64] ;  /* 0x0000000e02097981 */ /* 0x000ea8000c1e1900 */
[----:B------:R-:W3:Y:S04]  /*0650*/  LDG.E R8, desc[UR14][R2.64+0x400] ;  /* 0x0004000e02087981 */ /* 0x000ee8000c1e1900 */
[----:B------:R-:W4:Y:S04]  /*0660*/  LDG.E R11, desc[UR14][R2.64+0x800] ;  /* 0x0008000e020b7981 */ /* 0x000f28000c1e1900 */
[----:B------:R-:W4:Y:S04]  /*0670*/  LDG.E R13, desc[UR14][R2.64+0xc00] ;  /* 0x000c000e020d7981 */ /* 0x000f28000c1e1900 */
[----:B------:R-:W4:Y:S04]  /*0680*/  LDG.E R15, desc[UR14][R2.64+0x1000] ;  /* 0x0010000e020f7981 */ /* 0x000f28000c1e1900 */
[----:B------:R-:W4:Y:S04]  /*0690*/  LDG.E R17, desc[UR14][R2.64+0x1400] ;  /* 0x0014000e02117981 */ /* 0x000f28000c1e1900 */
[----:B------:R-:W4:Y:S04]  /*06a0*/  LDG.E R19, desc[UR14][R2.64+0x1800] ;  /* 0x0018000e02137981 */ /* 0x000f28000c1e1900 */
[----:B------:R-:W4:Y:S01]  /*06b0*/  LDG.E R21, desc[UR14][R2.64+0x1c00] ;  /* 0x001c000e02157981 */ /* 0x000f22000c1e1900 */
[----:B------:R-:W-:-:S02]  /*06c0*/  VIADD R6, R6, 0x800 ;  /* 0x0000080006067836 */ /* 0x000fc40000000000 */
        /* <DEDUP_REMOVED lines=8> */
.L_x_67:
[----:B------:R-:W-:Y:S05]  /*0750*/  BSYNC.RECONVERGENT B2 ;  /* 0x0000000000027941 */ /* 0x000fea0003800200 */
.L_x_66:
        /* <DEDUP_REMOVED lines=14> */
[----:B------:R-:W4:Y:S01]  /*0840*/  LDG.E R13, desc[UR14][R2.64+0xc00] ;  /* 0x000c000e020d7981 */ /* 0x000f22000c1e1900 */
[----:B------:R-:W-:Y:S01]  /*0850*/  IADD3 R6, PT, PT, R6, 0x400, RZ ;  /* 0x0000040006067810 */ /* 0x000fe20007ffe0ff */
[----:B--2--5:R-:W-:-:S04]  /*0860*/  FADD R9, R4, R9 ;  /* 0x0000000904097221 */ /* 0x024fc80000000000 */
[----:B---3--:R-:W-:-:S04]  /*0870*/  FADD R8, R9, R8 ;  /* 0x0000000809087221 */ /* 0x008fc80000000000 */
[----:B----4-:R-:W-:-:S04]  /*0880*/  FADD R8, R8, R11 ;  /* 0x0000000b08087221 */ /* 0x010fc80000000000 */
[----:B------:R-:W-:-:S07]  /*0890*/  FADD R4, R8, R13 ;  /* 0x0000000d08047221 */ /* 0x000fce0000000000 */
.L_x_69:
[----:B------:R-:W-:Y:S05]  /*08a0*/  BSYNC.RECONVERGENT B2 ;  /* 0x0000000000027941 */ /* 0x000fea0003800200 */
.L_x_68:
[----:B------:R-:W-:Y:S05]  /*08b0*/  @!P1 BRA `(.L_x_62) ;  /* 0x00000000002c9947 */ /* 0x000fea0003800000 */
[----:B------:R-:W1:Y:S01]  /*08c0*/  LDC.64 R2, c[0x0][0x380] ;  /* 0x0000e000ff027b82 */ /* 0x000e620000000a00 */
[----:B0-----:R-:W-:Y:S01]  /*08d0*/  IMAD.U32 R9, RZ, RZ, UR16 ;  /* 0x00000010ff097e24 */ /* 0x001fe2000f8e00ff */
[----:B------:R-:W-:-:S03]  /*08e0*/  IADD3 R7, PT, PT, -R7, RZ, RZ ;  /* 0x000000ff07077210 */ /* 0x000fc60007ffe1ff */
[----:B-1----:R-:W-:-:S07]  /*08f0*/  IMAD.WIDE.U32 R2, R9, 0x4000, R2 ;  /* 0x0000400009027825 */ /* 0x002fce00078e0002 */
.L_x_70:
[----:B------:R-:W-:-:S06]  /*0900*/  IMAD.WIDE R8, R6, 0x4, R2 ;  /* 0x0000000406087825 */ /* 0x000fcc00078e0202 */
[----:B------:R-:W2:Y:S01]  /*0910*/  LDG.E R9, desc[UR14][R8.64] ;  /* 0x0000000e08097981 */ /* 0x000ea2000c1e1900 */
[----:B------:R-:W-:Y:S01]  /*0920*/  VIADD R7, R7, 0x1 ;  /* 0x0000000107077836 */ /* 0x000fe20000000000 */
[----:B------:R-:W-:-:S04]  /*0930*/  IADD3 R6, PT, PT, R6, 0x100, RZ ;  /* 0x0000010006067810 */ /* 0x000fc80007ffe0ff */
[----:B------:R-:W-:Y:S01]  /*0940*/  ISETP.NE.AND P0, PT, R7, RZ, PT ;  /* 0x000000ff0700720c */ /* 0x000fe20003f05270 */
[----:B--2--5:R-:W-:-:S12]  /*0950*/  FADD R4, R9, R4 ;  /* 0x0000000409047221 */ /* 0x024fd80000000000 */
[----:B------:R-:W-:Y:S05]  /*0960*/  @P0 BRA `(.L_x_70) ;  /* 0xfffffffc00e40947 */ /* 0x000fea000383ffff */
.L_x_62:
[----:B------:R-:W-:Y:S05]  /*0970*/  BSYNC.RECONVERGENT B1 ;  /* 0x0000000000017941 */ /* 0x000fea0003800200 */
.L_x_61:
[----:B------:R-:W-:Y:S01]  /*0980*/  ISETP.GE.AND P0, PT, R5, 0x100, PT ;  /* 0x000001000500780c */ /* 0x000fe20003f06270 */
[----:B-----5:R-:W-:-:S12]  /*0990*/  IMAD.MOV.U32 R11, RZ, RZ, R4 ;  /* 0x000000ffff0b7224 */ /* 0x020fd800078e0004 */
[----:B------:R-:W-:Y:S05]  /*09a0*/  @!P0 BRA `(.L_x_71) ;  /* 0x0000000000ac8947 */ /* 0x000fea0003800000 */
[----:B------:R-:W1:Y:S01]  /*09b0*/  S2R R7, SR_LANEID ;  /* 0x0000000000077919 */ /* 0x000e620000000000 */
[----:B------:R-:W2:Y:S02]  /*09c0*/  SHFL.DOWN PT, R2, R11, 0x1, 0x1f ;  /* 0x08201f000b027f89 */ /* 0x000ea400000e0000 */
[----:B--2---:R-:W-:Y:S01]  /*09d0*/  FADD R2, R2, R11 ;  /* 0x0000000b02027221 */ /* 0x004fe20000000000 */
[C---:B-1----:R-:W-:Y:S02]  /*09e0*/  ISETP.GT.AND P0, PT, R7.reuse, 0x1e, PT ;  /* 0x0000001e0700780c */ /* 0x042fe40003f04270 */
[----:B------:R-:W-:Y:S02]  /*09f0*/  ISETP.NE.AND P1, PT, R7, RZ, PT ;  /* 0x000000ff0700720c */ /* 0x000fe40003f25270 */
[----:B------:R-:W-:Y:S02]  /*0a00*/  FSEL R2, R11, R2, P0 ;  /* 0x000000020b027208 */ /* 0x000fe40000000000 */
[----:B------:R-:W-:-:S03]  /*0a10*/  ISETP.GT.AND P0, PT, R7, 0x1d, PT ;  /* 0x0000001d0700780c */ /* 0x000fc60003f04270 */
[----:B------:R-:W1:Y:S06]  /*0a20*/  SHFL.DOWN PT, R3, R2, 0x2, 0x1f ;  /* 0x08401f0002037f89 */ /* 0x000e6c00000e0000 */
[----:B------:R-:W2:Y:S01]  /*0a30*/  @!P1 S2R R6, SR_CgaCtaId ;  /* 0x0000000000069919 */ /* 0x000ea20000008800 */
[----:B------:R-:W-:Y:S02]  /*0a40*/  @!P1 MOV R5, 0x400 ;  /* 0x0000040000059802 */ /* 0x000fe40000000f00 */
[----:B------:R-:W-:-:S04]  /*0a50*/  @!P1 SHF.R.U32.HI R4, RZ, 0x3, R0 ;  /* 0x00000003ff049819 */ /* 0x000fc80000011600 */
[----:B------:R-:W-:Y:S01]  /*0a60*/  @!P1 LOP3.LUT R4, R4, 0x7c, RZ, 0xc0, !PT ;  /* 0x0000007c04049812 */ /* 0x000fe200078ec0ff */
[----:B-1----:R-:W-:Y:S01]  /*0a70*/  @!P0 FADD R2, R2, R3 ;  /* 0x0000000302028221 */ /* 0x002fe20000000000 */
[----:B------:R-:W-:-:S04]  /*0a80*/  ISETP.GT.AND P0, PT, R7, 0x1b, PT ;  /* 0x0000001b0700780c */ /* 0x000fc80003f04270 */
[----:B------:R-:W1:Y:S01]  /*0a90*/  SHFL.DOWN PT, R3, R2, 0x4, 0x1f ;  /* 0x08801f0002037f89 */ /* 0x000e6200000e0000 */
[----:B--2---:R-:W-:-:S04]  /*0aa0*/  @!P1 LEA R5, R6, R5, 0x18 ;  /* 0x0000000506059211 */ /* 0x004fc800078ec0ff */
[----:B------:R-:W-:-:S04]  /*0ab0*/  @!P1 IADD3 R4, PT, PT, R4, R5, RZ ;  /* 0x0000000504049210 */ /* 0x000fc80007ffe0ff */
[----:B-1----:R-:W-:Y:S01]  /*0ac0*/  @!P0 FADD R2, R2, R3 ;  /* 0x0000000302028221 */ /* 0x002fe20000000000 */
[----:B------:R-:W-:-:S04]  /*0ad0*/  ISETP.GT.AND P0, PT, R7, 0x17, PT ;  /* 0x000000170700780c */ /* 0x000fc80003f04270 */
[----:B------:R-:W1:Y:S09]  /*0ae0*/  SHFL.DOWN PT, R3, R2, 0x8, 0x1f ;  /* 0x09001f0002037f89 */ /* 0x000e7200000e0000 */
[----:B-1----:R-:W-:Y:S01]  /*0af0*/  @!P0 FADD R2, R2, R3 ;  /* 0x0000000302028221 */ /* 0x002fe20000000000 */
[----:B------:R-:W-:-:S04]  /*0b00*/  ISETP.NE.AND P0, PT, R0, RZ, PT ;  /* 0x000000ff0000720c */ /* 0x000fc80003f05270 */
[----:B------:R-:W1:Y:S02]  /*0b10*/  SHFL.DOWN PT, R3, R2, 0x10, 0x1f ;  /* 0x0a001f0002037f89 */ /* 0x000e6400000e0000 */
[----:B-1----:R-:W-:-:S05]  /*0b20*/  FADD R3, R2, R3 ;  /* 0x0000000302037221 */ /* 0x002fca0000000000 */
[----:B------:R2:W-:Y:S01]  /*0b30*/  @!P1 STS [R4+0x8], R3 ;  /* 0x0000080304009388 */ /* 0x0005e20000000800 */
[----:B------:R-:W-:Y:S01]  /*0b40*/  BAR.SYNC.DEFER_BLOCKING 0x0 ;  /* 0x0000000000007b1d */ /* 0x000fe20000010000 */
[----:B------:R-:W-:-:S04]  /*0b50*/  ISETP.GT.AND P1, PT, R7, 0xf, PT ;  /* 0x0000000f0700780c */ /* 0x000fc80003f24270 */
[----:B0-----:R-:W-:Y:S01]  /*0b60*/  FSEL R9, R2, R3, P1 ;  /* 0x0000000302097208 */ /* 0x001fe20000800000 */
[----:B------:R-:W-:Y:S08]  /*0b70*/  @P0 BRA `(.L_x_72) ;  /* 0x0000001400d00947 */ /* 0x000ff00003800000 */
[----:B------:R-:W0:Y:S01]  /*0b80*/  S2UR UR5, SR_CgaCtaId ;  /* 0x00000000000579c3 */ /* 0x000e220000008800 */
[----:B------:R-:W-:Y:S02]  /*0b90*/  UMOV UR4, 0x400 ;  /* 0x0000040000047882 */ /* 0x000fe40000000000 */
[----:B0-----:R-:W-:-:S09]  /*0ba0*/  ULEA UR4, UR5, UR4, 0x18 ;  /* 0x0000000405047291 */ /* 0x001fd2000f8ec0ff */
[----:B------:R-:W0:Y:S04]  /*0bb0*/  LDS R0, [UR4+0xc] ;  /* 0x00000c04ff007984 */ /* 0x000e280008000800 */
[----:B--2---:R-:W1:Y:S04]  /*0bc0*/  LDS.128 R4, [UR4+0x10] ;  /* 0x00001004ff047984 */ /* 0x004e680008000c00 */
        /* <DEDUP_REMOVED lines=9> */
.L_x_71:
[----:B0-----:R-:W0:Y:S01]  /*0c60*/  S2R R9, SR_LANEID ;  /* 0x0000000000097919 */ /* 0x001e220000000000 */
[----:B------:R-:W-:-:S05]  /*0c70*/  LOP3.LUT R2, R0, 0x3e0, RZ, 0xc0, !PT ;  /* 0x000003e000027812 */ /* 0x000fca00078ec0ff */
[----:B------:R-:W-:Y:S01]  /*0c80*/  VIADD R4, R2, 0x20 ;  /* 0x0000002002047836 */ /* 0x000fe20000000000 */
[----:B------:R-:W-:-:S04]  /*0c90*/  LOP3.LUT R2, RZ, R2, RZ, 0x33, !PT ;  /* 0x00000002ff027212 */ /* 0x000fc800078e33ff */
[----:B------:R-:W-:Y:S02]  /*0ca0*/  ISETP.GT.AND P0, PT, R4, R5, PT ;  /* 0x000000050400720c */ /* 0x000fe40003f04270 */
[----:B------:R-:W-:-:S04]  /*0cb0*/  IADD3 R2, PT, PT, R5, R2, RZ ;  /* 0x0000000205027210 */ /* 0x000fc80007ffe0ff */
[----:B------:R-:W-:-:S05]  /*0cc0*/  SEL R2, R2, 0x1f, P0 ;  /* 0x0000001f02027807 */ /* 0x000fca0000000000 */
[----:B------:R-:W1:Y:S01]  /*0cd0*/  SHFL.DOWN PT, R3, R11, 0x1, R2 ;  /* 0x082000000b037989 */ /* 0x000e6200000e0002 */
[C---:B0-----:R-:W-:Y:S01]  /*0ce0*/  ISETP.GE.AND P0, PT, R9.reuse, R2, PT ;  /* 0x000000020900720c */ /* 0x041fe20003f06270 */
[C---:B------:R-:W-:Y:S01]  /*0cf0*/  VIADD R7, R9.reuse, 0x2 ;  /* 0x0000000209077836 */ /* 0x040fe20000000000 */
[----:B------:R-:W-:-:S11]  /*0d00*/  ISETP.NE.AND P1, PT, R9, RZ, PT ;  /* 0x000000ff0900720c */ /* 0x000fd60003f25270 */
[----:B-1----:R-:W-:Y:S01]  /*0d10*/  @!P0 FADD R11, R3, R11 ;  /* 0x0000000b030b8221 */ /* 0x002fe20000000000 */
[----:B------:R-:W-:Y:S01]  /*0d20*/  ISETP.GT.AND P0, PT, R7, R2, PT ;  /* 0x000000020700720c */ /* 0x000fe20003f04270 */
[----:B------:R-:W0:Y:S01]  /*0d30*/  @!P1 S2R R13, SR_CgaCtaId ;  /* 0x00000000000d9919 */ /* 0x000e220000008800 */
[----:B------:R-:W-:Y:S02]  /*0d40*/  IADD3 R7, PT, PT, R9, 0x4, RZ ;  /* 0x0000000409077810 */ /* 0x000fe40007ffe0ff */
[----:B------:R-:W-:Y:S01]  /*0d50*/  @!P1 MOV R6, 0x400 ;  /* 0x0000040000069802 */ /* 0x000fe20000000f00 */
[----:B------:R-:W1:Y:S01]  /*0d60*/  SHFL.DOWN PT, R3, R11, 0x2, R2 ;  /* 0x084000000b037989 */ /* 0x000e6200000e0002 */
[----:B------:R-:W-:-:S04]  /*0d70*/  @!P1 SHF.R.U32.HI R4, RZ, 0x3, R0 ;  /* 0x00000003ff049819 */ /* 0x000fc80000011600 */
[----:B------:R-:W-:-:S03]  /*0d80*/  @!P1 LOP3.LUT R4, R4, 0x7c, RZ, 0xc0, !PT ;  /* 0x0000007c04049812 */ /* 0x000fc600078ec0ff */
[----:B-1----:R-:W-:Y:S01]  /*0d90*/  @!P0 FADD R11, R11, R3 ;  /* 0x000000030b0b8221 */ /* 0x002fe20000000000 */
[----:B------:R-:W-:Y:S01]  /*0da0*/  ISETP.GT.AND P0, PT, R7, R2, PT ;  /* 0x000000020700720c */ /* 0x000fe20003f04270 */
[----:B------:R-:W-:Y:S01]  /*0db0*/  VIADD R7, R9, 0x8 ;  /* 0x0000000809077836 */ /* 0x000fe20000000000 */
[----:B0-----:R-:W-:Y:S02]  /*0dc0*/  @!P1 LEA R13, R13, R6, 0x18 ;  /* 0x000000060d0d9211 */ /* 0x001fe400078ec0ff */
[----:B------:R-:W0:Y:S03]  /*0dd0*/  SHFL.DOWN PT, R3, R11, 0x4, R2 ;  /* 0x088000000b037989 */ /* 0x000e2600000e0002 */
[----:B------:R-:W-:-:S06]  /*0de0*/  @!P1 IMAD.IADD R4, R4, 0x1, R13 ;  /* 0x0000000104049824 */ /* 0x000fcc00078e020d */
[----:B0-----:R-:W-:Y:S01]  /*0df0*/  @!P0 FADD R11, R11, R3 ;  /* 0x000000030b0b8221 */ /* 0x001fe20000000000 */
[-C--:B------:R-:W-:Y:S02]  /*0e00*/  ISETP.GT.AND P0, PT, R7, R2.reuse, PT ;  /* 0x000000020700720c */ /* 0x080fe40003f04270 */
[----:B------:R-:W-:Y:S02]  /*0e10*/  IADD3 R7, PT, PT, R9, 0x10, RZ ;  /* 0x0000001009077810 */ /* 0x000fe40007ffe0ff */
[----:B------:R-:W0:Y:S09]  /*0e20*/  SHFL.DOWN PT, R3, R11, 0x8, R2 ;  /* 0x090000000b037989 */ /* 0x000e3200000e0002 */
[----:B0-----:R-:W-:Y:S01]  /*0e30*/  @!P0 FADD R11, R11, R3 ;  /* 0x000000030b0b8221 */ /* 0x001fe20000000000 */
[----:B------:R-:W-:-:S04]  /*0e40*/  ISETP.GT.AND P0, PT, R7, R2, PT ;  /* 0x000000020700720c */ /* 0x000fc80003f04270 */
[----:B------:R-:W0:Y:S09]  /*0e50*/  SHFL.DOWN PT, R3, R11, 0x10, R2 ;  /* 0x0a0000000b037989 */ /* 0x000e3200000e0002 */
        /* <DEDUP_REMOVED lines=13> */
[----:B------:R-:W1:Y:S04]  /*0f30*/  LDS R0, [UR4+0xc] ;  /* 0x00000c04ff007984 */ /* 0x000e680008000800 */
[----:B------:R-:W0:Y:S04]  /*0f40*/  LDS.128 R12, [UR4+0x10] ;  /* 0x00001004ff0c7984 */ /* 0x000e280008000c00 */
[----:B------:R-:W2:Y:S01]  /*0f50*/  LDS.64 R2, [UR4+0x20] ;  /* 0x00002004ff027984 */ /* 0x000ea20008000a00 */
[----:B-1----:R-:W-:Y:S01]  /*0f60*/  @P2 FADD R9, R9, R0 ;  /* 0x0000000009092221 */ /* 0x002fe20000000000 */
[----:B------:R-:W-:-:S03]  /*0f70*/  ISETP.GT.AND P2, PT, R5, 0xa0, PT ;  /* 0x000000a00500780c */ /* 0x000fc60003f44270 */
[----:B0-----:R-:W-:Y:S01]  /*0f80*/  @P4 FADD R9, R9, R12 ;  /* 0x0000000c09094221 */ /* 0x001fe20000000000 */
        /* <DEDUP_REMOVED lines=8> */
.L_x_58:
[----:B------:R-:W0:Y:S01]  /*1010*/  S2R R0, SR_TID.X ;  /* 0x0000000000007919 */ /* 0x000e220000002100 */
[----:B------:R-:W1:Y:S01]  /*1020*/  LDC.64 R4, c[0x0][0x380] ;  /* 0x0000e000ff047b82 */ /* 0x000e620000000a00 */
[----:B0-----:R-:W-:-:S04]  /*1030*/  VIADD R7, R0, UR7 ;  /* 0x0000000700077c36 */ /* 0x001fc80008000000 */
[----:B-1----:R-:W-:-:S05]  /*1040*/  IMAD.WIDE.U32 R4, R7, 0x4, R4 ;  /* 0x0000000407047825 */ /* 0x002fca00078e0004 */
[----:B------:R-:W2:Y:S04]  /*1050*/  LDG.E R7, desc[UR14][R4.64] ;  /* 0x0000000e04077981 */ /* 0x000ea8000c1e1900 */
[----:B------:R-:W2:Y:S04]  /*1060*/  LDG.E R8, desc[UR14][R4.64+0x400] ;  /* 0x0004000e04087981 */ /* 0x000ea8000c1e1900 */
[----:B------:R-:W3:Y:S04]  /*1070*/  LDG.E R9, desc[UR14][R4.64+0x800] ;  /* 0x0008000e04097981 */ /* 0x000ee8000c1e1900 */
[----:B------:R-:W3:Y:S04]  /*1080*/  LDG.E R10, desc[UR14][R4.64+0xc00] ;  /* 0x000c000e040a7981 */ /* 0x000ee8000c1e1900 */
[----:B------:R-:W4:Y:S04]  /*1090*/  LDG.E R11, desc[UR14][R4.64+0x1000] ;  /* 0x0010000e040b7981 */ /* 0x000f28000c1e1900 */
[----:B------:R-:W4:Y:S04]  /*10a0*/  LDG.E R12, desc[UR14][R4.64+0x1400] ;  /* 0x0014000e040c7981 */ /* 0x000f28000c1e1900 */
[----:B------:R-:W5:Y:S04]  /*10b0*/  LDG.E R13, desc[UR14][R4.64+0x1800] ;  /* 0x0018000e040d7981 */ /* 0x000f68000c1e1900 */
        /* <DEDUP_REMOVED lines=8> */
[----:B------:R-:W5:Y:S01]  /*1140*/  LDG.E R21, desc[UR14][R4.64+0x3c00] ;  /* 0x003c000e04157981 */ /* 0x000f62000c1e1900 */
[----:B------:R-:W-:-:S04]  /*1150*/  ISETP.GE.U32.AND P0, PT, R23, UR5, PT ;  /* 0x0000000517007c0c */ /* 0x000fc8000bf06070 */
[----:B------:R-:W-:Y:S01]  /*1160*/  ISETP.GE.U32.AND.EX P0, PT, R22, UR4, PT, P0 ;  /* 0x0000000416007c0c */ /* 0x000fe2000bf06100 */
        /* <DEDUP_REMOVED lines=13> */
[----:B------:R-:W-:-:S04]  /*1240*/  FADD R6, R15, R6 ;  /* 0x000000060f067221 */ /* 0x000fc80000000000 */
[----:B------:R-:W-:Y:S01]  /*1250*/  FADD R7, R7, R6 ;  /* 0x0000000607077221 */ /* 0x000fe20000000000 */
[----:B------:R-:W-:Y:S06]  /*1260*/  @!P0 BRA `(.L_x_73) ;  /* 0x0000000c006c8947 */ /* 0x000fec0003800000 */
[----:B------:R-:W-:Y:S01]  /*1270*/  UIADD3 UR8, UP0, UPT, UR5, UR7, URZ ;  /* 0x0000000705087290 */ /* 0x000fe2000ff1e0ff */
[----:B------:R-:W-:Y:S01]  /*1280*/  IADD3 R23, P2, PT, R2, -0x1000, RZ ;  /* 0xfffff00002177810 */ /* 0x000fe20007f5e0ff */
[----:B------:R-:W0:Y:S01]  /*1290*/  LDCU.64 UR12, c[0x0][0x380] ;  /* 0x00007000ff0c77ac */ /* 0x000e220008000a00 */
[----:B------:R-:W-:Y:S02]  /*12a0*/  LOP3.LUT R5, RZ, R0, RZ, 0x33, !PT ;  /* 0x00000000ff057212 */ /* 0x000fe400078e33ff */
[----:B------:R-:W-:Y:S01]  /*12b0*/  IADD3.X R8, PT, PT, R3, -0x1, RZ, P2, !PT ;  /* 0xffffffff03087810 */ /* 0x000fe200017fe4ff */
[----:B------:R-:W-:Y:S01]  /*12c0*/  UIADD3.X UR9, UPT, UPT, URZ, UR4, URZ, UP0, !UPT ;  /* 0x00000004ff097290 */ /* 0x000fe200087fe4ff */
[----:B------:R-:W-:Y:S01]  /*12d0*/  ISETP.LT.U32.AND P0, PT, R23, UR8, PT ;  /* 0x0000000817007c0c */ /* 0x000fe2000bf01070 */
[----:B------:R-:W-:Y:S01]  /*12e0*/  UMOV UR6, UR5 ;  /* 0x0000000500067c82 */ /* 0x000fe20008000000 */
[----:B------:R-:W-:Y:S01]  /*12f0*/  IADD3 R9, P1, PT, R0, UR8, RZ ;  /* 0x0000000800097c10 */ /* 0x000fe2000ff3e0ff */
[----:B------:R-:W-:Y:S01]  /*1300*/  UMOV UR4, URZ ;  /* 0x000000ff00047c82 */ /* 0x000fe20008000000 */
[----:B------:R-:W-:Y:S01]  /*1310*/  IADD3 R5, PT, PT, R2, -UR5, R5 ;  /* 0x8000000502057c10 */ /* 0x000fe2000fffe005 */
[----:B------:R-:W-:Y:S01]  /*1320*/  UMOV UR10, UR8 ;  /* 0x00000008000a7c82 */ /* 0x000fe20008000000 */
[----:B------:R-:W-:Y:S01]  /*1330*/  MOV R11, UR9 ;  /* 0x00000009000b7c02 */ /* 0x000fe20008000f00 */
[----:B------:R-:W-:-:S03]  /*1340*/  IMAD.X R0, RZ, RZ, UR9, P1 ;  /* 0x00000009ff007e24 */ /* 0x000fc600088e06ff */
[----:B------:R-:W-:Y:S02]  /*1350*/  ISETP.GT.U32.AND.EX P0, PT, R11, R8, PT, P0 ;  /* 0x000000080b00720c */ /* 0x000fe40003f04100 */
[----:B0-----:R-:W-:-:S04]  /*1360*/  LEA R6, P2, R9, UR12, 0x2 ;  /* 0x0000000c09067c11 */ /* 0x001fc8000f8410ff */
[----:B------:R-:W-:Y:S02]  /*1370*/  IADD3 R6, P1, PT, R6, 0x2000, RZ ;  /* 0x0000200006067810 */ /* 0x000fe40007f3e0ff */
[----:B------:R-:W-:Y:S02]  /*1380*/  LEA.HI.X R9, R9, UR13, R0, 0x2, P2 ;  /* 0x0000000d09097c11 */ /* 0x000fe400090f1400 */
[----:B------:R-:W-:Y:S01]  /*1390*/  IADD3 R0, PT, PT, R5, -UR7, RZ ;  /* 0x8000000705007c10 */ /* 0x000fe2000fffe0ff */
[----:B------:R-:W-:Y:S02]  /*13a0*/  UMOV UR7, UR9 ;  /* 0x0000000900077c82 */ /* 0x000fe40008000000 */
[----:B------:R-:W-:Y:S01]  /*13b0*/  IMAD.X R9, RZ, RZ, R9, P1 ;  /* 0x000000ffff097224 */ /* 0x000fe200008e0609 */
[----:B------:R-:W-:Y:S06]  /*13c0*/  @P0 BRA `(.L_x_74) ;  /* 0x0000000400000947 */ /* 0x000fec0003800000 */
[----:B------:R-:W0:Y:S01]  /*13d0*/  LDC.64 R2, c[0x0][0x3b8] ;  /* 0x0000ee00ff027b82 */ /* 0x000e220000000a00 */
[----:B------:R-:W1:Y:S01]  /*13e0*/  LDCU.64 UR12, c[0x0][0x380] ;  /* 0x00007000ff0c77ac */ /* 0x000e620008000a00 */
[----:B------:R-:W-:Y:S01]  /*13f0*/  NOP ;  /* 0x0000000000007918 */ /* 0x000fe20000000000 */
.L_x_75:
[----:B------:R-:W2:Y:S02]  /*1400*/  S2R R5, SR_TID.X ;  /* 0x0000000000057919 */ /* 0x000ea40000002100 */
[----:B--2---:R-:W-:-:S04]  /*1410*/  IADD3 R5, P0, PT, R5, UR8, RZ ;  /* 0x0000000805057c10 */ /* 0x004fc8000ff1e0ff */
[----:B------:R-:W-:Y:S02]  /*1420*/  IADD3.X R10, PT, PT, RZ, UR9, RZ, P0, !PT ;  /* 0x00000009ff0a7c10 */ /* 0x000fe400087fe4ff */
[----:B-1----:R-:W-:-:S04]  /*1430*/  LEA R4, P0, R5, UR12, 0x2 ;  /* 0x0000000c05047c11 */ /* 0x002fc8000f8010ff */
[----:B------:R-:W-:-:S05]  /*1440*/  LEA.HI.X R5, R5, UR13, R10, 0x2, P0 ;  /* 0x0000000d05057c11 */ /* 0x000fca00080f140a */
        /* <DEDUP_REMOVED lines=15> */
[----:B------:R1:W5:Y:S01]  /*1540*/  LDG.E R22, desc[UR14][R4.64+0x3c00] ;  /* 0x003c000e04167981 */ /* 0x000362000c1e1900 */
[----:B------:R-:W-:-:S02]  /*1550*/  USHF.R.S32.HI UR11, URZ, 0x1f, UR5 ;  /* 0x0000001fff0b7899 */ /* 0x000fc40008011405 */
[----:B------:R-:W-:-:S04]  /*1560*/  UIADD3 UR6, UP0, UPT, UR5, UR10, URZ ;  /* 0x0000000a05067290 */ /* 0x000fc8000ff1e0ff */
[----:B------:R-:W-:Y:S01]  /*1570*/  UIADD3.X UR7, UPT, UPT, UR11, UR7, URZ, UP0, !UPT ;  /* 0x000000070b077290 */ /* 0x000fe200087fe4ff */
[----:B--2---:R-:W-:Y:S01]  /*1580*/  FADD R7, R24, R7 ;  /* 0x0000000718077221 */ /* 0x004fe20000000000 */
[----:B0-----:R-:W-:-:S04]  /*1590*/  IADD3 R24, P1, PT, R2, -UR8, RZ ;  /* 0x8000000802187c10 */ /* 0x001fc8000ff3e0ff */
[----:B------:R-:W-:Y:S02]  /*15a0*/  ISETP.GE.U32.AND P0, PT, R24, UR5, PT ;  /* 0x0000000518007c0c */ /* 0x000fe4000bf06070 */
[----:B-1----:R-:W-:Y:S01]  /*15b0*/  IADD3.X R4, PT, PT, R3, ~UR9, RZ, P1, !PT ;  /* 0x8000000903047c10 */ /* 0x002fe20008ffe4ff */
[----:B---3--:R-:W-:-:S03]  /*15c0*/  FADD R26, R25, R26 ;  /* 0x0000001a191a7221 */ /* 0x008fc60000000000 */
[----:B------:R-:W-:Y:S01]  /*15d0*/  ISETP.GE.U32.AND.EX P0, PT, R4, UR11, PT, P0 ;  /* 0x0000000b04007c0c */ /* 0x000fe2000bf06100 */
        /* <DEDUP_REMOVED lines=12> */
[----:B------:R-:W-:-:S04]  /*16a0*/  FADD R7, R7, R10 ;  /* 0x0000000a07077221 */ /* 0x000fc80000000000 */
[----:B------:R-:W-:Y:S01]  /*16b0*/  FADD R7, R22, R7 ;  /* 0x0000000716077221 */ /* 0x000fe20000000000 */
[----:B------:R-:W-:Y:S06]  /*16c0*/  @!P0 BRA `(.L_x_73) ;  /* 0x0000000800548947 */ /* 0x000fec0003800000 */
[----:B------:R-:W-:Y:S01]  /*16d0*/  UIADD3 UR8, UP0, UPT, UR5, UR8, URZ ;  /* 0x0000000805087290 */ /* 0x000fe2000ff1e0ff */
[----:B------:R-:W-:Y:S01]  /*16e0*/  MOV R5, R9 ;  /* 0x0000000900057202 */ /* 0x000fe20000000f00 */
[----:B------:R-:W-:Y:S01]  /*16f0*/  IMAD.U32 R11, RZ, RZ, UR5 ;  /* 0x00000005ff0b7e24 */ /* 0x000fe2000f8e00ff */
[----:B------:R-:W-:Y:S01]  /*1700*/  UIADD3 UR4, UPT, UPT, UR4, 0x1, URZ ;  /* 0x0000000104047890 */ /* 0x000fe2000fffe0ff */
[----:B------:R-:W-:Y:S01]  /*1710*/  IMAD.MOV.U32 R4, RZ, RZ, R6 ;  /* 0x000000ffff047224 */ /* 0x000fe200078e0006 */
[----:B------:R-:W-:Y:S01]  /*1720*/  UIADD3.X UR9, UPT, UPT, UR11, UR9, URZ, UP0, !UPT ;  /* 0x000000090b097290 */ /* 0x000fe200087fe4ff */
[----:B------:R-:W-:Y:S01]  /*1730*/  ISETP.LT.U32.AND P0, PT, R23, UR8, PT ;  /* 0x0000000817007c0c */ /* 0x000fe2000bf01070 */
[----:B------:R-:W-:Y:S01]  /*1740*/  VIADD R0, R0, -UR5 ;  /* 0x8000000500007c36 */ /* 0x000fe20008000000 */
[----:B------:R-:W-:Y:S01]  /*1750*/  UMOV UR10, UR6 ;  /* 0x00000006000a7c82 */ /* 0x000fe20008000000 */
[----:B------:R-:W-:Y:S02]  /*1760*/  IMAD.WIDE R4, R11, 0x4, R4 ;  /* 0x000000040b047825 */ /* 0x000fe400078e0204 */
[----:B------:R-:W-:-:S02]  /*1770*/  MOV R13, UR9 ;  /* 0x00000009000d7c02 */ /* 0x000fc40008000f00 */
[----:B------:R-:W-:Y:S01]  /*1780*/  IMAD.MOV.U32 R6, RZ, RZ, R4 ;  /* 0x000000ffff067224 */ /* 0x000fe200078e0004 */
[----:B------:R-:W-:Y:S02]  /*1790*/  MOV R9, R5 ;  /* 0x0000000500097202 */ /* 0x000fe40000000f00 */
[----:B------:R-:W-:-:S13]  /*17a0*/  ISETP.GT.U32.AND.EX P0, PT, R13, R8, PT, P0 ;  /* 0x000000080d00720c */ /* 0x000fda0003f04100 */
[----:B------:R-:W-:Y:S05]  /*17b0*/  @!P0 BRA `(.L_x_75) ;  /* 0xfffffffc00108947 */ /* 0x000fea000383ffff */
[----:B------:R-:W-:-:S05]  /*17c0*/  UMOV UR6, UR5 ;  /* 0x0000000500067c82 */ /* 0x000fca0008000000 */
.L_x_74:
[----:B------:R-:W0:Y:S01]  /*17d0*/  S2R R5, SR_TID.X ;  /* 0x0000000000057919 */ /* 0x000e220000002100 */
[C---:B------:R-:W-:Y:S01]  /*17e0*/  IADD3 R4, PT, PT, R2.reuse, -UR8, RZ ;  /* 0x8000000802047c10 */ /* 0x040fe2000fffe0ff */
[----:B------:R-:W-:Y:S01]  /*17f0*/  IMAD.U32 R8, RZ, RZ, UR9 ;  /* 0x00000009ff087e24 */ /* 0x000fe2000f8e00ff */
[----:B------:R-:W-:Y:S01]  /*1800*/  ISETP.LE.U32.AND P1, PT, R2, UR8, PT ;  /* 0x0000000802007c0c */ /* 0x000fe2000bf23070 */
[----:B------:R-:W-:Y:S01]  /*1810*/  BSSY.RECONVERGENT B1, `(.L_x_73) ;  /* 0x0000080000017945 */ /* 0x000fe20003800200 */
[----:B0-----:R-:W-:-:S04]  /*1820*/  ISETP.GE.AND P0, PT, R5, R4, PT ;  /* 0x000000040500720c */ /* 0x001fc80003f06270 */
[----:B------:R-:W-:-:S13]  /*1830*/  ISETP.GE.U32.OR.EX P0, PT, R8, R3, P0, P1 ;  /* 0x000000030800720c */ /* 0x000fda0000706510 */
[----:B------:R-:W-:Y:S05]  /*1840*/  @P0 BRA `(.L_x_76) ;  /* 0x0000000400f00947 */ /* 0x000fea0003800000 */
[----:B------:R-:W0:Y:S01]  /*1850*/  LDC R4, c[0x0][0x3c0] ;  /* 0x0000f000ff047b82 */ /* 0x000e220000000800 */
[----:B------:R-:W-:Y:S01]  /*1860*/  USHF.L.U32 UR5, UR16, 0xc, URZ ;  /* 0x0000000c10057899 */ /* 0x000fe200080006ff */
[----:B------:R-:W-:Y:S01]  /*1870*/  LOP3.LUT R3, RZ, R5, RZ, 0x33, !PT ;  /* 0x00000005ff037212 */ /* 0x000fe200078e33ff */
[----:B------:R-:W-:Y:S02]  /*1880*/  BSSY.RECONVERGENT B2, `(.L_x_77) ;  /* 0x0000037000027945 */ /* 0x000fe40003800200 */
[----:B------:R-:W-:-:S06]  /*1890*/  UIADD3 UR5, UPT, UPT, UR5, UR6, URZ ;  /* 0x0000000605057290 */ /* 0x000fcc000fffe0ff */
[----:B------:R-:W-:Y:S01]  /*18a0*/  IADD3 R2, PT, PT, R2, -UR5, R3 ;  /* 0x8000000502027c10 */ /* 0x000fe2000fffe003 */
[----:B0-----:R-:W-:Y:S01]  /*18b0*/  IMAD R3, R4, UR4, RZ ;  /* 0x0000000404037c24 */ /* 0x001fe2000f8e02ff */
[----:B------:R-:W-:-:S03]  /*18c0*/  MOV R4, R5 ;  /* 0x0000000500047202 */ /* 0x000fc60000000f00 */
[----:B------:R-:W-:-:S05]  /*18d0*/  IMAD R2, R3, -0x1000, R2 ;  /* 0xfffff00003027824 */ /* 0x000fca00078e0202 */
[C---:B------:R-:W-:Y:S02]  /*18e0*/  ISETP.GE.U32.AND P0, PT, R2.reuse, 0xf00, PT ;  /* 0x00000f000200780c */ /* 0x040fe40003f06070 */
[----:B------:R-:W-:-:S04]  /*18f0*/  LEA.HI R19, R2, 0x1, RZ, 0x18 ;  /* 0x0000000102137811 */ /* 0x000fc800078fc0ff */
[----:B------:R-:W-:-:S04]  /*1900*/  LOP3.LUT R21, R19, 0xf, RZ, 0xc0, !PT ;  /* 0x0000000f13157812 */ /* 0x000fc800078ec0ff */
[----:B------:R-:W-:-:S03]  /*1910*/  ISETP.NE.AND P1, PT, R21, RZ, PT ;  /* 0x000000ff1500720c */ /* 0x000fc60003f25270 */
[----:B------:R-:W-:Y:S10]  /*1920*/  @!P0 BRA `(.L_x_78) ;  /* 0x0000000000b08947 */ /* 0x000ff40003800000 */
[----:B------:R-:W-:Y:S01]  /*1930*/  LEA.HI R2, R0, 0x1, RZ, 0x18 ;  /* 0x0000000100027811 */ /* 0x000fe200078fc0ff */
[----:B------:R-:W-:-:S03]  /*1940*/  IMAD.MOV.U32 R4, RZ, RZ, R5 ;  /* 0x000000ffff047224 */ /* 0x000fc600078e0005 */
[----:B------:R-:W-:-:S04]  /*1950*/  LOP3.LUT R2, R2, 0x1fffff0, RZ, 0xc0, !PT ;  /* 0x01fffff002027812 */ /* 0x000fc800078ec0ff */
[----:B------:R-:W-:-:S07]  /*1960*/  IADD3 R8, PT, PT, -R2, RZ, RZ ;  /* 0x000000ff02087210 */ /* 0x000fce0007ffe1ff */
.L_x_79:
[----:B------:R-:W-:Y:S01]  /*1970*/  IMAD.MOV.U32 R2, RZ, RZ, R6 ;  /* 0x000000ffff027224 */ /* 0x000fe200078e0006 */
[----:B------:R-:W-:-:S05]  /*1980*/  MOV R3, R9 ;  /* 0x0000000900037202 */ /* 0x000fca0000000f00 */
[----:B------:R-:W2:Y:S04]  /*1990*/  LDG.E R18, desc[UR14][R2.64+-0x2000] ;  /* 0xffe0000e02127981 */ /* 0x000ea8000c1e1900 */
[----:B------:R-:W3:Y:S04]  /*19a0*/  LDG.E R17, desc[UR14][R2.64+-0x1c00] ;  /* 0xffe4000e02117981 */ /* 0x000ee8000c1e1900 */
        /* <DEDUP_REMOVED lines=14> */
[----:B------:R-:W-:-:S02]  /*1a90*/  VIADD R8, R8, 0x10 ;  /* 0x0000001008087836 */ /* 0x000fc40000000000 */
[----:B------:R-:W-:-:S03]  /*1aa0*/  VIADD R4, R4, 0x1000 ;  /* 0x0000100004047836 */ /* 0x000fc60000000000 */
[----:B------:R-:W-:Y:S01]  /*1ab0*/  ISETP.NE.AND P0, PT, R8, RZ, PT ;  /* 0x000000ff0800720c */ /* 0x000fe20003f05270 */
[----:B--2---:R-:W-:-:S04]  /*1ac0*/  FADD R18, R18, R7 ;  /* 0x0000000712127221 */ /* 0x004fc80000000000 */
        /* <DEDUP_REMOVED lines=13> */
[----:B------:R-:W-:-:S03]  /*1ba0*/  IADD3 R6, P2, PT, R2, 0x4000, RZ ;  /* 0x0000400002067810 */ /* 0x000fc60007f5e0ff */
[----:B------:R-:W-:Y:S01]  /*1bb0*/  FADD R10, R10, R9 ;  /* 0x000000090a0a7221 */ /* 0x000fe20000000000 */
[----:B------:R-:W-:-:S03]  /*1bc0*/  IADD3.X R9, PT, PT, RZ, R3, RZ, P2, !PT ;  /* 0x00000003ff097210 */ /* 0x000fc600017fe4ff */
[----:B------:R-:W-:Y:S01]  /*1bd0*/  FADD R7, R10, R5 ;  /* 0x000000050a077221 */ /* 0x000fe20000000000 */
[----:B------:R-:W-:Y:S06]  /*1be0*/  @P0 BRA `(.L_x_79) ;  /* 0xfffffffc00600947 */ /* 0x000fec000383ffff */
.L_x_78:
[----:B------:R-:W-:Y:S05]  /*1bf0*/  BSYNC.RECONVERGENT B2 ;  /* 0x0000000000027941 */ /* 0x000fea0003800200 */
.L_x_77:
[----:B------:R-:W-:Y:S05]  /*1c00*/  @!P1 BRA `(.L_x_76) ;  /* 0x0000000400009947 */ /* 0x000fea0003800000 */
[----:B------:R-:W-:Y:S01]  /*1c10*/  ISETP.GE.U32.AND P0, PT, R21, 0x8, PT ;  /* 0x000000081500780c */ /* 0x000fe20003f06070 */
[----:B------:R-:W-:Y:S01]  /*1c20*/  BSSY.RECONVERGENT B2, `(.L_x_80) ;  /* 0x0000019000027945 */ /* 0x000fe20003800200 */
[----:B------:R-:W-:-:S04]  /*1c30*/  LOP3.LUT R9, R19, 0x7, RZ, 0xc0, !PT ;  /* 0x0000000713097812 */ /* 0x000fc800078ec0ff */
[----:B------:R-:W-:-:S07]  /*1c40*/  ISETP.NE.AND P1, PT, R9, RZ, PT ;  /* 0x000000ff0900720c */ /* 0x000fce0003f25270 */
[----:B------:R-:W-:Y:S06]  /*1c50*/  @!P0 BRA `(.L_x_81) ;  /* 0x0000000000548947 */ /* 0x000fec0003800000 */
[----:B------:R-:W-:-:S04]  /*1c60*/  IADD3 R3, P0, PT, R4, UR8, RZ ;  /* 0x0000000804037c10 */ /* 0x000fc8000ff1e0ff */
[----:B------:R-:W-:Y:S02]  /*1c70*/  IADD3.X R6, PT, PT, RZ, UR9, RZ, P0, !PT ;  /* 0x00000009ff067c10 */ /* 0x000fe400087fe4ff */
[----:B------:R-:W-:-:S04]  /*1c80*/  LEA R2, P0, R3, UR12, 0x2 ;  /* 0x0000000c03027c11 */ /* 0x000fc8000f8010ff */
[----:B------:R-:W-:-:S05]  /*1c90*/  LEA.HI.X R3, R3, UR13, R6, 0x2, P0 ;  /* 0x0000000d03037c11 */ /* 0x000fca00080f1406 */
[----:B------:R-:W2:Y:S04]  /*1ca0*/  LDG.E R6, desc[UR14][R2.64] ;  /* 0x0000000e02067981 */ /* 0x000ea8000c1e1900 */
[----:B------:R-:W3:Y:S04]  /*1cb0*/  LDG.E R5, desc[UR14][R2.64+0x400] ;  /* 0x0004000e02057981 */ /* 0x000ee8000c1e1900 */
[----:B------:R-:W4:Y:S04]  /*1cc0*/  LDG.E R8, desc[UR14][R2.64+0x800] ;  /* 0x0008000e02087981 */ /* 0x000f28000c1e1900 */
[----:B------:R-:W5:Y:S04]  /*1cd0*/  LDG.E R10, desc[UR14][R2.64+0xc00] ;  /* 0x000c000e020a7981 */ /* 0x000f68000c1e1900 */
[----:B------:R-:W5:Y:S04]  /*1ce0*/  LDG.E R12, desc[UR14][R2.64+0x1000] ;  /* 0x0010000e020c7981 */ /* 0x000f68000c1e1900 */
[----:B------:R-:W5:Y:S04]  /*1cf0*/  LDG.E R14, desc[UR14][R2.64+0x1400] ;  /* 0x0014000e020e7981 */ /* 0x000f68000c1e1900 */
[----:B------:R-:W5:Y:S04]  /*1d00*/  LDG.E R16, desc[UR14][R2.64+0x1800] ;  /* 0x0018000e02107981 */ /* 0x000f68000c1e1900 */
[----:B------:R-:W5:Y:S01]  /*1d10*/  LDG.E R18, desc[UR14][R2.64+0x1c00] ;  /* 0x001c000e02127981 */ /* 0x000f62000c1e1900 */
[----:B------:R-:W-:-:S02]  /*1d20*/  VIADD R4, R4, 0x800 ;  /* 0x0000080004047836 */ /* 0x000fc40000000000 */
[----:B--2---:R-:W-:-:S04]  /*1d30*/  FADD R6, R7, R6 ;  /* 0x0000000607067221 */ /* 0x004fc80000000000 */
[----:B---3--:R-:W-:-:S04]  /*1d40*/  FADD R5, R6, R5 ;  /* 0x0000000506057221 */ /* 0x008fc80000000000 */
[----:B----4-:R-:W-:-:S04]  /*1d50*/  FADD R5, R5, R8 ;  /* 0x0000000805057221 */ /* 0x010fc80000000000 */
[----:B-----5:R-:W-:-:S04]  /*1d60*/  FADD R5, R5, R10 ;  /* 0x0000000a05057221 */ /* 0x020fc80000000000 */
[----:B------:R-:W-:-:S04]  /*1d70*/  FADD R5, R5, R12 ;  /* 0x0000000c05057221 */ /* 0x000fc80000000000 */
[----:B------:R-:W-:-:S04]  /*1d80*/  FADD R5, R5, R14 ;  /* 0x0000000e05057221 */ /* 0x000fc80000000000 */
[----:B------:R-:W-:-:S04]  /*1d90*/  FADD R5, R5, R16 ;  /* 0x0000001005057221 */ /* 0x000fc80000000000 */
[----:B------:R-:W-:-:S07]  /*1da0*/  FADD R7, R5, R18 ;  /* 0x0000001205077221 */ /* 0x000fce0000000000 */
.L_x_81:
[----:B------:R-:W-:Y:S05]  /*1db0*/  BSYNC.RECONVERGENT B2 ;  /* 0x0000000000027941 */ /* 0x000fea0003800200 */
.L_x_80:
[----:B------:R-:W-:Y:S05]  /*1dc0*/  @!P1 BRA `(.L_x_76) ;  /* 0x0000000000909947 */ /* 0x000fea0003800000 */
[----:B------:R-:W-:Y:S01]  /*1dd0*/  ISETP.GE.U32.AND P0, PT, R9, 0x4, PT ;  /* 0x000000040900780c */ /* 0x000fe20003f06070 */
[----:B------:R-:W-:Y:S01]  /*1de0*/  BSSY.RECONVERGENT B2, `(.L_x_82) ;  /* 0x0000010000027945 */ /* 0x000fe20003800200 */
[----:B------:R-:W-:-:S11]  /*1df0*/  LOP3.LUT P1, RZ, R19, 0x3, RZ, 0xc0, !PT ;  /* 0x0000000313ff7812 */ /* 0x000fd6000782c0ff */
[----:B------:R-:W-:Y:S05]  /*1e00*/  @!P0 BRA `(.L_x_83) ;  /* 0x0000000000348947 */ /* 0x000fea0003800000 */
[----:B------:R-:W-:-:S04]  /*1e10*/  IADD3 R3, P0, PT, R4, UR8, RZ ;  /* 0x0000000804037c10 */ /* 0x000fc8000ff1e0ff */
[----:B------:R-:W-:Y:S02]  /*1e20*/  IADD3.X R6, PT, PT, RZ, UR9, RZ, P0, !PT ;  /* 0x00000009ff067c10 */ /* 0x000fe400087fe4ff */
[----:B------:R-:W-:-:S04]  /*1e30*/  LEA R2, P0, R3, UR12, 0x2 ;  /* 0x0000000c03027c11 */ /* 0x000fc8000f8010ff */
[----:B------:R-:W-:-:S05]  /*1e40*/  LEA.HI.X R3, R3, UR13, R6, 0x2, P0 ;  /* 0x0000000d03037c11 */ /* 0x000fca00080f1406 */
[----:B------:R-:W2:Y:S04]  /*1e50*/  LDG.E R6, desc[UR14][R2.64] ;  /* 0x0000000e02067981 */ /* 0x000ea8000c1e1900 */
[----:B------:R-:W3:Y:S04]  /*1e60*/  LDG.E R5, desc[UR14][R2.64+0x400] ;  /* 0x0004000e02057981 */ /* 0x000ee8000c1e1900 */
[----:B------:R-:W4:Y:S04]  /*1e70*/  LDG.E R8, desc[UR14][R2.64+0x800] ;  /* 0x0008000e02087981 */ /* 0x000f28000c1e1900 */
[----:B------:R-:W5:Y:S01]  /*1e80*/  LDG.E R10, desc[UR14][R2.64+0xc00] ;  /* 0x000c000e020a7981 */ /* 0x000f62000c1e1900 */
[----:B------:R-:W-:-:S02]  /*1e90*/  VIADD R4, R4, 0x400 ;  /* 0x0000040004047836 */ /* 0x000fc40000000000 */
[----:B--2---:R-:W-:-:S04]  /*1ea0*/  FADD R6, R7, R6 ;  /* 0x0000000607067221 */ /* 0x004fc80000000000 */
[----:B---3--:R-:W-:-:S04]  /*1eb0*/  FADD R5, R6, R5 ;  /* 0x0000000506057221 */ /* 0x008fc80000000000 */
[----:B----4-:R-:W-:-:S04]  /*1ec0*/  FADD R5, R5, R8 ;  /* 0x0000000805057221 */ /* 0x010fc80000000000 */
[----:B-----5:R-:W-:-:S07]  /*1ed0*/  FADD R7, R5, R10 ;  /* 0x0000000a05077221 */ /* 0x020fce0000000000 */
.L_x_83:
[----:B------:R-:W-:Y:S05]  /*1ee0*/  BSYNC.RECONVERGENT B2 ;  /* 0x0000000000027941 */ /* 0x000fea0003800200 */
.L_x_82:
[----:B------:R-:W-:Y:S05]  /*1ef0*/  @!P1 BRA `(.L_x_76) ;  /* 0x0000000000449947 */ /* 0x000fea0003800000 */
[----:B------:R-:W-:Y:S02]  /*1f00*/  LOP3.LUT R0, R0, 0xffff, RZ, 0xc0, !PT ;  /* 0x0000ffff00007812 */ /* 0x000fe400078ec0ff */
[----:B------:R-:W-:Y:S02]  /*1f10*/  IADD3 R5, P0, PT, R4, UR10, RZ ;  /* 0x0000000a04057c10 */ /* 0x000fe4000ff1e0ff */
[----:B------:R-:W-:Y:S02]  /*1f20*/  LEA.HI R0, R0, 0x1, RZ, 0x18 ;  /* 0x0000000100007811 */ /* 0x000fe400078fc0ff */
[----:B------:R-:W-:Y:S02]  /*1f30*/  LEA R4, P1, R5, UR12, 0x2 ;  /* 0x0000000c05047c11 */ /* 0x000fe4000f8210ff */
[----:B------:R-:W-:Y:S02]  /*1f40*/  LOP3.LUT R0, R0, 0x3, RZ, 0xc0, !PT ;  /* 0x0000000300007812 */ /* 0x000fe400078ec0ff */
[----:B------:R-:W-:-:S03]  /*1f50*/  IADD3.X R2, PT, PT, RZ, UR7, RZ, P0, !PT ;  /* 0x00000007ff027c10 */ /* 0x000fc600087fe4ff */
[----:B------:R-:W-:Y:S01]  /*1f60*/  IMAD.MOV R0, RZ, RZ, -R0 ;  /* 0x000000ffff007224 */ /* 0x000fe200078e0a00 */
[----:B------:R-:W-:-:S07]  /*1f70*/  LEA.HI.X R5, R5, UR13, R2, 0x2, P1 ;  /* 0x0000000d05057c11 */ /* 0x000fce00088f1402 */
.L_x_84:
[----:B------:R-:W-:Y:S01]  /*1f80*/  MOV R2, R4 ;  /* 0x0000000400027202 */ /* 0x000fe20000000f00 */
[----:B------:R-:W-:-:S05]  /*1f90*/  IMAD.MOV.U32 R3, RZ, RZ, R5 ;  /* 0x000000ffff037224 */ /* 0x000fca00078e0005 */
[----:B------:R-:W2:Y:S01]  /*1fa0*/  LDG.E R2, desc[UR14][R2.64] ;  /* 0x0000000e02027981 */ /* 0x000ea2000c1e1900 */
[----:B------:R-:W-:Y:S02]  /*1fb0*/  IADD3 R0, PT, PT, R0, 0x1, RZ ;  /* 0x0000000100007810 */ /* 0x000fe40007ffe0ff */
[----:B------:R-:W-:Y:S02]  /*1fc0*/  IADD3 R4, P1, PT, R4, 0x400, RZ ;  /* 0x0000040004047810 */ /* 0x000fe40007f3e0ff */
[----:B------:R-:W-:-:S03]  /*1fd0*/  ISETP.NE.AND P0, PT, R0, RZ, PT ;  /* 0x000000ff0000720c */ /* 0x000fc60003f05270 */
[----:B------:R-:W-:Y:S02]  /*1fe0*/  IMAD.X R5, RZ, RZ, R5, P1 ;  /* 0x000000ffff057224 */ /* 0x000fe400008e0605 */
[----:B--2---:R-:W-:-:S08]  /*1ff0*/  FADD R7, R2, R7 ;  /* 0x0000000702077221 */ /* 0x004fd00000000000 */
[----:B------:R-:W-:Y:S05]  /*2000*/  @P0 BRA `(.L_x_84) ;  /* 0xfffffffc00dc0947 */ /* 0x000fea000383ffff */
.L_x_76:
[----:B------:R-:W-:Y:S05]  /*2010*/  BSYNC.RECONVERGENT B1 ;  /* 0x0000000000017941 */ /* 0x000fea0003800200 */
.L_x_73:
[----:B------:R-:W0:Y:S01]  /*2020*/  S2R R6, SR_LANEID ;  /* 0x0000000000067919 */ /* 0x000e220000000000 */
[----:B------:R-:W1:Y:S01]  /*2030*/  SHFL.DOWN PT, R0, R7, 0x1, 0x1f ;  /* 0x08201f0007007f89 */ /* 0x000e6200000e0000 */
[----:B------:R-:W2:Y:S01]  /*2040*/  S2R R5, SR_TID.X ;  /* 0x0000000000057919 */ /* 0x000ea20000002100 */
[C---:B0-----:R-:W-:Y:S02]  /*2050*/  ISETP.GT.AND P0, PT, R6.reuse, 0x1e, PT ;  /* 0x0000001e0600780c */ /* 0x041fe40003f04270 */
[----:B------:R-:W-:-:S11]  /*2060*/  ISETP.NE.AND P1, PT, R6, RZ, PT ;  /* 0x000000ff0600720c */ /* 0x000fd60003f25270 */
[----:B-1----:R-:W-:Y:S01]  /*2070*/  @!P0 FADD R7, R0, R7 ;  /* 0x0000000700078221 */ /* 0x002fe20000000000 */
[----:B------:R-:W-:Y:S01]  /*2080*/  ISETP.GT.AND P0, PT, R6, 0x1d, PT ;  /* 0x0000001d0600780c */ /* 0x000fe20003f04270 */
[----:B------:R-:W0:Y:S01]  /*2090*/  @!P1 S2R R4, SR_CgaCtaId ;  /* 0x0000000000049919 */ /* 0x000e220000008800 */
[----:B------:R-:W-:Y:S02]  /*20a0*/  @!P1 MOV R3, 0x400 ;  /* 0x0000040000039802 */ /* 0x000fe40000000f00 */
[----:B--2---:R-:W-:Y:S01]  /*20b0*/  @!P1 SHF.R.U32.HI R2, RZ, 0x3, R5 ;  /* 0x00000003ff029819 */ /* 0x004fe20000011605 */
        /* <DEDUP_REMOVED lines=31> */
[----:B------:R-:W-:-:S07]  /*22b0*/  FADD R9, R2, R3 ;  /* 0x0000000302097221 */ /* 0x000fce0000000000 */
.L_x_72:
[----:B------:R-:W-:Y:S05]  /*22c0*/  BSYNC.RECONVERGENT B0 ;  /* 0x0000000000007941 */ /* 0x000fea0003800200 */
.L_x_57:
[----:B------:R-:W-:Y:S05]  /*22d0*/  @P0 EXIT ;  /* 0x000000000000094d */ /* 0x000fea0003800000 */
[----:B------:R-:W3:Y:S02]  /*22e0*/  LDCU.64 UR4, c[0x0][0x388] ;  /* 0x00007100ff0477ac */ /* 0x000ee40008000a00 */
[----:B---3--:R-:W-:-:S06]  /*22f0*/  UIMAD.WIDE.U32 UR4, UR16, 0x4, UR4 ;  /* 0x00000004100478a5 */ /* 0x008fcc000f8e0004 */
[----:B------:R-:W-:Y:S01]  /*2300*/  IMAD.U32 R2, RZ, RZ, UR4 ;  /* 0x00000004ff027e24 */ /* 0x000fe2000f8e00ff */
[----:B0-2---:R-:W-:-:S05]  /*2310*/  MOV R3, UR5 ;  /* 0x0000000500037c02 */ /* 0x005fca0008000f00 */
[----:B------:R-:W-:Y:S01]  /*2320*/  STG.E desc[UR14][R2.64], R9 ;  /* 0x0000000902007986 */ /* 0x000fe2000c10190e */
[----:B------:R-:W-:Y:S05]  /*2330*/  EXIT ;  /* 0x000000000000794d */ /* 0x000fea0003800000 */
.L_x_85:
        /* <DEDUP_REMOVED lines=12> */
.L_x_460:


//--------------------- .text._ZN3cub18CUB_300001_SM_10006detail6reduce28DeviceReduceSingleTileKernelINS2_10policy_hubIfyN4cuda3std3__44plusIfEEE10Policy1000EN6thrust24THRUST_300001_SM_1000_NS10device_ptrIfEEPfyS9_ffNS7_10__identityEEEvT0_T1_T2_T3_T4_T6_ --------------------------
	.section	.text._ZN3cub18CUB_300001_SM_10006detail6reduce28DeviceReduceSingleTileKernelINS2_10policy_hubIfyN4cuda3std3__44plusIfEEE10Policy1000EN6thrust24THRUST_300001_SM_1000_NS10device_ptrIfEEPfyS9_ffNS7_10__identityEEEvT0_T1_T2_T3_T4_T6_,"ax",@progbits
	.align	128
        .global         _ZN3cub18CUB_300001_SM_10006detail6reduce28DeviceReduceSingleTileKernelINS2_10policy_hubIfyN4cuda3std3__44plusIfEEE10Policy1000EN6thrust24THRUST_300001_SM_1000_NS10device_ptrIfEEPfyS9_ffNS7_10__identityEEEvT0_T1_T2_T3_T4_T6_
        .type           _ZN3cub18CUB_300001_SM_10006detail6reduce28DeviceReduceSingleTileKernelINS2_10policy_hubIfyN4cuda3std3__44plusIfEEE10Policy1000EN6thrust24THRUST_300001_SM_1000_NS10device_ptrIfEEPfyS9_ffNS7_10__identityEEEvT0_T1_T2_T3_T4_T6_,@function
        .size           _ZN3cub18CUB_300001_SM_10006detail6reduce28DeviceReduceSingleTileKernelINS2_10policy_hubIfyN4cuda3std3__44plusIfEEE10Policy1000EN6thrust24THRUST_300001_SM_1000_NS10device_ptrIfEEPfyS9_ffNS7_10__identityEEEvT0_T1_T2_T3_T4_T6_,(.L_x_461 - _ZN3cub18CUB_300001_SM_10006detail6reduce28DeviceReduceSingleTileKernelINS2_10policy_hubIfyN4cuda3std3__44plusIfEEE10Policy1000EN6thrust24THRUST_300001_SM_1000_NS10device_ptrIfEEPfyS9_ffNS7_10__identityEEEvT0_T1_T2_T3_T4_T6_)
        .other          _ZN3cub18CUB_300001_SM_10006detail6reduce28DeviceReduceSingleTileKernelINS2_10policy_hubIfyN4cuda3std3__44plusIfEEE10Policy1000EN6thrust24THRUST_300001_SM_1000_NS10device_ptrIfEEPfyS9_ffNS7_10__identityEEEvT0_T1_T2_T3_T4_T6_,@"STO_CUDA_ENTRY STV_DEFAULT"
_ZN3cub18CUB_300001_SM_10006detail6reduce28DeviceReduceSingleTileKernelINS2_10policy_hubIfyN4cuda3std3__44plusIfEEE10Policy1000EN6thrust24THRUST_300001_SM_1000_NS10device_ptrIfEEPfyS9_ffNS7_10__identityEEEvT0_T1_T2_T3_T4_T6_:
.text._ZN3cub18CUB_300001_SM_10006detail6reduce28DeviceReduceSingleTileKernelINS2_10policy_hubIfyN4cuda3std3__44plusIfEEE10Policy1000EN6thrust24THRUST_300001_SM_1000_NS10device_ptrIfEEPfyS9_ffNS7_10__identityEEEvT0_T1_T2_T3_T4_T6_:
[----:B------:R-:W-:Y:S01]  /*0000*/  LDC R1, c[0x0][0x37c] ;  /* 0x0000df00ff017b82 */ /* 0x000fe20000000800 */
[----:B------:R-:W0:Y:S01]  /*0010*/  LDCU.64 UR4, c[0x0][0x390] ;  /* 0x00007200ff0477ac */ /* 0x000e220008000a00 */
[----:B------:R-:W1:Y:S01]  /*0020*/  LDCU.64 UR6, c[0x0][0x358] ;  /* 0x00006b00ff0677ac */ /* 0x000e620008000a00 */
[----:B0-----:R-:W-:Y:S01]  /*0030*/  MOV R4, UR4 ;  /* 0x0000000400047c02 */ /* 0x001fe20008000f00 */
[----:B------:R-:W-:-:S03]  /*0040*/  IMAD.U32 R0, RZ, RZ, UR5 ;  /* 0x00000005ff007e24 */ /* 0x000fc6000f8e00ff */
[----:B------:R-:W-:-:S04]  /*0050*/  ISETP.NE.U32.AND P0, PT, R4, RZ, PT ;  /* 0x000000ff0400720c */ /* 0x000fc80003f05070 */
[----:B------:R-:W-:-:S13]  /*0060*/  ISETP.NE.AND.EX P0, PT, R0, RZ, PT, P0 ;  /* 0x000000ff0000720c */ /* 0x000fda0003f05300 */
        /* <DEDUP_REMOVED lines=8> */
.L_x_86:
[----:B------:R-:W-:Y:S01]  /*00f0*/  ISETP.GT.U32.AND P0, PT, R4, 0xfff, PT ;  /* 0x00000fff0400780c */ /* 0x000fe20003f04070 */
[----:B------:R-:W-:Y:S03]  /*0100*/  BSSY.RECONVERGENT B0, `(.L_x_87) ;  /* 0x00001f3000007945 */ /* 0x000fe60003800200 */
[----:B------:R-:W-:-:S13]  /*0110*/  ISETP.GT.U32.AND.EX P0, PT, R0, RZ, PT, P0 ;  /* 0x000000ff0000720c */ /* 0x000fda0003f04100 */
[----:B------:R-:W-:Y:S05]  /*0120*/  @P0 BRA `(.L_x_88) ;  /* 0x0000000c00ac0947 */ /* 0x000fea0003800000 */
[----:B------:R-:W0:Y:S01]  /*0130*/  S2R R5, SR_TID.X ;  /* 0x0000000000057919 */ /* 0x000e220000002100 */
[----:B------:R-:W-:Y:S01]  /*0140*/  BSSY.RECONVERGENT B1, `(.L_x_89) ;  /* 0x0000009000017945 */ /* 0x000fe20003800200 */
[----:B------:R-:W-:Y:S01]  /*0150*/  HFMA2 R6, -RZ, RZ, 0, 0 ;  /* 0x00000000ff067431 */ /* 0x000fe200000001ff */
[----:B0-----:R-:W-:Y:S01]  /*0160*/  ISETP.GE.U32.AND P0, PT, R5, R4, PT ;  /* 0x000000040500720c */ /* 0x001fe20003f06070 */
[----:B------:R-:W-:-:S12]  /*0170*/  IMAD.MOV.U32 R7, RZ, RZ, R5 ;  /* 0x000000ffff077224 */ /* 0x000fd800078e0005 */
[----:B------:R-:W-:Y:S05]  /*0180*/  @P0 BRA `(.L_x_90) ;  /* 0x0000000000100947 */ /* 0x000fea0003800000 */
[----:B------:R-:W0:Y:S02]  /*0190*/  LDC.64 R2, c[0x0][0x380] ;  /* 0x0000e000ff027b82 */ /* 0x000e240000000a00 */
[----:B0-----:R-:W-:-:S05]  /*01a0*/  IMAD.WIDE.U32 R2, R5, 0x4, R2 ;  /* 0x0000000405027825 */ /* 0x001fca00078e0002 */
[----:B------:R0:W5:Y:S01]  /*01b0*/  LDG.E R6, desc[UR6][R2.64] ;  /* 0x0000000602067981 */ /* 0x000162000c1e1900 */
[----:B------:R-:W-:-:S07]  /*01c0*/  IADD3 R7, PT, PT, R5, 0x100, RZ ;  /* 0x0000010005077810 */ /* 0x000fce0007ffe0ff */
.L_x_90:
[----:B------:R-:W-:Y:S05]  /*01d0*/  BSYNC.RECONVERGENT B1 ;  /* 0x0000000000017941 */ /* 0x000fea0003800200 */
.L_x_89:
[----:B------:R-:W-:Y:S01]  /*01e0*/  ISETP.GE.U32.AND P0, PT, R7, R4, PT ;  /* 0x000000040700720c */ /* 0x000fe20003f06070 */
[----:B------:R-:W-:-:S12]  /*01f0*/  BSSY.RECONVERGENT B1, `(.L_x_91) ;  /* 0x000006d000017945 */ /* 0x000fd80003800200 */
[----:B------:R-:W-:Y:S05]  /*0200*/  @P0 BRA `(.L_x_92) ;  /* 0x0000000400ac0947 */ /* 0x000fea0003800000 */
[----:B0-----:R-:W-:Y:S01]  /*0210*/  LOP3.LUT R3, RZ, R7, RZ, 0x33, !PT ;  /* 0x00000007ff037212 */ /* 0x001fe200078e33ff */
[----:B------:R-:W-:Y:S04]  /*0220*/  BSSY.RECONVERGENT B2, `(.L_x_93) ;  /* 0x0000033000027945 */ /* 0x000fe80003800200 */
[----:B------:R-:W-:-:S05]  /*0230*/  IMAD.IADD R3, R3, 0x1, R4 ;  /* 0x0000000103037824 */ /* 0x000fca00078e0204 */
[C---:B------:R-:W-:Y:S02]  /*0240*/  ISETP.GE.U32.AND P0, PT, R3.reuse, 0xf00, PT ;  /* 0x00000f000300780c */ /* 0x040fe40003f06070 */
[----:B------:R-:W-:-:S04]  /*0250*/  LEA.HI R8, R3, 0x1, RZ, 0x18 ;  /* 0x0000000103087811 */ /* 0x000fc800078fc0ff */
[----:B------:R-:W-:-:S04]  /*0260*/  LOP3.LUT R22, R8, 0xf, RZ, 0xc0, !PT ;  /* 0x0000000f08167812 */ /* 0x000fc800078ec0ff */
[----:B------:R-:W-:-:S03]  /*0270*/  ISETP.NE.AND P1, PT, R22, RZ, PT ;  /* 0x000000ff1600720c */ /* 0x000fc60003f25270 */
[----:B------:R-:W-:Y:S10]  /*0280*/  @!P0 BRA `(.L_x_94) ;  /* 0x0000000000b08947 */ /* 0x000ff40003800000 */
[----:B------:R-:W0:Y:S01]  /*0290*/  LDC.64 R2, c[0x0][0x380] ;  /* 0x0000e000ff027b82 */ /* 0x000e220000000a00 */
[----:B------:R-:W-:-:S04]  /*02a0*/  LOP3.LUT R9, R8, 0x1fffff0, RZ, 0xc0, !PT ;  /* 0x01fffff008097812 */ /* 0x000fc800078ec0ff */
[----:B------:R-:W-:Y:S01]  /*02b0*/  IADD3 R9, PT, PT, -R9, RZ, RZ ;  /* 0x000000ff09097210 */ /* 0x000fe20007ffe1ff */
[----:B0-----:R-:W-:-:S03]  /*02c0*/  IMAD.WIDE.U32 R2, R7, 0x4, R2 ;  /* 0x0000000407027825 */ /* 0x001fc600078e0002 */
[----:B------:R-:W-:-:S05]  /*02d0*/  IADD3 R2, P0, PT, R2, 0x2000, RZ ;  /* 0x0000200002027810 */ /* 0x000fca0007f1e0ff */
[----:B------:R-:W-:-:S08]  /*02e0*/  IMAD.X R3, RZ, RZ, R3, P0 ;  /* 0x000000ffff037224 */ /* 0x000fd000000e0603 */
.L_x_95:
        /* <DEDUP_REMOVED lines=38> */
.L_x_94:
[----:B------:R-:W-:Y:S05]  /*0550*/  BSYNC.RECONVERGENT B2 ;  /* 0x0000000000027941 */ /* 0x000fea0003800200 */
.L_x_93:
[----:B------:R-:W-:Y:S05]  /*0560*/  @!P1 BRA `(.L_x_92) ;  /* 0x0000000000d49947 */ /* 0x000fea0003800000 */
[----:B------:R-:W-:Y:S01]  /*0570*/  ISETP.GE.U32.AND P0, PT, R22, 0x8, PT ;  /* 0x000000081600780c */ /* 0x000fe20003f06070 */
[----:B------:R-:W-:Y:S01]  /*0580*/  BSSY.RECONVERGENT B2, `(.L_x_96) ;  /* 0x0000017000027945 */ /* 0x000fe20003800200 */
[----:B------:R-:W-:-:S04]  /*0590*/  LOP3.LUT R11, R8, 0x7, RZ, 0xc0, !PT ;  /* 0x00000007080b7812 */ /* 0x000fc800078ec0ff */
[----:B------:R-:W-:-:S07]  /*05a0*/  ISETP.NE.AND P1, PT, R11, RZ, PT ;  /* 0x000000ff0b00720c */ /* 0x000fce0003f25270 */
[----:B------:R-:W-:Y:S06]  /*05b0*/  @!P0 BRA `(.L_x_97) ;  /* 0x00000000004c8947 */ /* 0x000fec0003800000 */
[----:B------:R-:W0:Y:S02]  /*05c0*/  LDC.64 R2, c[0x0][0x380] ;  /* 0x0000e000ff027b82 */ /* 0x000e240000000a00 */
[----:B0-----:R-:W-:-:S05]  /*05d0*/  IMAD.WIDE R2, R7, 0x4, R2 ;  /* 0x0000000407027825 */ /* 0x001fca00078e0202 */
        /* <DEDUP_REMOVED lines=17> */
.L_x_97:
[----:B------:R-:W-:Y:S05]  /*06f0*/  BSYNC.RECONVERGENT B2 ;  /* 0x0000000000027941 */ /* 0x000fea0003800200 */
.L_x_96:
        /* <DEDUP_REMOVED lines=17> */
.L_x_99:
[----:B------:R-:W-:Y:S05]  /*0810*/  BSYNC.RECONVERGENT B2 ;  /* 0x0000000000027941 */ /* 0x000fea0003800200 */
.L_x_98:
[----:B------:R-:W-:Y:S05]  /*0820*/  @!P1 BRA `(.L_x_92) ;  /* 0x0000000000249947 */ /* 0x000fea0003800000 */
[----:B------:R-:W0:Y:S01]  /*0830*/  LDC.64 R8, c[0x0][0x380] ;  /* 0x0000e000ff087b82 */ /* 0x000e220000000a00 */
[----:B------:R-:W-:-:S07]  /*0840*/  IMAD.MOV R10, RZ, RZ, -R10 ;  /* 0x000000ffff0a7224 */ /* 0x000fce00078e0a0a */
.L_x_100:
[----:B0-----:R-:W-:-:S06]  /*0850*/  IMAD.WIDE R2, R7, 0x4, R8 ;  /* 0x0000000407027825 */ /* 0x001fcc00078e0208 */
[----:B------:R-:W2:Y:S01]  /*0860*/  LDG.E R3, desc[UR6][R2.64] ;  /* 0x0000000602037981 */ /* 0x000ea2000c1e1900 */
[----:B------:R-:W-:Y:S01]  /*0870*/  IADD3 R10, PT, PT, R10, 0x1, RZ ;  /* 0x000000010a0a7810 */ /* 0x000fe20007ffe0ff */
[----:B------:R-:W-:-:S03]  /*0880*/  VIADD R7, R7, 0x100 ;  /* 0x0000010007077836 */ /* 0x000fc60000000000 */
[----:B------:R-:W-:Y:S01]  /*0890*/  ISETP.NE.AND P0, PT, R10, RZ, PT ;  /* 0x000000ff0a00720c */ /* 0x000fe20003f05270 */
[----:B--2--5:R-:W-:-:S12]  /*08a0*/  FADD R6, R3, R6 ;  /* 0x0000000603067221 */ /* 0x024fd80000000000 */
[----:B------:R-:W-:Y:S05]  /*08b0*/  @P0 BRA `(.L_x_100) ;  /* 0xfffffffc00e40947 */ /* 0x000fea000383ffff */
.L_x_92:
[----:B------:R-:W-:Y:S05]  /*08c0*/  BSYNC.RECONVERGENT B1 ;  /* 0x0000000000017941 */ /* 0x000fea0003800200 */
.L_x_91:
[----:B------:R-:W-:Y:S02]  /*08d0*/  ISETP.GE.U32.AND P0, PT, R4, 0x100, PT ;  /* 0x000001000400780c */ /* 0x000fe40003f06070 */
[----:B-----5:R-:W-:Y:S02]  /*08e0*/  MOV R9, R6 ;  /* 0x0000000600097202 */ /* 0x020fe40000000f00 */
[----:B------:R-:W-:-:S13]  /*08f0*/  ISETP.GE.U32.AND.EX P0, PT, R0, RZ, PT, P0 ;  /* 0x000000ff0000720c */ /* 0x000fda0003f06100 */
[----:B------:R-:W-:Y:S05]  /*0900*/  @!P0 BRA `(.L_x_101) ;  /* 0x0000000000ac8947 */ /* 0x000fea0003800000 */
[----:B------:R-:W1:Y:S01]  /*0910*/  S2R R6, SR_LANEID ;  /* 0x0000000000067919 */ /* 0x000e620000000000 */
[----:B------:R-:W-:Y:S01]  /*0920*/  ISETP.NE.AND P5, PT, R5, RZ, PT ;  /* 0x000000ff0500720c */ /* 0x000fe20003fa5270 */
        /* <DEDUP_REMOVED lines=14> */
[----:B-1----:R-:W-:-:S05]  /*0a10*/  @!P1 LEA R7, R7, R4, 0x18 ;  /* 0x0000000407079211 */ /* 0x002fca00078ec0ff */
[----:B------:R-:W-:-:S03]  /*0a20*/  @!P1 IMAD.IADD R2, R2, 0x1, R7 ;  /* 0x0000000102029824 */ /* 0x000fc600078e0207 */
[----:B0-----:R-:W-:Y:S01]  /*0a30*/  @!P0 FADD R0, R0, R3 ;  /* 0x0000000300008221 */ /* 0x001fe20000000000 */
[----:B------:R-:W-:-:S04]  /*0a40*/  ISETP.GT.AND P0, PT, R6, 0x17, PT ;  /* 0x000000170600780c */ /* 0x000fc80003f04270 */
[----:B------:R-:W0:Y:S09]  /*0a50*/  SHFL.DOWN PT, R3, R0, 0x8, 0x1f ;  /* 0x09001f0000037f89 */ /* 0x000e3200000e0000 */
[----:B0-----:R-:W-:Y:S01]  /*0a60*/  @!P0 FADD R0, R0, R3 ;  /* 0x0000000300008221 */ /* 0x001fe20000000000 */
[----:B------:R-:W-:-:S04]  /*0a70*/  ISETP.GT.AND P0, PT, R6, 0xf, PT ;  /* 0x0000000f0600780c */ /* 0x000fc80003f04270 */
[----:B------:R-:W0:Y:S02]  /*0a80*/  SHFL.DOWN PT, R3, R0, 0x10, 0x1f ;  /* 0x0a001f0000037f89 */ /* 0x000e2400000e0000 */
[----:B0-----:R-:W-:-:S05]  /*0a90*/  FADD R3, R0, R3 ;  /* 0x0000000300037221 */ /* 0x001fca0000000000 */
[----:B------:R1:W-:Y:S01]  /*0aa0*/  @!P1 STS [R2+0x8], R3 ;  /* 0x0000080302009388 */ /* 0x0003e20000000800 */
[----:B------:R-:W-:Y:S01]  /*0ab0*/  FSEL R8, R0, R3, P0 ;  /* 0x0000000300087208 */ /* 0x000fe20000000000 */
[----:B------:R-:W-:Y:S06]  /*0ac0*/  BAR.SYNC.DEFER_BLOCKING 0x0 ;  /* 0x0000000000007b1d */ /* 0x000fec0000010000 */
[----:B------:R-:W-:Y:S05]  /*0ad0*/  @P5 BRA `(.L_x_102) ;  /* 0x0000001400545947 */ /* 0x000fea0003800000 */
[----:B------:R-:W0:Y:S01]  /*0ae0*/  S2UR UR5, SR_CgaCtaId ;  /* 0x00000000000579c3 */ /* 0x000e220000008800 */
[----:B------:R-:W-:Y:S02]  /*0af0*/  UMOV UR4, 0x400 ;  /* 0x0000040000047882 */ /* 0x000fe40000000000 */
[----:B0-----:R-:W-:-:S09]  /*0b00*/  ULEA UR4, UR5, UR4, 0x18 ;  /* 0x0000000405047291 */ /* 0x001fd2000f8ec0ff */
[----:B-1----:R-:W0:Y:S04]  /*0b10*/  LDS R3, [UR4+0xc] ;  /* 0x00000c04ff037984 */ /* 0x002e280008000800 */
        /* <DEDUP_REMOVED lines=10> */
.L_x_101:
[----:B------:R-:W1:Y:S01]  /*0bc0*/  S2R R8, SR_LANEID ;  /* 0x0000000000087919 */ /* 0x000e620000000000 */
[C---:B0-----:R-:W-:Y:S02]  /*0bd0*/  LOP3.LUT R2, R5.reuse, 0x3e0, RZ, 0xc0, !PT ;  /* 0x000003e005027812 */ /* 0x041fe400078ec0ff */
[----:B------:R-:W-:Y:S02]  /*0be0*/  ISETP.NE.AND P5, PT, R5, RZ, PT ;  /* 0x000000ff0500720c */ /* 0x000fe40003fa5270 */
[----:B------:R-:W-:Y:S02]  /*0bf0*/  LOP3.LUT R7, RZ, R2, RZ, 0x33, !PT ;  /* 0x00000002ff077212 */ /* 0x000fe400078e33ff */
[----:B------:R-:W-:-:S03]  /*0c00*/  IADD3 R3, PT, PT, R2, 0x20, RZ ;  /* 0x0000002002037810 */ /* 0x000fc60007ffe0ff */
[----:B------:R-:W-:Y:S01]  /*0c10*/  IMAD.IADD R7, R7, 0x1, R4 ;  /* 0x0000000107077824 */ /* 0x000fe200078e0204 */
[----:B------:R-:W-:-:S04]  /*0c20*/  ISETP.GT.U32.AND P0, PT, R3, R4, PT ;  /* 0x000000040300720c */ /* 0x000fc80003f04070 */
[----:B------:R-:W-:-:S05]  /*0c30*/  SEL R7, R7, 0x1f, P0 ;  /* 0x0000001f07077807 */ /* 0x000fca0000000000 */
[----:B------:R-:W0:Y:S01]  /*0c40*/  SHFL.DOWN PT, R2, R9, 0x1, R7 ;  /* 0x0820000009027989 */ /* 0x000e2200000e0007 */
[C---:B-1----:R-:W-:Y:S02]  /*0c50*/  ISETP.GE.AND P0, PT, R8.reuse, R7, PT ;  /* 0x000000070800720c */ /* 0x042fe40003f06270 */
[C---:B------:R-:W-:Y:S02]  /*0c60*/  IADD3 R6, PT, PT, R8.reuse, 0x2, RZ ;  /* 0x0000000208067810 */ /* 0x040fe40007ffe0ff */
[----:B------:R-:W-:-:S09]  /*0c70*/  ISETP.NE.AND P1, PT, R8, RZ, PT ;  /* 0x000000ff0800720c */ /* 0x000fd20003f25270 */
[----:B0-----:R-:W-:Y:S01]  /*0c80*/  @!P0 FADD R9, R2, R9 ;  /* 0x0000000902098221 */ /* 0x001fe20000000000 */
[----:B------:R-:W-:Y:S01]  /*0c90*/  ISETP.GT.AND P0, PT, R6, R7, PT ;  /* 0x000000070600720c */ /* 0x000fe20003f04270 */
[----:B------:R-:W-:Y:S02]  /*0ca0*/  VIADD R6, R8, 0x4 ;  /* 0x0000000408067836 */ /* 0x000fe40000000000 */
[----:B------:R-:W0:Y:S01]  /*0cb0*/  @!P1 S2R R11, SR_CgaCtaId ;  /* 0x00000000000b9919 */ /* 0x000e220000008800 */
[----:B------:R-:W-:Y:S01]  /*0cc0*/  @!P1 SHF.R.U32.HI R3, RZ, 0x3, R5 ;  /* 0x00000003ff039819 */ /* 0x000fe20000011605 */
[----:B------:R-:W1:Y:S03]  /*0cd0*/  SHFL.DOWN PT, R2, R9, 0x2, R7 ;  /* 0x0840000009027989 */ /* 0x000e6600000e0007 */
[----:B------:R-:W-:-:S05]  /*0ce0*/  @!P1 LOP3.LUT R3, R3, 0x7c, RZ, 0xc0, !PT ;  /* 0x0000007c03039812 */ /* 0x000fca00078ec0ff */
[----:B-1----:R-:W-:Y:S01]  /*0cf0*/  @!P0 FADD R9, R9, R2 ;  /* 0x0000000209098221 */ /* 0x002fe20000000000 */
[-C--:B------:R-:W-:Y:S02]  /*0d00*/  ISETP.GT.AND P0, PT, R6, R7.reuse, PT ;  /* 0x000000070600720c */ /* 0x080fe40003f04270 */
[----:B------:R-:W-:Y:S02]  /*0d10*/  IADD3 R6, PT, PT, R8, 0x8, RZ ;  /* 0x0000000808067810 */ /* 0x000fe40007ffe0ff */
[----:B------:R-:W1:Y:S09]  /*0d20*/  SHFL.DOWN PT, R2, R9, 0x4, R7 ;  /* 0x0880000009027989 */ /* 0x000e7200000e0007 */
[----:B-1----:R-:W-:Y:S01]  /*0d30*/  @!P0 FADD R9, R9, R2 ;  /* 0x0000000209098221 */ /* 0x002fe20000000000 */
[----:B------:R-:W-:Y:S01]  /*0d40*/  ISETP.GT.AND P0, PT, R6, R7, PT ;  /* 0x000000070600720c */ /* 0x000fe20003f04270 */
[----:B------:R-:W-:-:S03]  /*0d50*/  VIADD R6, R8, 0x10 ;  /* 0x0000001008067836 */ /* 0x000fc60000000000 */
[----:B------:R-:W1:Y:S09]  /*0d60*/  SHFL.DOWN PT, R2, R9, 0x8, R7 ;  /* 0x0900000009027989 */ /* 0x000e7200000e0007 */
[----:B-1----:R-:W-:Y:S01]  /*0d70*/  @!P0 FADD R9, R9, R2 ;  /* 0x0000000209098221 */ /* 0x002fe20000000000 */
[----:B------:R-:W-:-:S02]  /*0d80*/  ISETP.GT.AND P0, PT, R6, R7, PT ;  /* 0x000000070600720c */ /* 0x000fc40003f04270 */
[----:B------:R-:W-:Y:S02]  /*0d90*/  @!P1 MOV R6, 0x400 ;  /* 0x0000040000069802 */ /* 0x000fe40000000f00 */
[----:B------:R-:W1:Y:S02]  /*0da0*/  SHFL.DOWN PT, R2, R9, 0x10, R7 ;  /* 0x0a00000009027989 */ /* 0x000e6400000e0007 */
[----:B0-----:R-:W-:-:S04]  /*0db0*/  @!P1 LEA R6, R11, R6, 0x18 ;  /* 0x000000060b069211 */ /* 0x001fc800078ec0ff */
[----:B------:R-:W-:-:S03]  /*0dc0*/  @!P1 IADD3 R3, PT, PT, R3, R6, RZ ;  /* 0x0000000603039210 */ /* 0x000fc60007ffe0ff */
[----:B-1----:R-:W-:-:S04]  /*0dd0*/  @!P0 FADD R9, R9, R2 ;  /* 0x0000000209098221 */ /* 0x002fc80000000000 */
[----:B------:R-:W-:-:S05]  /*0de0*/  IMAD.MOV.U32 R8, RZ, RZ, R9 ;  /* 0x000000ffff087224 */ /* 0x000fca00078e0009 */
[----:B------:R0:W-:Y:S01]  /*0df0*/  @!P1 STS [R3+0x8], R8 ;  /* 0x0000080803009388 */ /* 0x0001e20000000800 */
[----:B------:R-:W-:Y:S06]  /*0e00*/  BAR.SYNC.DEFER_BLOCKING 0x0 ;  /* 0x0000000000007b1d */ /* 0x000fec0000010000 */
[----:B------:R-:W-:Y:S05]  /*0e10*/  @P5 BRA `(.L_x_102) ;  /* 0x0000001000845947 */ /* 0x000fea0003800000 */
[----:B------:R-:W1:Y:S01]  /*0e20*/  S2UR UR5, SR_CgaCtaId ;  /* 0x00000000000579c3 */ /* 0x000e620000008800 */
[----:B------:R-:W-:Y:S01]  /*0e30*/  UMOV UR4, 0x400 ;  /* 0x0000040000047882 */ /* 0x000fe20000000000 */
[C---:B------:R-:W-:Y:S02]  /*0e40*/  ISETP.GT.U32.AND P3, PT, R4.reuse, 0x20, PT ;  /* 0x000000200400780c */ /* 0x040fe40003f64070 */
[----:B------:R-:W-:Y:S02]  /*0e50*/  ISETP.GT.U32.AND P1, PT, R4, 0x40, PT ;  /* 0x000000400400780c */ /* 0x000fe40003f24070 */
[----:B------:R-:W-:Y:S02]  /*0e60*/  ISETP.GT.U32.AND.EX P3, PT, R0, RZ, PT, P3 ;  /* 0x000000ff0000720c */ /* 0x000fe40003f64130 */
[----:B------:R-:W-:Y:S02]  /*0e70*/  ISETP.GT.U32.AND P0, PT, R4, 0x60, PT ;  /* 0x000000600400780c */ /* 0x000fe40003f04070 */
[----:B------:R-:W-:-:S02]  /*0e80*/  ISETP.GT.U32.AND.EX P1, PT, R0, RZ, PT, P1 ;  /* 0x000000ff0000720c */ /* 0x000fc40003f24110 */
[----:B------:R-:W-:Y:S02]  /*0e90*/  ISETP.GT.U32.AND P2, PT, R4, 0x80, PT ;  /* 0x000000800400780c */ /* 0x000fe40003f44070 */
[----:B------:R-:W-:Y:S02]  /*0ea0*/  ISETP.GT.U32.AND.EX P0, PT, R0, RZ, PT, P0 ;  /* 0x000000ff0000720c */ /* 0x000fe40003f04100 */
[----:B------:R-:W-:Y:S02]  /*0eb0*/  ISETP.GT.U32.AND P4, PT, R4, 0xa0, PT ;  /* 0x000000a00400780c */ /* 0x000fe40003f84070 */
[C---:B------:R-:W-:Y:S02]  /*0ec0*/  ISETP.GT.U32.AND.EX P2, PT, R0.reuse, RZ, PT, P2 ;  /* 0x000000ff0000720c */ /* 0x040fe40003f44120 */
[----:B------:R-:W-:Y:S01]  /*0ed0*/  ISETP.GT.U32.AND.EX P4, PT, R0, RZ, PT, P4 ;  /* 0x000000ff0000720c */ /* 0x000fe20003f84140 */
[----:B-1----:R-:W-:-:S09]  /*0ee0*/  ULEA UR4, UR5, UR4, 0x18 ;  /* 0x0000000405047291 */ /* 0x002fd2000f8ec0ff */
[----:B0-----:R-:W0:Y:S04]  /*0ef0*/  LDS R3, [UR4+0xc] ;  /* 0x00000c04ff037984 */ /* 0x001e280008000800 */
[----:B------:R-:W1:Y:S04]  /*0f00*/  LDS.128 R12, [UR4+0x10] ;  /* 0x00001004ff0c7984 */ /* 0x000e680008000c00 */
[----:B------:R-:W2:Y:S01]  /*0f10*/  LDS.64 R6, [UR4+0x20] ;  /* 0x00002004ff067984 */ /* 0x000ea20008000a00 */
[----:B0-----:R-:W-:Y:S01]  /*0f20*/  @P3 FADD R8, R8, R3 ;  /* 0x0000000308083221 */ /* 0x001fe20000000000 */
[----:B------:R-:W-:-:S03]  /*0f30*/  ISETP.GT.U32.AND P3, PT, R4, 0xc0, PT ;  /* 0x000000c00400780c */ /* 0x000fc60003f64070 */
[----:B-1----:R-:W-:Y:S01]  /*0f40*/  @P1 FADD R8, R8, R12 ;  /* 0x0000000c08081221 */ /* 0x002fe20000000000 */
[----:B------:R-:W-:Y:S02]  /*0f50*/  ISETP.GT.U32.AND P1, PT, R4, 0xe0, PT ;  /* 0x000000e00400780c */ /* 0x000fe40003f24070 */
[----:B------:R-:W-:Y:S01]  /*0f60*/  ISETP.GT.U32.AND.EX P3, PT, R0, RZ, PT, P3 ;  /* 0x000000ff0000720c */ /* 0x000fe20003f64130 */
[----:B------:R-:W-:Y:S01]  /*0f70*/  @P0 FADD R8, R8, R13 ;  /* 0x0000000d08080221 */ /* 0x000fe20000000000 */
[----:B------:R-:W-:-:S03]  /*0f80*/  ISETP.GT.U32.AND.EX P1, PT, R0, RZ, PT, P1 ;  /* 0x000000ff0000720c */ /* 0x000fc60003f24110 */
[----:B------:R-:W-:-:S04]  /*0f90*/  @P2 FADD R8, R8, R14 ;  /* 0x0000000e08082221 */ /* 0x000fc80000000000 */
[----:B------:R-:W-:-:S04]  /*0fa0*/  @P4 FADD R8, R8, R15 ;  /* 0x0000000f08084221 */ /* 0x000fc80000000000 */
[----:B--2---:R-:W-:-:S04]  /*0fb0*/  @P3 FADD R8, R8, R6 ;  /* 0x0000000608083221 */ /* 0x004fc80000000000 */
[----:B------:R-:W-:Y:S01]  /*0fc0*/  @P1 FADD R8, R8, R7 ;  /* 0x0000000708081221 */ /* 0x000fe20000000000 */
[----:B------:R-:W-:Y:S06]  /*0fd0*/  BRA `(.L_x_102) ;  /* 0x0000001000147947 */ /* 0x000fec0003800000 */
.L_x_88:
[----:B------:R-:W0:Y:S01]  /*0fe0*/  S2R R8, SR_TID.X ;  /* 0x0000000000087919 */ /* 0x000e220000002100 */
[----:B------:R-:W0:Y:S02]  /*0ff0*/  LDC.64 R2, c[0x0][0x380] ;  /* 0x0000e000ff027b82 */ /* 0x000e240000000a00 */
[----:B0-----:R-:W-:-:S05]  /*1000*/  IMAD.WIDE.U32 R2, R8, 0x4, R2 ;  /* 0x0000000408027825 */ /* 0x001fca00078e0002 */
        /* <DEDUP_REMOVED lines=16> */
[----:B--2---:R-:W-:Y:S01]  /*1110*/  FADD R9, R9, R12 ;  /* 0x0000000c09097221 */ /* 0x004fe20000000000 */
[----:B---3--:R-:W-:Y:S01]  /*1120*/  FADD R14, R11, R14 ;  /* 0x0000000e0b0e7221 */ /* 0x008fe20000000000 */
[----:B------:R-:W-:-:S03]  /*1130*/  HFMA2 R11, -RZ, RZ, 0, 0.00048828125 ;  /* 0x00001000ff0b7431 */ /* 0x000fc600000001ff */
[----:B------:R-:W-:Y:S01]  /*1140*/  FADD R14, R9, R14 ;  /* 0x0000000e090e7221 */ /* 0x000fe20000000000 */
[----:B------:R-:W-:Y:S01]  /*1150*/  IADD3 R9, P1, PT, R4, -0x1000, RZ ;  /* 0xfffff00004097810 */ /* 0x000fe20007f3e0ff */
[----:B----4-:R-:W-:-:S03]  /*1160*/  FADD R13, R13, R16 ;  /* 0x000000100d0d7221 */ /* 0x010fc60000000000 */
[----:B------:R-:W-:Y:S02]  /*1170*/  ISETP.GE.U32.AND P0, PT, R9, 0x1000, PT ;  /* 0x000010000900780c */ /* 0x000fe40003f06070 */
[----:B------:R-:W-:-:S04]  /*1180*/  IADD3.X R12, PT, PT, R0, -0x1, RZ, P1, !PT ;  /* 0xffffffff000c7810 */ /* 0x000fc80000ffe4ff */
[----:B------:R-:W-:Y:S01]  /*1190*/  ISETP.GE.U32.AND.EX P0, PT, R12, RZ, PT, P0 ;  /* 0x000000ff0c00720c */ /* 0x000fe20003f06100 */
        /* <DEDUP_REMOVED lines=11> */
[----:B------:R-:W-:Y:S01]  /*1250*/  IMAD.MOV.U32 R13, RZ, RZ, RZ ;  /* 0x000000ffff0d7224 */ /* 0x000fe200078e00ff */
[----:B------:R-:W-:Y:S06]  /*1260*/  @!P0 BRA `(.L_x_103) ;  /* 0x0000000000c08947 */ /* 0x000fec0003800000 */
[----:B------:R-:W0:Y:S01]  /*1270*/  LDC.64 R4, c[0x0][0x390] ;  /* 0x0000e400ff047b82 */ /* 0x000e220000000a00 */
[----:B------:R-:W-:Y:S01]  /*1280*/  MOV R11, 0x1000 ;  /* 0x00001000000b7802 */ /* 0x000fe20000000f00 */
[----:B------:R-:W-:-:S07]  /*1290*/  IMAD.MOV.U32 R13, RZ, RZ, RZ ;  /* 0x000000ffff0d7224 */ /* 0x000fce00078e00ff */
.L_x_105:
[----:B------:R-:W-:-:S04]  /*12a0*/  LEA R6, P0, R11, R2, 0x2 ;  /* 0x000000020b067211 */ /* 0x000fc800078010ff */
[----:B------:R-:W-:-:S05]  /*12b0*/  LEA.HI.X R7, R11, R3, R13, 0x2, P0 ;  /* 0x000000030b077211 */ /* 0x000fca00000f140d */
[----:B------:R-:W2:Y:S04]  /*12c0*/  LDG.E R0, desc[UR6][R6.64+0x2400] ;  /* 0x0024000606007981 */ /* 0x000ea8000c1e1900 */
[----:B------:R-:W2:Y:S04]  /*12d0*/  LDG.E R15, desc[UR6][R6.64+0x2800] ;  /* 0x00280006060f7981 */ /* 0x000ea8000c1e1900 */
        /* <DEDUP_REMOVED lines=13> */
[----:B------:R0:W5:Y:S02]  /*13b0*/  LDG.E R20, desc[UR6][R6.64+0x3c00] ;  /* 0x003c000606147981 */ /* 0x000164000c1e1900 */
[----:B0-----:R-:W-:-:S04]  /*13c0*/  IADD3 R6, P1, PT, -R11, R4, RZ ;  /* 0x000000040b067210 */ /* 0x001fc80007f3e1ff */
[----:B------:R-:W-:Y:S01]  /*13d0*/  ISETP.GE.U32.AND P0, PT, R6, 0x1000, PT ;  /* 0x000010000600780c */ /* 0x000fe20003f06070 */
[----:B--2---:R-:W-:Y:S01]  /*13e0*/  FADD R15, R0, R15 ;  /* 0x0000000f000f7221 */ /* 0x004fe20000000000 */
[----:B------:R-:W-:-:S04]  /*13f0*/  MOV R0, R5 ;  /* 0x0000000500007202 */ /* 0x000fc80000000f00 */
[----:B------:R-:W-:Y:S01]  /*1400*/  IADD3.X R6, PT, PT, ~R13, R0, RZ, P1, !PT ;  /* 0x000000000d067210 */ /* 0x000fe20000ffe5ff */
[----:B---3--:R-:W-:-:S03]  /*1410*/  FADD R10, R27, R10 ;  /* 0x0000000a1b0a7221 */ /* 0x008fc60000000000 */
[----:B------:R-:W-:Y:S01]  /*1420*/  ISETP.GE.U32.AND.EX P0, PT, R6, RZ, PT, P0 ;  /* 0x000000ff0600720c */ /* 0x000fe20003f06100 */
[----:B----4-:R-:W-:-:S04]  /*1430*/  FADD R29, R26, R29 ;  /* 0x0000001d1a1d7221 */ /* 0x010fc80000000000 */
[----:B------:R-:W-:Y:S01]  /*1440*/  FADD R10, R10, R29 ;  /* 0x0000001d0a0a7221 */ /* 0x000fe20000000000 */
[----:B-----5:R-:W-:Y:S01]  /*1450*/  FADD R24, R24, R25 ;  /* 0x0000001918187221 */ /* 0x020fe20000000000 */
[----:B------:R-:W-:-:S04]  /*1460*/  FADD R23, R23, R22 ;  /* 0x0000001617177221 */ /* 0x000fc80000000000 */
        /* <DEDUP_REMOVED lines=11> */
[----:B------:R-:W-:-:S05]  /*1520*/  IADD3 R11, P0, PT, R11, 0x1000, RZ ;  /* 0x000010000b0b7810 */ /* 0x000fca0007f1e0ff */
[----:B------:R-:W-:Y:S01]  /*1530*/  IMAD.X R13, RZ, RZ, R13, P0 ;  /* 0x000000ffff0d7224 */ /* 0x000fe200000e060d */
[----:B------:R-:W-:-:S04]  /*1540*/  ISETP.GT.U32.AND P0, PT, R11, R9, PT ;  /* 0x000000090b00720c */ /* 0x000fc80003f04070 */
[----:B------:R-:W-:-:S13]  /*1550*/  ISETP.GT.U32.AND.EX P0, PT, R13, R12, PT, P0 ;  /* 0x0000000c0d00720c */ /* 0x000fda0003f04100 */
[----:B------:R-:W-:Y:S05]  /*1560*/  @!P0 BRA `(.L_x_105) ;  /* 0xfffffffc004c8947 */ /* 0x000fea000383ffff */
.L_x_103:
[CC--:B------:R-:W-:Y:S01]  /*1570*/  IADD3 R3, PT, PT, -R11.reuse, R4.reuse, RZ ;  /* 0x000000040b037210 */ /* 0x0c0fe20007ffe1ff */
[----:B------:R-:W-:Y:S01]  /*1580*/  BSSY.RECONVERGENT B1, `(.L_x_104) ;  /* 0x0000080000017945 */ /* 0x000fe20003800200 */
[----:B------:R-:W-:Y:S02]  /*1590*/  ISETP.GE.U32.AND P1, PT, R11, R4, PT ;  /* 0x000000040b00720c */ /* 0x000fe40003f26070 */
[----:B------:R-:W-:-:S04]  /*15a0*/  ISETP.GE.AND P0, PT, R8, R3, PT ;  /* 0x000000030800720c */ /* 0x000fc80003f06270 */
[----:B------:R-:W-:-:S13]  /*15b0*/  ISETP.GE.U32.OR.EX P0, PT, R13, R0, P0, P1 ;  /* 0x000000000d00720c */ /* 0x000fda0000706510 */
[----:B------:R-:W-:Y:S05]  /*15c0*/  @P0 BRA `(.L_x_106) ;  /* 0x0000000400ec0947 */ /* 0x000fea0003800000 */
[----:B------:R-:W-:Y:S01]  /*15d0*/  LOP3.LUT R0, RZ, R8, RZ, 0x33, !PT ;  /* 0x00000008ff007212 */ /* 0x000fe200078e33ff */
[----:B------:R-:W-:Y:S03]  /*15e0*/  BSSY.RECONVERGENT B2, `(.L_x_107) ;  /* 0x0000038000027945 */ /* 0x000fe60003800200 */
[----:B------:R-:W-:-:S04]  /*15f0*/  IADD3 R0, PT, PT, -R11, R4, R0 ;  /* 0x000000040b007210 */ /* 0x000fc80007ffe100 */
[C---:B------:R-:W-:Y:S02]  /*1600*/  ISETP.GE.U32.AND P1, PT, R0.reuse, 0xf00, PT ;  /* 0x00000f000000780c */ /* 0x040fe40003f26070 */
[----:B------:R-:W-:Y:S02]  /*1610*/  LEA.HI R4, R0, 0x1, RZ, 0x18 ;  /* 0x0000000100047811 */ /* 0x000fe400078fc0ff */
[----:B------:R-:W-:Y:S02]  /*1620*/  MOV R0, R8 ;  /* 0x0000000800007202 */ /* 0x000fe40000000f00 */
[----:B------:R-:W-:-:S04]  /*1630*/  LOP3.LUT R24, R4, 0xf, RZ, 0xc0, !PT ;  /* 0x0000000f04187812 */ /* 0x000fc800078ec0ff */
[----:B------:R-:W-:-:S03]  /*1640*/  ISETP.NE.AND P0, PT, R24, RZ, PT ;  /* 0x000000ff1800720c */ /* 0x000fc60003f05270 */
[----:B------:R-:W-:Y:S10]  /*1650*/  @!P1 BRA `(.L_x_108) ;  /* 0x0000000000c09947 */ /* 0x000ff40003800000 */
[----:B------:R-:W0:Y:S01]  /*1660*/  LDCU.64 UR4, c[0x0][0x380] ;  /* 0x00007000ff0477ac */ /* 0x000e220008000a00 */
[----:B------:R-:W-:Y:S02]  /*1670*/  IADD3 R3, P1, PT, R8, R11, RZ ;  /* 0x0000000b08037210 */ /* 0x000fe40007f3e0ff */
[----:B------:R-:W-:-:S03]  /*1680*/  LOP3.LUT R9, R4, 0x1fffff0, RZ, 0xc0, !PT ;  /* 0x01fffff004097812 */ /* 0x000fc600078ec0ff */
[----:B------:R-:W-:Y:S01]  /*1690*/  IMAD.X R0, RZ, RZ, R13, P1 ;  /* 0x000000ffff007224 */ /* 0x000fe200008e060d */
[----:B------:R-:W-:Y:S02]  /*16a0*/  IADD3 R9, PT, PT, -R9, RZ, RZ ;  /* 0x000000ff09097210 */ /* 0x000fe40007ffe1ff */
[----:B0-----:R-:W-:-:S04]  /*16b0*/  LEA R2, P2, R3, UR4, 0x2 ;  /* 0x0000000403027c11 */ /* 0x001fc8000f8410ff */
[----:B------:R-:W-:Y:S02]  /*16c0*/  IADD3 R2, P1, PT, R2, 0x2000, RZ ;  /* 0x0000200002027810 */ /* 0x000fe40007f3e0ff */
[----:B------:R-:W-:Y:S02]  /*16d0*/  LEA.HI.X R3, R3, UR5, R0, 0x2, P2 ;  /* 0x0000000503037c11 */ /* 0x000fe400090f1400 */
[----:B------:R-:W-:-:S03]  /*16e0*/  MOV R0, R8 ;  /* 0x0000000800007202 */ /* 0x000fc60000000f00 */
[----:B------:R-:W-:-:S07]  /*16f0*/  IMAD.X R3, RZ, RZ, R3, P1 ;  /* 0x000000ffff037224 */ /* 0x000fce00008e0603 */
.L_x_109:
        /* <DEDUP_REMOVED lines=16> */
[----:B------:R-:W-:Y:S01]  /*1800*/  IADD3 R9, PT, PT, R9, 0x10, RZ ;  /* 0x0000001009097810 */ /* 0x000fe20007ffe0ff */
[----:B------:R-:W-:-:S03]  /*1810*/  VIADD R0, R0, 0x1000 ;  /* 0x0000100000007836 */ /* 0x000fc60000000000 */
[----:B------:R-:W-:Y:S02]  /*1820*/  ISETP.NE.AND P1, PT, R9, RZ, PT ;  /* 0x000000ff0900720c */ /* 0x000fe40003f25270 */
[----:B0-----:R-:W-:-:S04]  /*1830*/  IADD3 R2, P2, PT, R2, 0x4000, RZ ;  /* 0x0000400002027810 */ /* 0x001fc80007f5e0ff */
[----:B------:R-:W-:Y:S01]  /*1840*/  IADD3.X R3, PT, PT, RZ, R3, RZ, P2, !PT ;  /* 0x00000003ff037210 */ /* 0x000fe200017fe4ff */
        /* <DEDUP_REMOVED lines=17> */
.L_x_108:
[----:B------:R-:W-:Y:S05]  /*1960*/  BSYNC.RECONVERGENT B2 ;  /* 0x0000000000027941 */ /* 0x000fea0003800200 */
.L_x_107:
[----:B------:R-:W-:Y:S05]  /*1970*/  @!P0 BRA `(.L_x_106) ;  /* 0x0000000400008947 */ /* 0x000fea0003800000 */
[----:B------:R-:W-:Y:S01]  /*1980*/  ISETP.GE.U32.AND P0, PT, R24, 0x8, PT ;  /* 0x000000081800780c */ /* 0x000fe20003f06070 */
[----:B------:R-:W-:Y:S01]  /*1990*/  BSSY.RECONVERGENT B2, `(.L_x_110) ;  /* 0x000001a000027945 */ /* 0x000fe20003800200 */
[----:B------:R-:W-:-:S04]  /*19a0*/  LOP3.LUT R7, R4, 0x7, RZ, 0xc0, !PT ;  /* 0x0000000704077812 */ /* 0x000fc800078ec0ff */
[----:B------:R-:W-:-:S07]  /*19b0*/  ISETP.NE.AND P1, PT, R7, RZ, PT ;  /* 0x000000ff0700720c */ /* 0x000fce0003f25270 */
[----:B------:R-:W-:Y:S06]  /*19c0*/  @!P0 BRA `(.L_x_111) ;  /* 0x0000000000588947 */ /* 0x000fec0003800000 */
[----:B------:R-:W0:Y:S01]  /*19d0*/  LDCU.64 UR4, c[0x0][0x380] ;  /* 0x00007000ff0477ac */ /* 0x000e220008000a00 */
[----:B------:R-:W-:-:S04]  /*19e0*/  IADD3 R3, P0, PT, R0, R11, RZ ;  /* 0x0000000b00037210 */ /* 0x000fc80007f1e0ff */
[----:B------:R-:W-:Y:S02]  /*19f0*/  IADD3.X R6, PT, PT, RZ, R13, RZ, P0, !PT ;  /* 0x0000000dff067210 */ /* 0x000fe400007fe4ff */
[----:B0-----:R-:W-:-:S04]  /*1a00*/  LEA R2, P0, R3, UR4, 0x2 ;  /* 0x0000000403027c11 */ /* 0x001fc8000f8010ff */
        /* <DEDUP_REMOVED lines=9> */
[----:B------:R-:W-:Y:S01]  /*1aa0*/  IADD3 R0, PT, PT, R0, 0x800, RZ ;  /* 0x0000080000007810 */ /* 0x000fe20007ffe0ff */
        /* <DEDUP_REMOVED lines=8> */
.L_x_111:
[----:B------:R-:W-:Y:S05]  /*1b30*/  BSYNC.RECONVERGENT B2 ;  /* 0x0000000000027941 */ /* 0x000fea0003800200 */
.L_x_110:
[----:B------:R-:W-:Y:S05]  /*1b40*/  @!P1 BRA `(.L_x_106) ;  /* 0x00000000008c9947 */ /* 0x000fea0003800000 */
[----:B------:R-:W-:Y:S01]  /*1b50*/  ISETP.GE.U32.AND P0, PT, R7, 0x4, PT ;  /* 0x000000040700780c */ /* 0x000fe20003f06070 */
[----:B------:R-:W-:Y:S01]  /*1b60*/  BSSY.RECONVERGENT B2, `(.L_x_112) ;  /* 0x0000012000027945 */ /* 0x000fe20003800200 */
[----:B------:R-:W-:-:S04]  /*1b70*/  LOP3.LUT R6, R4, 0x3, RZ, 0xc0, !PT ;  /* 0x0000000304067812 */ /* 0x000fc800078ec0ff */
[----:B------:R-:W-:-:S07]  /*1b80*/  ISETP.NE.AND P1, PT, R6, RZ, PT ;  /* 0x000000ff0600720c */ /* 0x000fce0003f25270 */
[----:B------:R-:W-:Y:S06]  /*1b90*/  @!P0 BRA `(.L_x_113) ;  /* 0x0000000000388947 */ /* 0x000fec0003800000 */
[----:B------:R-:W0:Y:S01]  /*1ba0*/  LDCU.64 UR4, c[0x0][0x380] ;  /* 0x00007000ff0477ac */ /* 0x000e220008000a00 */
[----:B------:R-:W-:-:S05]  /*1bb0*/  IADD3 R3, P0, PT, R0, R11, RZ ;  /* 0x0000000b00037210 */ /* 0x000fca0007f1e0ff */
[----:B------:R-:W-:Y:S01]  /*1bc0*/  IMAD.X R4, RZ, RZ, R13, P0 ;  /* 0x000000ffff047224 */ /* 0x000fe200000e060d */
[----:B0-----:R-:W-:-:S04]  /*1bd0*/  LEA R2, P0, R3, UR4, 0x2 ;  /* 0x0000000403027c11 */ /* 0x001fc8000f8010ff */
[----:B------:R-:W-:-:S05]  /*1be0*/  LEA.HI.X R3, R3, UR5, R4, 0x2, P0 ;  /* 0x0000000503037c11 */ /* 0x000fca00080f1404 */
[----:B------:R-:W2:Y:S04]  /*1bf0*/  LDG.E R5, desc[UR6][R2.64] ;  /* 0x0000000602057981 */ /* 0x000ea8000c1e1900 */
[----:B------:R-:W3:Y:S04]  /*1c00*/  LDG.E R4, desc[UR6][R2.64+0x400] ;  /* 0x0004000602047981 */ /* 0x000ee8000c1e1900 */
[----:B------:R-:W4:Y:S04]  /*1c10*/  LDG.E R7, desc[UR6][R2.64+0x800] ;  /* 0x0008000602077981 */ /* 0x000f28000c1e1900 */
[----:B------:R-:W5:Y:S01]  /*1c20*/  LDG.E R9, desc[UR6][R2.64+0xc00] ;  /* 0x000c000602097981 */ /* 0x000f62000c1e1900 */
[----:B------:R-:W-:Y:S01]  /*1c30*/  IADD3 R0, PT, PT, R0, 0x400, RZ ;  /* 0x0000040000007810 */ /* 0x000fe20007ffe0ff */
[----:B--2---:R-:W-:-:S04]  /*1c40*/  FADD R5, R10, R5 ;  /* 0x000000050a057221 */ /* 0x004fc80000000000 */
[----:B---3--:R-:W-:-:S04]  /*1c50*/  FADD R4, R5, R4 ;  /* 0x0000000405047221 */ /* 0x008fc80000000000 */
[----:B----4-:R-:W-:-:S04]  /*1c60*/  FADD R4, R4, R7 ;  /* 0x0000000704047221 */ /* 0x010fc80000000000 */
[----:B-----5:R-:W-:-:S07]  /*1c70*/  FADD R10, R4, R9 ;  /* 0x00000009040a7221 */ /* 0x020fce0000000000 */
.L_x_113:
[----:B------:R-:W-:Y:S05]  /*1c80*/  BSYNC.RECONVERGENT B2 ;  /* 0x0000000000027941 */ /* 0x000fea0003800200 */
.L_x_112:
[----:B------:R-:W-:Y:S05]  /*1c90*/  @!P1 BRA `(.L_x_106) ;  /* 0x0000000000389947 */ /* 0x000fea0003800000 */
[----:B------:R-:W0:Y:S01]  /*1ca0*/  LDCU.64 UR4, c[0x0][0x380] ;  /* 0x00007000ff0477ac */ /* 0x000e220008000a00 */
[----:B------:R-:W-:Y:S01]  /*1cb0*/  IADD3 R5, P0, PT, R0, R11, RZ ;  /* 0x0000000b00057210 */ /* 0x000fe20007f1e0ff */
[----:B------:R-:W-:-:S03]  /*1cc0*/  IMAD.MOV R0, RZ, RZ, -R6 ;  /* 0x000000ffff007224 */ /* 0x000fc600078e0a06 */
[----:B------:R-:W-:Y:S02]  /*1cd0*/  IADD3.X R4, PT, PT, RZ, R13, RZ, P0, !PT ;  /* 0x0000000dff047210 */ /* 0x000fe400007fe4ff */
[----:B0-----:R-:W-:-:S04]  /*1ce0*/  LEA R2, P1, R5, UR4, 0x2 ;  /* 0x0000000405027c11 */ /* 0x001fc8000f8210ff */
[----:B------:R-:W-:-:S09]  /*1cf0*/  LEA.HI.X R5, R5, UR5, R4, 0x2, P1 ;  /* 0x0000000505057c11 */ /* 0x000fd200088f1404 */
.L_x_114:
[----:B------:R-:W-:-:S06]  /*1d00*/  MOV R3, R5 ;  /* 0x0000000500037202 */ /* 0x000fcc0000000f00 */
[----:B------:R0:W2:Y:S01]  /*1d10*/  LDG.E R3, desc[UR6][R2.64] ;  /* 0x0000000602037981 */ /* 0x0000a2000c1e1900 */
[----:B------:R-:W-:-:S04]  /*1d20*/  IADD3 R0, PT, PT, R0, 0x1, RZ ;  /* 0x0000000100007810 */ /* 0x000fc80007ffe0ff */
[----:B------:R-:W-:Y:S02]  /*1d30*/  ISETP.NE.AND P0, PT, R0, RZ, PT ;  /* 0x000000ff0000720c */ /* 0x000fe40003f05270 */
[----:B0-----:R-:W-:-:S05]  /*1d40*/  IADD3 R2, P1, PT, R2, 0x400, RZ ;  /* 0x0000040002027810 */ /* 0x001fca0007f3e0ff */
[----:B------:R-:W-:Y:S02]  /*1d50*/  IMAD.X R5, RZ, RZ, R5, P1 ;  /* 0x000000ffff057224 */ /* 0x000fe400008e0605 */
[----:B--2---:R-:W-:-:S04]  /*1d60*/  FADD R10, R3, R10 ;  /* 0x0000000a030a7221 */ /* 0x004fc80000000000 */
[----:B------:R-:W-:Y:S05]  /*1d70*/  @P0 BRA `(.L_x_114) ;  /* 0xfffffffc00e00947 */ /* 0x000fea000383ffff */
.L_x_106:
[----:B------:R-:W-:Y:S05]  /*1d80*/  BSYNC.RECONVERGENT B1 ;  /* 0x0000000000017941 */ /* 0x000fea0003800200 */
.L_x_104:
[----:B------:R-:W0:Y:S01]  /*1d90*/  S2R R6, SR_LANEID ;  /* 0x0000000000067919 */ /* 0x000e220000000000 */
[----:B------:R-:W-:Y:S02]  /*1da0*/  MOV R3, R10 ;  /* 0x0000000a00037202 */ /* 0x000fe40000000f00 */
[----:B------:R-:W-:-:S03]  /*1db0*/  ISETP.NE.AND P5, PT, R8, RZ, PT ;  /* 0x000000ff0800720c */ /* 0x000fc60003fa5270 */
        /* <DEDUP_REMOVED lines=39> */
.L_x_102:
[----:B------:R-:W-:Y:S05]  /*2030*/  BSYNC.RECONVERGENT B0 ;  /* 0x0000000000007941 */ /* 0x000fea0003800200 */
.L_x_87:
[----:B------:R-:W-:Y:S05]  /*2040*/  @P5 EXIT ;  /* 0x000000000000594d */ /* 0x000fea0003800000 */
[----:B01----:R-:W0:Y:S01]  /*2050*/  LDC.64 R2, c[0x0][0x388] ;  /* 0x0000e200ff027b82 */ /* 0x003e220000000a00 */
[----:B------:R-:W2:Y:S02]  /*2060*/  LDCU UR4, c[0x0][0x39c] ;  /* 0x00007380ff0477ac */ /* 0x000ea40008000800 */
[----:B--2---:R-:W-:-:S05]  /*2070*/  FADD R5, R8, UR4 ;  /* 0x0000000408057e21 */ /* 0x004fca0008000000 */
[----:B0-----:R-:W-:Y:S01]  /*2080*/  STG.E desc[UR6][R2.64], R5 ;  /* 0x0000000502007986 */ /* 0x001fe2000c101906 */
[----:B------:R-:W-:Y:S05]  /*2090*/  EXIT ;  /* 0x000000000000794d */ /* 0x000fea0003800000 */
.L_x_115:
        /* <DEDUP_REMOVED lines=14> */
.L_x_461:


//--------------------- .text._ZN3cub18CUB_300001_SM_10006detail6reduce28DeviceReduceSingleTileKernelINS2_10policy_hubIfjN4cuda3std3__44plusIfEEE10Policy1000EPfSC_iS9_ffNS7_10__identityEEEvT0_T1_T2_T3_T4_T6_ --------------------------
	.section	.text._ZN3cub18CUB_300001_SM_10006detail6reduce28DeviceReduceSingleTileKernelINS2_10policy_hubIfjN4cuda3std3__44plusIfEEE10Policy1000EPfSC_iS9_ffNS7_10__identityEEEvT0_T1_T2_T3_T4_T6_,"ax",@progbits
	.align	128
        .global         _ZN3cub18CUB_300001_SM_10006detail6reduce28DeviceReduceSingleTileKernelINS2_10policy_hubIfjN4cuda3std3__44plusIfEEE10Policy1000EPfSC_iS9_ffNS7_10__identityEEEvT0_T1_T2_T3_T4_T6_
        .type           _ZN3cub18CUB_300001_SM_10006detail6reduce28DeviceReduceSingleTileKernelINS2_10policy_hubIfjN4cuda3std3__44plusIfEEE10Policy1000EPfSC_iS9_ffNS7_10__identityEEEvT0_T1_T2_T3_T4_T6_,@function
        .size           _ZN3cub18CUB_300001_SM_10006detail6reduce28DeviceReduceSingleTileKernelINS2_10policy_hubIfjN4cuda3std3__44plusIfEEE10Policy1000EPfSC_iS9_ffNS7_10__identityEEEvT0_T1_T2_T3_T4_T6_,(.L_x_462 - _ZN3cub18CUB_300001_SM_10006detail6reduce28DeviceReduceSingleTileKernelINS2_10policy_hubIfjN4cuda3std3__44plusIfEEE10Policy1000EPfSC_iS9_ffNS7_10__identityEEEvT0_T1_T2_T3_T4_T6_)
        .other          _ZN3cub18CUB_300001_SM_10006detail6reduce28DeviceReduceSingleTileKernelINS2_10policy_hubIfjN4cuda3std3__44plusIfEEE10Policy1000EPfSC_iS9_ffNS7_10__identityEEEvT0_T1_T2_T3_T4_T6_,@"STO_CUDA_ENTRY STV_DEFAULT"
_ZN3cub18CUB_300001_SM_10006detail6reduce28DeviceReduceSingleTileKernelINS2_10policy_hubIfjN4cuda3std3__44plusIfEEE10Policy1000EPfSC_iS9_ffNS7_10__identityEEEvT0_T1_T2_T3_T4_T6_:
.text._ZN3cub18CUB_300001_SM_10006detail6reduce28DeviceReduceSingleTileKernelINS2_10policy_hubIfjN4cuda3std3__44plusIfEEE10Policy1000EPfSC_iS9_ffNS7_10__identityEEEvT0_T1_T2_T3_T4_T6_:
        /* <DEDUP_REMOVED lines=13> */
.L_x_116:
        /* <DEDUP_REMOVED lines=16> */
.L_x_121:
[----:B------:R-:W-:Y:S05]  /*01d0*/  BSYNC.RECONVERGENT B1 ;  /* 0x0000000000017941 */ /* 0x000fea0003800200 */
.L_x_120:
        /* <DEDUP_REMOVED lines=16> */
.L_x_126:
        /* <DEDUP_REMOVED lines=9> */
.L_x_125:
[----:B------:R-:W-:Y:S05]  /*0370*/  BSYNC.RECONVERGENT B2 ;  /* 0x0000000000027941 */ /* 0x000fea0003800200 */
.L_x_124:
        /* <DEDUP_REMOVED lines=8> */
.L_x_129:
        /* <DEDUP_REMOVED lines=43> */
.L_x_128:
[----:B------:R-:W-:Y:S05]  /*06b0*/  BSYNC.RECONVERGENT B2 ;  /* 0x0000000000027941 */ /* 0x000fea0003800200 */
.L_x_127:
        /* <DEDUP_REMOVED lines=26> */
.L_x_131:
[----:B------:R-:W-:Y:S05]  /*0860*/  BSYNC.RECONVERGENT B2 ;  /* 0x0000000000027941 */ /* 0x000fea0003800200 */
.L_x_130:
        /* <DEDUP_REMOVED lines=12> */
.L_x_123:
[----:B------:R-:W-:Y:S05]  /*0930*/  BSYNC.RECONVERGENT B1 ;  /* 0x0000000000017941 */ /* 0x000fea0003800200 */
.L_x_122:
        /* <DEDUP_REMOVED lines=10> */
[----:B------:R-:W1:Y:S06]  /*09e0*/  SHFL.DOWN PT, R3, R0, 0x2, 0x1f ;  /* 0x08401f0000037f89 */ /* 0x000e6c00000e0000 */
[----:B------:R-:W2:Y:S01]  /*09f0*/  @!P1 S2R R6, SR_CgaCtaId ;  /* 0x0000000000069919 */ /* 0x000ea20000008800 */
[----:B0-----:R-:W-:Y:S02]  /*0a00*/  @!P1 MOV R5, 0x400 ;  /* 0x0000040000059802 */ /* 0x001fe40000000f00 */
[----:B------:R-:W-:-:S04]  /*0a10*/  @!P1 SHF.R.U32.HI R4, RZ, 0x3, R2 ;  /* 0x00000003ff049819 */ /* 0x000fc80000011602 */
[----:B------:R-:W-:Y:S01]  /*0a20*/  @!P1 LOP3.LUT R4, R4, 0x7c, RZ, 0xc0, !PT ;  /* 0x0000007c04049812 */ /* 0x000fe200078ec0ff */
[----:B-1----:R-:W-:Y:S01]  /*0a30*/  @!P0 FADD R0, R0, R3 ;  /* 0x0000000300008221 */ /* 0x002fe20000000000 */
[----:B------:R-:W-:-:S04]  /*0a40*/  ISETP.GT.AND P0, PT, R8, 0x1b, PT ;  /* 0x0000001b0800780c */ /* 0x000fc80003f04270 */
[----:B------:R-:W0:Y:S01]  /*0a50*/  SHFL.DOWN PT, R3, R0, 0x4, 0x1f ;  /* 0x08801f0000037f89 */ /* 0x000e2200000e0000 */
[----:B--2---:R-:W-:-:S04]  /*0a60*/  @!P1 LEA R5, R6, R5, 0x18 ;  /* 0x0000000506059211 */ /* 0x004fc800078ec0ff */
        /* <DEDUP_REMOVED lines=16> */
[----:B0-----:R-:W0:Y:S04]  /*0b70*/  LDS.128 R4, [UR4+0x10] ;  /* 0x00001004ff047984 */ /* 0x001e280008000c00 */
[----:B------:R-:W1:Y:S04]  /*0b80*/  LDS.128 R12, [UR4+0x20] ;  /* 0x00002004ff0c7984 */ /* 0x000e680008000c00 */
[----:B------:R-:W2:Y:S04]  /*0b90*/  LDS.128 R8, [UR4+0x30] ;  /* 0x00003004ff087984 */ /* 0x000ea80008000c00 */
[----:B------:R-:W3:Y:S01]  /*0ba0*/  LDS.128 R16, [UR4+0x40] ;  /* 0x00004004ff107984 */ /* 0x000ee20008000c00 */
[----:B0-----:R-:W-:-:S04]  /*0bb0*/  FADD R5, R0, R5 ;  /* 0x0000000500057221 */ /* 0x001fc80000000000 */
[----:B------:R-:W-:-:S04]  /*0bc0*/  FADD R6, R5, R6 ;  /* 0x0000000605067221 */ /* 0x000fc80000000000 */
[----:B------:R-:W-:-:S04]  /*0bd0*/  FADD R7, R6, R7 ;  /* 0x0000000706077221 */ /* 0x000fc80000000000 */
[----:B-1----:R-:W-:-:S04]  /*0be0*/  FADD R12, R7, R12 ;  /* 0x0000000c070c7221 */ /* 0x002fc80000000000 */
[----:B------:R-:W-:-:S04]  /*0bf0*/  FADD R13, R12, R13 ;  /* 0x0000000d0c0d7221 */ /* 0x000fc80000000000 */
[----:B------:R-:W-:-:S04]  /*0c00*/  FADD R14, R13, R14 ;  /* 0x0000000e0d0e7221 */ /* 0x000fc80000000000 */
[----:B------:R-:W-:-:S04]  /*0c10*/  FADD R15, R14, R15 ;  /* 0x0000000f0e0f7221 */ /* 0x000fc80000000000 */
[----:B--2---:R-:W-:-:S04]  /*0c20*/  FADD R8, R15, R8 ;  /* 0x000000080f087221 */ /* 0x004fc80000000000 */
[----:B------:R-:W-:-:S04]  /*0c30*/  FADD R9, R8, R9 ;  /* 0x0000000908097221 */ /* 0x000fc80000000000 */
[----:B------:R-:W-:-:S04]  /*0c40*/  FADD R10, R9, R10 ;  /* 0x0000000a090a7221 */ /* 0x000fc80000000000 */
[----:B------:R-:W-:-:S04]  /*0c50*/  FADD R11, R10, R11 ;  /* 0x0000000b0a0b7221 */ /* 0x000fc80000000000 */
[----:B---3--:R-:W-:-:S04]  /*0c60*/  FADD R16, R11, R16 ;  /* 0x000000100b107221 */ /* 0x008fc80000000000 */
[----:B------:R-:W-:-:S04]  /*0c70*/  FADD R17, R16, R17 ;  /* 0x0000001110117221 */ /* 0x000fc80000000000 */
[----:B------:R-:W-:-:S04]  /*0c80*/  FADD R18, R17, R18 ;  /* 0x0000001211127221 */ /* 0x000fc80000000000 */
[----:B------:R-:W-:Y:S01]  /*0c90*/  FADD R0, R18, R19 ;  /* 0x0000001312007221 */ /* 0x000fe20000000000 */
[----:B------:R-:W-:Y:S06]  /*0ca0*/  BRA `(.L_x_133) ;  /* 0x0000003400707947 */ /* 0x000fec0003800000 */
.L_x_132:
        /* <DEDUP_REMOVED lines=23> */
[-C--:B------:R-:W-:Y:S02]  /*0e20*/  ISETP.GT.AND P0, PT, R5, R4.reuse, PT ;  /* 0x000000040500720c */ /* 0x080fe40003f04270 */
[----:B------:R-:W-:Y:S02]  /*0e30*/  IADD3 R5, PT, PT, R9, 0x10, RZ ;  /* 0x0000001009057810 */ /* 0x000fe40007ffe0ff */
        /* <DEDUP_REMOVED lines=20> */
[----:B------:R-:W0:Y:S04]  /*0f80*/  LDS.128 R16, [UR4+0x10] ;  /* 0x00001004ff107984 */ /* 0x000e280008000c00 */
[----:B----4-:R-:W1:Y:S04]  /*0f90*/  LDS.128 R4, [UR4+0x20] ;  /* 0x00002004ff047984 */ /* 0x010e680008000c00 */
[----:B------:R-:W2:Y:S04]  /*0fa0*/  LDS.128 R8, [UR4+0x30] ;  /* 0x00003004ff087984 */ /* 0x000ea80008000c00 */
[----:B------:R-:W3:Y:S01]  /*0fb0*/  LDS.128 R12, [UR4+0x40] ;  /* 0x00004004ff0c7984 */ /* 0x000ee20008000c00 */
[----:B0-----:R-:W-:Y:S01]  /*0fc0*/  @P2 FADD R0, R0, R17 ;  /* 0x0000001100002221 */ /* 0x001fe20000000000 */
[----:B------:R-:W-:-:S03]  /*0fd0*/  ISETP.GT.AND P2, PT, R3, 0x80, PT ;  /* 0x000000800300780c */ /* 0x000fc60003f44270 */
[----:B------:R-:W-:Y:S01]  /*0fe0*/  @P3 FADD R0, R0, R18 ;  /* 0x0000001200003221 */ /* 0x000fe20000000000 */
[----:B------:R-:W-:-:S03]  /*0ff0*/  ISETP.GT.AND P3, PT, R3, 0xa0, PT ;  /* 0x000000a00300780c */ /* 0x000fc60003f64270 */
[----:B------:R-:W-:Y:S01]  /*1000*/  @P1 FADD R0, R0, R19 ;  /* 0x0000001300001221 */ /* 0x000fe20000000000 */
[----:B------:R-:W-:-:S05]  /*1010*/  ISETP.GT.AND P1, PT, R3, 0xe0, PT ;  /* 0x000000e00300780c */ /* 0x000fca0003f24270 */
[----:B-1----:R-:W-:Y:S01]  /*1020*/  @P2 FADD R0, R0, R4 ;  /* 0x0000000400002221 */ /* 0x002fe20000000000 */
[----:B------:R-:W-:-:S03]  /*1030*/  ISETP.GT.AND P2, PT, R3, 0x100, PT ;  /* 0x000001000300780c */ /* 0x000fc60003f44270 */
[----:B------:R-:W-:Y:S01]  /*1040*/  @P3 FADD R0, R0, R5 ;  /* 0x0000000500003221 */ /* 0x000fe20000000000 */
[----:B------:R-:W-:-:S03]  /*1050*/  ISETP.GT.AND P3, PT, R3, 0x120, PT ;  /* 0x000001200300780c */ /* 0x000fc60003f64270 */
[----:B------:R-:W-:Y:S01]  /*1060*/  @P4 FADD R0, R0, R6 ;  /* 0x0000000600004221 */ /* 0x000fe20000000000 */
[----:B------:R-:W-:-:S03]  /*1070*/  ISETP.GT.AND P4, PT, R3, 0x140, PT ;  /* 0x000001400300780c */ /* 0x000fc60003f84270 */
[----:B------:R-:W-:Y:S01]  /*1080*/  @P1 FADD R0, R0, R7 ;  /* 0x0000000700001221 */ /* 0x000fe20000000000 */
[----:B------:R-:W-:-:S03]  /*1090*/  ISETP.GT.AND P1, PT, R3, 0x160, PT ;  /* 0x000001600300780c */ /* 0x000fc60003f24270 */
[----:B--2---:R-:W-:Y:S01]  /*10a0*/  @P2 FADD R0, R0, R8 ;  /* 0x0000000800002221 */ /* 0x004fe20000000000 */
[----:B------:R-:W-:-:S03]  /*10b0*/  ISETP.GT.AND P2, PT, R3, 0x180, PT ;  /* 0x000001800300780c */ /* 0x000fc60003f44270 */
[----:B------:R-:W-:Y:S01]  /*10c0*/  @P3 FADD R0, R0, R9 ;  /* 0x0000000900003221 */ /* 0x000fe20000000000 */
[----:B------:R-:W-:-:S03]  /*10d0*/  ISETP.GT.AND P3, PT, R3, 0x1a0, PT ;  /* 0x000001a00300780c */ /* 0x000fc60003f64270 */
[----:B------:R-:W-:Y:S01]  /*10e0*/  @P4 FADD R0, R0, R10 ;  /* 0x0000000a00004221 */ /* 0x000fe20000000000 */
[----:B------:R-:W-:-:S03]  /*10f0*/  ISETP.GT.AND P4, PT, R3, 0x1c0, PT ;  /* 0x000001c00300780c */ /* 0x000fc60003f84270 */
[----:B------:R-:W-:Y:S01]  /*1100*/  @P1 FADD R0, R0, R11 ;  /* 0x0000000b00001221 */ /* 0x000fe20000000000 */
[----:B------:R-:W-:-:S03]  /*1110*/  ISETP.GT.AND P1, PT, R3, 0x1e0, PT ;  /* 0x000001e00300780c */ /* 0x000fc60003f24270 */
[----:B---3--:R-:W-:-:S04]  /*1120*/  @P2 FADD R0, R0, R12 ;  /* 0x0000000c00002221 */ /* 0x008fc80000000000 */
[----:B------:R-:W-:-:S04]  /*1130*/  @P3 FADD R0, R0, R13 ;  /* 0x0000000d00003221 */ /* 0x000fc80000000000 */
[----:B------:R-:W-:-:S04]  /*1140*/  @P4 FADD R0, R0, R14 ;  /* 0x0000000e00004221 */ /* 0x000fc80000000000 */
[----:B------:R-:W-:Y:S01]  /*1150*/  @P1 FADD R0, R0, R15 ;  /* 0x0000000f00001221 */ /* 0x000fe20000000000 */
[----:B------:R-:W-:Y:S06]  /*1160*/  BRA `(.L_x_133) ;  /* 0x0000003000407947 */ /* 0x000fec0003800000 */
.L_x_119:
[----:B------:R-:W0:Y:S01]  /*1170*/  S2R R2, SR_TID.X ;  /* 0x0000000000027919 */ /* 0x000e220000002100 */
[----:B------:R-:W1:Y:S01]  /*1180*/  LDC.64 R4, c[0x0][0x380] ;  /* 0x0000e000ff047b82 */ /* 0x000e620000000a00 */
[----:B0-----:R-:W-:-:S05]  /*1190*/  SHF.L.U32 R7, R2, 0x1, RZ ;  /* 0x0000000102077819 */ /* 0x001fca00000006ff */
[----:B-1----:R-:W-:-:S05]  /*11a0*/  IMAD.WIDE.U32 R4, R7, 0x4, R4 ;  /* 0x0000000407047825 */ /* 0x002fca00078e0004 */
[----:B------:R-:W2:Y:S04]  /*11b0*/  LDG.E.64.CONSTANT R14, desc[UR6][R4.64] ;  /* 0x00000006040e7981 */ /* 0x000ea8000c1e9b00 */
[----:B------:R-:W3:Y:S04]  /*11c0*/  LDG.E.64.CONSTANT R16, desc[UR6][R4.64+0x1000] ;  /* 0x0010000604107981 */ /* 0x000ee8000c1e9b00 */
[----:B------:R-:W4:Y:S04]  /*11d0*/  LDG.E.64.CONSTANT R18, desc[UR6][R4.64+0x2000] ;  /* 0x0020000604127981 */ /* 0x000f28000c1e9b00 */
[----:B------:R-:W5:Y:S04]  /*11e0*/  LDG.E.64.CONSTANT R20, desc[UR6][R4.64+0x3000] ;  /* 0x0030000604147981 */ /* 0x000f68000c1e9b00 */
[----:B------:R-:W5:Y:S04]  /*11f0*/  LDG.E.64.CONSTANT R12, desc[UR6][R4.64+0x4000] ;  /* 0x00400006040c7981 */ /* 0x000f68000c1e9b00 */
[----:B------:R-:W5:Y:S04]  /*1200*/  LDG.E.64.CONSTANT R10, desc[UR6][R4.64+0x5000] ;  /* 0x00500006040a7981 */ /* 0x000f68000c1e9b00 */
[----:B------:R-:W5:Y:S04]  /*1210*/  LDG.E.64.CONSTANT R6, desc[UR6][R4.64+0x6000] ;  /* 0x0060000604067981 */ /* 0x000f68000c1e9b00 */
[----:B------:R-:W5:Y:S01]  /*1220*/  LDG.E.64.CONSTANT R8, desc[UR6][R4.64+0x7000] ;  /* 0x0070000604087981 */ /* 0x000f62000c1e9b00 */
[----:B------:R-:W-:Y:S01]  /*1230*/  ISETP.GE.U32.AND P0, PT, R3, 0x4000, PT ;  /* 0x000040000300780c */ /* 0x000fe20003f06070 */
[----:B--2---:R-:W-:Y:S01]  /*1240*/  FADD R14, R14, R15 ;  /* 0x0000000f0e0e7221 */ /* 0x004fe20000000000 */
[----:B---3--:R-:W-:Y:S01]  /*1250*/  FADD R17, R16, R17 ;  /* 0x0000001110117221 */ /* 0x008fe20000000000 */
[----:B----4-:R-:W-:-:S03]  /*1260*/  FADD R18, R18, R19 ;  /* 0x0000001312127221 */ /* 0x010fc60000000000 */
[----:B------:R-:W-:Y:S01]  /*1270*/  FADD R14, R14, R17 ;  /* 0x000000110e0e7221 */ /* 0x000fe20000000000 */
[----:B-----5:R-:W-:Y:S01]  /*1280*/  FADD R21, R20, R21 ;  /* 0x0000001514157221 */ /* 0x020fe20000000000 */
[----:B------:R-:W-:Y:S02]  /*1290*/  HFMA2 R20, -RZ, RZ, 0, 0.0078125 ;  /* 0x00002000ff147431 */ /* 0x000fe400000001ff */
[----:B------:R-:W-:Y:S01]  /*12a0*/  FADD R12, R12, R13 ;  /* 0x0000000d0c0c7221 */ /* 0x000fe20000000000 */
[----:B------:R-:W-:Y:S01]  /*12b0*/  FADD R21, R18, R21 ;  /* 0x0000001512157221 */ /* 0x000fe20000000000 */
[----:B------:R-:W-:-:S03]  /*12c0*/  FADD R11, R10, R11 ;  /* 0x0000000b0a0b7221 */ /* 0x000fc60000000000 */
[----:B------:R-:W-:Y:S01]  /*12d0*/  FADD R14, R14, R21 ;  /* 0x000000150e0e7221 */ /* 0x000fe20000000000 */
[----:B------:R-:W-:Y:S01]  /*12e0*/  FADD R6, R6, R7 ;  /* 0x0000000706067221 */ /* 0x000fe20000000000 */
[----:B------:R-:W-:Y:S01]  /*12f0*/  FADD R11, R12, R11 ;  /* 0x0000000b0c0b7221 */ /* 0x000fe20000000000 */
[----:B------:R-:W-:-:S04]  /*1300*/  FADD R9, R8, R9 ;  /* 0x0000000908097221 */ /* 0x000fc80000000000 */
[----:B------:R-:W-:-:S04]  /*1310*/  FADD R6, R6, R9 ;  /* 0x0000000906067221 */ /* 0x000fc80000000000 */
[----:B------:R-:W-:-:S04]  /*1320*/  FADD R11, R11, R6 ;  /* 0x000000060b0b7221 */ /* 0x000fc80000000000 */
[----:B------:R-:W-:Y:S01]  /*1330*/  FADD R0, R14, R11 ;  /* 0x0000000b0e007221 */ /* 0x000fe20000000000 */
[----:B------:R-:W-:Y:S06]  /*1340*/  @!P0 BRA `(.L_x_134) ;  /* 0x00000000008c8947 */ /* 0x000fec0003800000 */
[----:B------:R-:W0:Y:S01]  /*1350*/  LDC R24, c[0x0][0x390] ;  /* 0x0000e400ff187b82 */ /* 0x000e220000000800 */
[----:B------:R-:W-:Y:S02]  /*1360*/  IADD3 R21, PT, PT, R3, -0x2000, RZ ;  /* 0xffffe00003157810 */ /* 0x000fe40007ffe0ff */
[----:B------:R-:W-:-:S07]  /*1370*/  MOV R20, 0x2000 ;  /* 0x0000200000147802 */ /* 0x000fce0000000f00 */
.L_x_136:
[----:B------:R-:W-:-:S05]  /*1380*/  IMAD.WIDE R26, R20, 0x4, R4 ;  /* 0x00000004141a7825 */ /* 0x000fca00078e0204 */
[----:B------:R-:W2:Y:S04]  /*1390*/  LDG.E.64.CONSTANT R14, desc[UR6][R26.64+0x6000] ;  /* 0x006000061a0e7981 */ /* 0x000ea8000c1e9b00 */
[----:B------:R-:W2:Y:S04]  /*13a0*/  LDG.E.64.CONSTANT R6, desc[UR6][R26.64+0x7000] ;  /* 0x007000061a067981 */ /* 0x000ea8000c1e9b00 */
[----:B------:R-:W3:Y:S04]  /*13b0*/  LDG.E.64.CONSTANT R22, desc[UR6][R26.64] ;  /* 0x000000061a167981 */ /* 0x000ee8000c1e9b00 */
[----:B------:R-:W4:Y:S04]  /*13c0*/  LDG.E.64.CONSTANT R18, desc[UR6][R26.64+0x1000] ;  /* 0x001000061a127981 */ /* 0x000f28000c1e9b00 */
[----:B------:R-:W5:Y:S04]  /*13d0*/  LDG.E.64.CONSTANT R16, desc[UR6][R26.64+0x2000] ;  /* 0x002000061a107981 */ /* 0x000f68000c1e9b00 */
[----:B------:R-:W5:Y:S04]  /*13e0*/  LDG.E.64.CONSTANT R12, desc[UR6][R26.64+0x3000] ;  /* 0x003000061a0c7981 */ /* 0x000f68000c1e9b00 */
[----:B------:R-:W5:Y:S04]  /*13f0*/  LDG.E.64.CONSTANT R10, desc[UR6][R26.64+0x4000] ;  /* 0x004000061a0a7981 */ /* 0x000f68000c1e9b00 */
[----:B------:R-:W5:Y:S01]  /*1400*/  LDG.E.64.CONSTANT R8, desc[UR6][R26.64+0x5000] ;  /* 0x005000061a087981 */ /* 0x000f62000c1e9b00 */
[----:B0-----:R-:W-:Y:S01]  /*1410*/  MOV R3, R24 ;  /* 0x0000001800037202 */ /* 0x001fe20000000f00 */
[----:B--2---:R-:W-:-:S03]  /*1420*/  FADD R15, R15, R6 ;  /* 0x000000060f0f7221 */ /* 0x004fc60000000000 */
[----:B------:R-:W-:Y:S01]  /*1430*/  IADD3 R6, PT, PT, -R20, R3, RZ ;  /* 0x0000000314067210 */ /* 0x000fe20007ffe1ff */
[----:B---3--:R-:W-:-:S03]  /*1440*/  FADD R0, R22, R0 ;  /* 0x0000000016007221 */ /* 0x008fc60000000000 */
[----:B------:R-:W-:Y:S01]  /*1450*/  ISETP.GE.AND P0, PT, R6, 0x2000, PT ;  /* 0x000020000600780c */ /* 0x000fe20003f06270 */
[----:B----4-:R-:W-:Y:S01]  /*1460*/  FADD R23, R23, R18 ;  /* 0x0000001217177221 */ /* 0x010fe20000000000 */
[----:B-----5:R-:W-:Y:S01]  /*1470*/  FADD R18, R19, R16 ;  /* 0x0000001013127221 */ /* 0x020fe20000000000 */
[----:B------:R-:W-:Y:S01]  /*1480*/  FADD R17, R17, R12 ;  /* 0x0000000c11117221 */ /* 0x000fe20000000000 */
[----:B------:R-:W-:Y:S01]  /*1490*/  FADD R12, R13, R10 ;  /* 0x0000000a0d0c7221 */ /* 0x000fe20000000000 */
[----:B------:R-:W-:Y:S01]  /*14a0*/  FADD R11, R11, R8 ;  /* 0x000000080b0b7221 */ /* 0x000fe20000000000 */
[----:B------:R-:W-:Y:S01]  /*14b0*/  FADD R8, R9, R14 ;  /* 0x0000000e09087221 */ /* 0x000fe20000000000 */
[----:B------:R-:W-:Y:S01]  /*14c0*/  FADD R0, R0, R23 ;  /* 0x0000001700007221 */ /* 0x000fe20000000000 */
[----:B------:R-:W-:Y:S01]  /*14d0*/  FADD R17, R18, R17 ;  /* 0x0000001112117221 */ /* 0x000fe20000000000 */
[----:B------:R-:W-:Y:S01]  /*14e0*/  FADD R11, R12, R11 ;  /* 0x0000000b0c0b7221 */ /* 0x000fe20000000000 */
[----:B------:R-:W-:-:S02]  /*14f0*/  FADD R8, R8, R15 ;  /* 0x0000000f08087221 */ /* 0x000fc40000000000 */
[----:B------:R-:W-:Y:S02]  /*1500*/  FADD R0, R0, R17 ;  /* 0x0000001100007221 */ /* 0x000fe40000000000 */
[----:B------:R-:W-:-:S04]  /*1510*/  FADD R11, R11, R8 ;  /* 0x000000080b0b7221 */ /* 0x000fc80000000000 */
[----:B------:R-:W-:-:S04]  /*1520*/  FADD R11, R0, R11 ;  /* 0x0000000b000b7221 */ /* 0x000fc80000000000 */
[----:B------:R-:W-:Y:S01]  /*1530*/  FADD R0, R7, R11 ;  /* 0x0000000b07007221 */ /* 0x000fe20000000000 */
[----:B------:R-:W-:Y:S06]  /*1540*/  @!P0 BRA `(.L_x_135) ;  /* 0x0000000800308947 */ /* 0x000fec0003800000 */
[----:B------:R-:W-:-:S04]  /*1550*/  IADD3 R20, PT, PT, R20, 0x2000, RZ ;  /* 0x0000200014147810 */ /* 0x000fc80007ffe0ff */
[----:B------:R-:W-:-:S13]  /*1560*/  ISETP.GT.AND P0, PT, R20, R21, PT ;  /* 0x000000151400720c */ /* 0x000fda0003f04270 */
[----:B------:R-:W-:Y:S05]  /*1570*/  @!P0 BRA `(.L_x_136) ;  /* 0xfffffffc00808947 */ /* 0x000fea000383ffff */
.L_x_134:
        /* <DEDUP_REMOVED lines=20> */
.L_x_140:
        /* <DEDUP_REMOVED lines=8> */
.L_x_139:
[----:B------:R-:W-:Y:S05]  /*1740*/  BSYNC.RECONVERGENT B2 ;  /* 0x0000000000027941 */ /* 0x000fea0003800200 */
.L_x_138:
[----:B------:R-:W-:Y:S05]  /*1750*/  @!P1 BRA `(.L_x_137) ;  /* 0x0000000400a89947 */ /* 0x000fea0003800000 */
[----:B------:R-:W0:Y:S01]  /*1760*/  LDCU.64 UR4, c[0x0][0x380] ;  /* 0x00007000ff0477ac */ /* 0x000e220008000a00 */
[----:B------:R-:W-:Y:S01]  /*1770*/  IADD3 R5, PT, PT, R11, -R10, RZ ;  /* 0x8000000a0b057210 */ /* 0x000fe20007ffe0ff */
[----:B------:R-:W-:Y:S01]  /*1780*/  BSSY.RECONVERGENT B2, `(.L_x_141) ;  /* 0x000003b000027945 */ /* 0x000fe20003800200 */
[----:B------:R-:W-:Y:S02]  /*1790*/  IADD3 R3, P0, PT, R10, R20, RZ ;  /* 0x000000140a037210 */ /* 0x000fe40007f1e0ff */
[----:B------:R-:W-:Y:S02]  /*17a0*/  ISETP.GT.AND P1, PT, R5, 0x1800, PT ;  /* 0x000018000500780c */ /* 0x000fe40003f24270 */
[----:B------:R-:W-:Y:S02]  /*17b0*/  IADD3.X R6, PT, PT, RZ, RZ, RZ, P0, !PT ;  /* 0x000000ffff067210 */ /* 0x000fe400007fe4ff */
[----:B0-----:R-:W-:-:S04]  /*17c0*/  LEA R4, P0, R3, UR4, 0x2 ;  /* 0x0000000403047c11 */ /* 0x001fc8000f8010ff */
[----:B------:R-:W-:Y:S02]  /*17d0*/  LEA.HI.X R3, R3, UR5, R6, 0x2, P0 ;  /* 0x0000000503037c11 */ /* 0x000fe400080f1406 */
[----:B------:R-:W-:-:S04]  /*17e0*/  IADD3 R4, P0, PT, R4, 0x1000, RZ ;  /* 0x0000100004047810 */ /* 0x000fc80007f1e0ff */
[----:B------:R-:W-:Y:S02]  /*17f0*/  IADD3.X R5, PT, PT, RZ, R3, RZ, P0, !PT ;  /* 0x00000003ff057210 */ /* 0x000fe400007fe4ff */
[----:B------:R-:W-:Y:S02]  /*1800*/  PLOP3.LUT P0, PT, PT, PT, PT, 0x80, 0x8 ;  /* 0x000000000008781c */ /* 0x000fe40003f0f070 */
[----:B------:R-:W-:Y:S01]  /*1810*/  IADD3 R3, PT, PT, R10, R20, RZ ;  /* 0x000000140a037210 */ /* 0x000fe20007ffe0ff */
[----:B------:R-:W-:Y:S10]  /*1820*/  @!P1 BRA `(.L_x_142) ;  /* 0x0000000000c09947 */ /* 0x000ff40003800000 */
[----:B------:R-:W-:Y:S02]  /*1830*/  PLOP3.LUT P0, PT, PT, PT, PT, 0x8, 0x80 ;  /* 0x000000000080781c */ /* 0x000fe40003f0e170 */
[----:B------:R-:W-:-:S11]  /*1840*/  IADD3 R13, PT, PT, R11, -0x1800, RZ ;  /* 0xffffe8000b0d7810 */ /* 0x000fd60007ffe0ff */
.L_x_143:
        /* <DEDUP_REMOVED lines=46> */
.L_x_142:
[----:B------:R-:W-:Y:S05]  /*1b30*/  BSYNC.RECONVERGENT B2 ;  /* 0x0000000000027941 */ /* 0x000fea0003800200 */
.L_x_141:
        /* <DEDUP_REMOVED lines=31> */
.L_x_145:
[----:B------:R-:W-:Y:S05]  /*1d30*/  BSYNC.RECONVERGENT B2 ;  /* 0x0000000000027941 */ /* 0x000fea0003800200 */
.L_x_144:
        /* <DEDUP_REMOVED lines=9> */
[----:B----4-:R-:W-:-:S04]  /*1dd0*/  FADD R0, R0, R3 ;  /* 0x0000000300007221 */ /* 0x010fc80000000000 */
[----:B--2---:R-:W-:-:S04]  /*1de0*/  FADD R0, R0, R9 ;  /* 0x0000000900007221 */ /* 0x004fc80000000000 */
[----:B---3--:R-:W-:-:S07]  /*1df0*/  FADD R0, R0, R11 ;  /* 0x0000000b00007221 */ /* 0x008fce0000000000 */
.L_x_137:
[----:B------:R-:W-:Y:S05]  /*1e00*/  BSYNC.RECONVERGENT B1 ;  /* 0x0000000000017941 */ /* 0x000fea0003800200 */
.L_x_135:
        /* <DEDUP_REMOVED lines=32> */
[----:B---3--:R-:W0:Y:S04]  /*2010*/  LDS.128 R4, [UR4+0x10] ;  /* 0x00001004ff047984 */ /* 0x008e280008000c00 */
        /* <DEDUP_REMOVED lines=19> */
.L_x_118:
        /* <DEDUP_REMOVED lines=12> */
.L_x_148:
[----:B------:R-:W-:Y:S05]  /*2210*/  BSYNC.RECONVERGENT B1 ;  /* 0x0000000000017941 */ /* 0x000fea0003800200 */
.L_x_147:
        /* <DEDUP_REMOVED lines=16> */
.L_x_153:
        /* <DEDUP_REMOVED lines=9> */
.L_x_152:
[----:B------:R-:W-:Y:S05]  /*23b0*/  BSYNC.RECONVERGENT B2 ;  /* 0x0000000000027941 */ /* 0x000fea0003800200 */
.L_x_151:
        /* <DEDUP_REMOVED lines=8> */
.L_x_156:
        /* <DEDUP_REMOVED lines=43> */
.L_x_155:
[----:B------:R-:W-:Y:S05]  /*26f0*/  BSYNC.RECONVERGENT B2 ;  /* 0x0000000000027941 */ /* 0x000fea0003800200 */
.L_x_154:
        /* <DEDUP_REMOVED lines=26> */
.L_x_158:
[----:B------:R-:W-:Y:S05]  /*28a0*/  BSYNC.RECONVERGENT B2 ;  /* 0x0000000000027941 */ /* 0x000fea0003800200 */
.L_x_157:
        /* <DEDUP_REMOVED lines=12> */
.L_x_150:
[----:B------:R-:W-:Y:S05]  /*2970*/  BSYNC.RECONVERGENT B1 ;  /* 0x0000000000017941 */ /* 0x000fea0003800200 */
.L_x_149:
[----:B------:R-:W-:Y:S02]  /*2980*/  ISETP.GE.AND P0, PT, R3, 0x200, PT ;  /* 0x000002000300780c */ /* 0x000fe40003f06270 */
[----:B0----5:R-:W-:-:S11]  /*2990*/  MOV R5, R0 ;  /* 0x0000000000057202 */ /* 0x021fd60000000f00 */
[----:B------:R-:W-:Y:S05]  /*29a0*/  @!P0 BRA `(.L_x_159) ;  /* 0x0000000000d08947 */ /* 0x000fea0003800000 */
[----:B------:R-:W0:Y:S01]  /*29b0*/  S2R R7, SR_LANEID ;  /* 0x0000000000077919 */ /* 0x000e220000000000 */
[----:B------:R-:W1:Y:S02]  /*29c0*/  SHFL.DOWN PT, R0, R5, 0x1, 0x1f ;  /* 0x08201f0005007f89 */ /* 0x000e6400000e0000 */
[----:B-1----:R-:W-:Y:S01]  /*29d0*/  FADD R0, R0, R5 ;  /* 0x0000000500007221 */ /* 0x002fe20000000000 */
[C---:B0-----:R-:W-:Y:S02]  /*29e0*/  ISETP.GT.AND P0, PT, R7.reuse, 0x1e, PT ;  /* 0x0000001e0700780c */ /* 0x041fe40003f04270 */
[----:B------:R-:W-:Y:S02]  /*29f0*/  ISETP.NE.AND P1, PT, R7, RZ, PT ;  /* 0x000000ff0700720c */ /* 0x000fe40003f25270 */
[----:B------:R-:W-:Y:S02]  /*2a00*/  FSEL R0, R5, R0, P0 ;  /* 0x0000000005007208 */ /* 0x000fe40000000000 */
[----:B------:R-:W-:-:S03]  /*2a10*/  ISETP.GT.AND P0, PT, R7, 0x1d, PT ;  /* 0x0000001d0700780c */ /* 0x000fc60003f04270 */
[----:B------:R-:W0:Y:S06]  /*2a20*/  SHFL.DOWN PT, R3, R0, 0x2, 0x1f ;  /* 0x08401f0000037f89 */ /* 0x000e2c00000e0000 */
        /* <DEDUP_REMOVED lines=24> */
[----:B--2---:R-:W0:Y:S04]  /*2bb0*/  LDS.128 R4, [UR4+0x10] ;  /* 0x00001004ff047984 */ /* 0x004e280008000c00 */
        /* <DEDUP_REMOVED lines=19> */
.L_x_159:
[----:B------:R-:W0:Y:S01]  /*2cf0*/  S2R R4, SR_LANEID ;  /* 0x0000000000047919 */ /* 0x000e220000000000 */
[----:B------:R-:W-:-:S04]  /*2d00*/  LOP3.LUT R0, R2, 0x3e0, RZ, 0xc0, !PT ;  /* 0x000003e002007812 */ /* 0x000fc800078ec0ff */
[----:B------:R-:W-:Y:S02]  /*2d10*/  IADD3 R6, PT, PT, R0, 0x20, RZ ;  /* 0x0000002000067810 */ /* 0x000fe40007ffe0ff */
[----:B------:R-:W-:Y:S02]  /*2d20*/  LOP3.LUT R0, RZ, R0, RZ, 0x33, !PT ;  /* 0x00000000ff007212 */ /* 0x000fe400078e33ff */
[-C--:B------:R-:W-:Y:S02]  /*2d30*/  ISETP.GT.AND P0, PT, R6, R3.reuse, PT ;  /* 0x000000030600720c */ /* 0x080fe40003f04270 */
[----:B------:R-:W-:-:S04]  /*2d40*/  IADD3 R0, PT, PT, R0, R3, RZ ;  /* 0x0000000300007210 */ /* 0x000fc80007ffe0ff */
[----:B------:R-:W-:-:S05]  /*2d50*/  SEL R6, R0, 0x1f, P0 ;  /* 0x0000001f00067807 */ /* 0x000fca0000000000 */
[----:B------:R-:W1:Y:S01]  /*2d60*/  SHFL.DOWN PT, R0, R5, 0x1, R6 ;  /* 0x0820000005007989 */ /* 0x000e6200000e0006 */
[C---:B0-----:R-:W-:Y:S02]  /*2d70*/  ISETP.GE.AND P0, PT, R4.reuse, R6, PT ;  /* 0x000000060400720c */ /* 0x041fe40003f06270 */
[C---:B------:R-:W-:Y:S02]  /*2d80*/  IADD3 R7, PT, PT, R4.reuse, 0x2, RZ ;  /* 0x0000000204077810 */ /* 0x040fe40007ffe0ff */
[----:B------:R-:W-:-:S09]  /*2d90*/  ISETP.NE.AND P1, PT, R4, RZ, PT ;  /* 0x000000ff0400720c */ /* 0x000fd20003f25270 */
[----:B-1----:R-:W-:Y:S01]  /*2da0*/  @!P0 FADD R5, R0, R5 ;  /* 0x0000000500058221 */ /* 0x002fe20000000000 */
[-C--:B------:R-:W-:Y:S02]  /*2db0*/  ISETP.GT.AND P0, PT, R7, R6.reuse, PT ;  /* 0x000000060700720c */ /* 0x080fe40003f04270 */
[----:B------:R-:W-:Y:S01]  /*2dc0*/  IADD3 R7, PT, PT, R4, 0x4, RZ ;  /* 0x0000000404077810 */ /* 0x000fe20007ffe0ff */
[----:B------:R-:W0:Y:S01]  /*2dd0*/  @!P1 S2R R8, SR_CgaCtaId ;  /* 0x0000000000089919 */ /* 0x000e220000008800 */
        /* <DEDUP_REMOVED lines=31> */
[----:B-1----:R-:W1:Y:S04]  /*2fd0*/  LDS.128 R4, [UR4+0x20] ;  /* 0x00002004ff047984 */ /* 0x002e680008000c00 */
        /* <DEDUP_REMOVED lines=29> */
.L_x_146:
        /* <DEDUP_REMOVED lines=28> */
[----:B------:R-:W-:Y:S02]  /*3370*/  HFMA2 R11, -RZ, RZ, 0, 0.0078125 ;  /* 0x00002000ff0b7431 */ /* 0x000fe400000001ff */
        /* <DEDUP_REMOVED lines=11> */
.L_x_162:
[----:B------:R-:W-:-:S05]  /*3430*/  IMAD.WIDE R2, R11, 0x4, R4 ;  /* 0x000000040b027825 */ /* 0x000fca00078e0204 */
        /* <DEDUP_REMOVED lines=15> */
[----:B------:R0:W5:Y:S02]  /*3530*/  LDG.E.CONSTANT R18, desc[UR6][R2.64+0x7800] ;  /* 0x0078000602127981 */ /* 0x000164000c1e9900 */
[----:B0-----:R-:W-:-:S04]  /*3540*/  MOV R3, R7 ;  /* 0x0000000700037202 */ /* 0x001fc80000000f00 */
[----:B------:R-:W-:-:S04]  /*3550*/  IADD3 R2, PT, PT, -R11, R3, RZ ;  /* 0x000000030b027210 */ /* 0x000fc80007ffe1ff */
[----:B------:R-:W-:Y:S01]  /*3560*/  ISETP.GE.AND P0, PT, R2, 0x2000, PT ;  /* 0x000020000200780c */ /* 0x000fe20003f06270 */
        /* <DEDUP_REMOVED lines=17> */
[----:B------:R-:W-:-:S04]  /*3680*/  IADD3 R11, PT, PT, R11, 0x2000, RZ ;  /* 0x000020000b0b7810 */ /* 0x000fc80007ffe0ff */
[----:B------:R-:W-:-:S13]  /*3690*/  ISETP.GT.AND P0, PT, R11, R6, PT ;  /* 0x000000060b00720c */ /* 0x000fda0003f04270 */
[----:B------:R-:W-:Y:S05]  /*36a0*/  @!P0 BRA `(.L_x_162) ;  /* 0xfffffffc00608947 */ /* 0x000fea000383ffff */
.L_x_160:
        /* <DEDUP_REMOVED lines=20> */
.L_x_166:
        /* <DEDUP_REMOVED lines=8> */
.L_x_165:
[----:B------:R-:W-:Y:S05]  /*3870*/  BSYNC.RECONVERGENT B2 ;  /* 0x0000000000027941 */ /* 0x000fea0003800200 */
.L_x_164:
        /* <DEDUP_REMOVED lines=16> */
.L_x_169:
        /* <DEDUP_REMOVED lines=46> */
.L_x_168:
[----:B------:R-:W-:Y:S05]  /*3c60*/  BSYNC.RECONVERGENT B2 ;  /* 0x0000000000027941 */ /* 0x000fea0003800200 */
.L_x_167:
        /* <DEDUP_REMOVED lines=31> */
.L_x_171:
[----:B------:R-:W-:Y:S05]  /*3e60*/  BSYNC.RECONVERGENT B2 ;  /* 0x0000000000027941 */ /* 0x000fea0003800200 */
.L_x_170:
        /* <DEDUP_REMOVED lines=12> */
.L_x_163:
[----:B------:R-:W-:Y:S05]  /*3f30*/  BSYNC.RECONVERGENT B1 ;  /* 0x0000000000017941 */ /* 0x000fea0003800200 */
.L_x_161:
        /* <DEDUP_REMOVED lines=50> */
[----:B------:R-:W-:-:S07]  /*4260*/  FADD R0, R18, R19 ;  /* 0x0000001312007221 */ /* 0x000fce0000000000 */
.L_x_133:
[----:B------:R-:W-:Y:S05]  /*4270*/  BSYNC.RECONVERGENT B0 ;  /* 0x0000000000007941 */ /* 0x000fea0003800200 */
.L_x_117:
[----:B------:R-:W-:Y:S05]  /*4280*/  @P0 EXIT ;  /* 0x000000000000094d */ /* 0x000fea0003800000 */
[----:B0-23--:R-:W0:Y:S01]  /*4290*/  LDC.64 R2, c[0x0][0x388] ;  /* 0x0000e200ff027b82 */ /* 0x00de220000000a00 */
[----:B------:R-:W4:Y:S02]  /*42a0*/  LDCU UR4, c[0x0][0x398] ;  /* 0x00007300ff0477ac */ /* 0x000f240008000800 */
[----:B----4-:R-:W-:-:S05]  /*42b0*/  FADD R5, R0, UR4 ;  /* 0x0000000400057e21 */ /* 0x010fca0008000000 */
[----:B0-----:R-:W-:Y:S01]  /*42c0*/  STG.E desc[UR6][R2.64], R5 ;  /* 0x0000000502007986 */ /* 0x001fe2000c101906 */
[----:B------:R-:W-:Y:S05]  /*42d0*/  EXIT ;  /* 0x000000000000794d */ /* 0x000fea0003800000 */
.L_x_172:
        /* <DEDUP_REMOVED lines=10> */
.L_x_462:


//--------------------- .text._ZN3cub18CUB_300001_SM_10006detail6reduce18DeviceReduceKernelINS2_10policy_hubIfjN4cuda3std3__44plusIfEEE10Policy1000EN6thrust24THRUST_300001_SM_1000_NS10device_ptrIfEEjS9_fNS7_10__identityEEEvT0_PT3_T1_NS0_13GridEvenShareISK_EET2_T4_ --------------------------
	.section	.text._ZN3cub18CUB_300001_SM_10006detail6reduce18DeviceReduceKernelINS2_10policy_hubIfjN4cuda3std3__44plusIfEEE10Policy1000EN6thrust24THRUST_300001_SM_1000_NS10device_ptrIfEEjS9_fNS7_10__identityEEEvT0_PT3_T1_NS0_13GridEvenShareISK_EET2_T4_,"ax",@progbits
	.align	128
        .global         _ZN3cub18CUB_300001_SM_10006detail6reduce18DeviceReduceKernelINS2_10policy_hubIfjN4cuda3std3__44plusIfEEE10Policy1000EN6thrust24THRUST_300001_SM_1000_NS10device_ptrIfEEjS9_fNS7_10__identityEEEvT0_PT3_T1_NS0_13GridEvenShareISK_EET2_T4_
        .type           _ZN3cub18CUB_300001_SM_10006detail6reduce18DeviceReduceKernelINS2_10policy_hubIfjN4cuda3std3__44plusIfEEE10Policy1000EN6thrust24THRUST_300001_SM_1000_NS10device_ptrIfEEjS9_fNS7_10__identityEEEvT0_PT3_T1_NS0_13GridEvenShareISK_EET2_T4_,@function
        .size           _ZN3cub18CUB_300001_SM_10006detail6reduce18DeviceReduceKernelINS2_10policy_hubIfjN4cuda3std3__44plusIfEEE10Policy1000EN6thrust24THRUST_300001_SM_1000_NS10device_ptrIfEEjS9_fNS7_10__identityEEEvT0_PT3_T1_NS0_13GridEvenShareISK_EET2_T4_,(.L_x_463 - _ZN3cub18CUB_300001_SM_10006detail6reduce18DeviceReduceKernelINS2_10policy_hubIfjN4cuda3std3__44plusIfEEE10Policy1000EN6thrust24THRUST_300001_SM_1000_NS10device_ptrIfEEjS9_fNS7_10__identityEEEvT0_PT3_T1_NS0_13GridEvenShareISK_EET2_T4_)
        .other          _ZN3cub18CUB_300001_SM_10006detail6reduce18DeviceReduceKernelINS2_10policy_hubIfjN4cuda3std3__44plusIfEEE10Policy1000EN6thrust24THRUST_300001_SM_1000_NS10device_ptrIfEEjS9_fNS7_10__identityEEEvT0_PT3_T1_NS0_13GridEvenShareISK_EET2_T4_,@"STO_CUDA_ENTRY STV_DEFAULT"
_ZN3cub18CUB_300001_SM_10006detail6reduce18DeviceReduceKernelINS2_10policy_hubIfjN4cuda3std3__44plusIfEEE10Policy1000EN6thrust24THRUST_300001_SM_1000_NS10device_ptrIfEEjS9_fNS7_10__identityEEEvT0_PT3_T1_NS0_13GridEvenShareISK_EET2_T4_:
.text._ZN3cub18CUB_300001_SM_10006detail6reduce18DeviceReduceKernelINS2_10policy_hubIfjN4cuda3std3__44plusIfEEE10Policy1000EN6thrust24THRUST_300001_SM_1000_NS10device_ptrIfEEjS9_fNS7_10__identityEEEvT0_PT3_T1_NS0_13GridEvenShareISK_EET2_T4_:
[----:B------:R-:W-:Y:S01]  /*0000*/  LDC R1, c[0x0][0x37c] ;  /* 0x0000df00ff017b82 */ /* 0x000fe20000000800 */
[----:B------:R-:W0:Y:S07]  /*0010*/  S2R R3, SR_CTAID.X ;  /* 0x0000000000037919 */ /* 0x000e2e0000002500 */
[----:B------:R-:W1:Y:S01]  /*0020*/  LDC.64 R6, c[0x0][0x3a8] ;  /* 0x0000ea00ff067b82 */ /* 0x000e620000000a00 */
[----:B------:R-:W2:Y:S01]  /*0030*/  LDCU.64 UR6, c[0x0][0x358] ;  /* 0x00006b00ff0677ac */ /* 0x000ea20008000a00 */
[----:B------:R-:W-:Y:S01]  /*0040*/  BSSY.RECONVERGENT B0, `(.L_x_173) ;  /* 0x000027a000007945 */ /* 0x000fe20003800200 */
[----:B-1----:R-:W-:Y:S01]  /*0050*/  SHF.L.U32 R13, R7, 0xd, RZ ;  /* 0x0000000d070d7819 */ /* 0x002fe200000006ff */
[----:B0-----:R-:W-:-:S05]  /*0060*/  IMAD R0, R3, -0x2000, R6 ;  /* 0xffffe00003007824 */ /* 0x001fca00078e0206 */
[----:B------:R-:W-:-:S13]  /*0070*/  ISETP.GT.U32.AND P0, PT, R0, 0x1fff, PT ;  /* 0x00001fff0000780c */ /* 0x000fda0003f04070 */
[----:B--2---:R-:W-:Y:S05]  /*0080*/  @P0 BRA `(.L_x_174) ;  /* 0x0000001000d40947 */ /* 0x004fea0003800000 */
[----:B------:R-:W0:Y:S01]  /*0090*/  S2R R2, SR_TID.X ;  /* 0x0000000000027919 */ /* 0x000e220000002100 */
[----:B------:R-:W-:Y:S01]  /*00a0*/  BSSY.RECONVERGENT B1, `(.L_x_175) ;  /* 0x000000a000017945 */ /* 0x000fe20003800200 */
[----:B------:R-:W-:Y:S01]  /*00b0*/  HFMA2 R15, -RZ, RZ, 0, 0 ;  /* 0x00000000ff0f7431 */ /* 0x000fe200000001ff */
[----:B0-----:R-:W-:Y:S02]  /*00c0*/  ISETP.GE.U32.AND P0, PT, R2, R0, PT ;  /* 0x000000000200720c */ /* 0x001fe40003f06070 */
[----:B------:R-:W-:-:S11]  /*00d0*/  MOV R4, R2 ;  /* 0x0000000200047202 */ /* 0x000fd60000000f00 */
[----:B------:R-:W-:Y:S05]  /*00e0*/  @P0 BRA `(.L_x_176) ;  /* 0x0000000000140947 */ /* 0x000fea0003800000 */
[----:B------:R-:W0:Y:S01]  /*00f0*/  LDC.64 R8, c[0x0][0x380] ;  /* 0x0000e000ff087b82 */ /* 0x000e220000000a00 */
[----:B------:R-:W-:-:S05]  /*0100*/  LEA R5, R3, R2, 0xd ;  /* 0x0000000203057211 */ /* 0x000fca00078e68ff */
[----:B0-----:R-:W-:-:S05]  /*0110*/  IMAD.WIDE.U32 R8, R5, 0x4, R8 ;  /* 0x0000000405087825 */ /* 0x001fca00078e0008 */
[----:B------:R0:W5:Y:S01]  /*0120*/  LDG.E R15, desc[UR6][R8.64] ;  /* 0x00000006080f7981 */ /* 0x000162000c1e1900 */
[----:B------:R-:W-:-:S07]  /*0130*/  IADD3 R4, PT, PT, R2, 0x200, RZ ;  /* 0x0000020002047810 */ /* 0x000fce0007ffe0ff */
.L_x_176:
[----:B------:R-:W-:Y:S05]  /*0140*/  BSYNC.RECONVERGENT B1 ;  /* 0x0000000000017941 */ /* 0x000fea0003800200 */
.L_x_175:
[----:B------:R-:W-:Y:S01]  /*0150*/  ISETP.GE.U32.AND P0, PT, R4, R0, PT ;  /* 0x000000000400720c */ /* 0x000fe20003f06070 */
[----:B------:R-:W-:-:S12]  /*0160*/  BSSY.RECONVERGENT B1, `(.L_x_177) ;  /* 0x00000a5000017945 */ /* 0x000fd80003800200 */
[----:B------:R-:W-:Y:S05]  /*0170*/  @P0 BRA `(.L_x_178) ;  /* 0x00000008008c0947 */ /* 0x000fea0003800000 */
[----:B------:R-:W-:Y:S01]  /*0180*/  LOP3.LUT R5, RZ, R4, RZ, 0x33, !PT ;  /* 0x00000004ff057212 */ /* 0x000fe200078e33ff */
[----:B------:R-:W-:Y:S03]  /*0190*/  BSSY.RECONVERGENT B2, `(.L_x_179) ;  /* 0x0000053000027945 */ /* 0x000fe60003800200 */
[----:B------:R-:W-:-:S05]  /*01a0*/  IADD3 R6, PT, PT, R5, R6, RZ ;  /* 0x0000000605067210 */ /* 0x000fca0007ffe0ff */
[----:B------:R-:W-:-:S05]  /*01b0*/  IMAD R6, R3, -0x2000, R6 ;  /* 0xffffe00003067824 */ /* 0x000fca00078e0206 */
[C---:B------:R-:W-:Y:S02]  /*01c0*/  ISETP.GE.U32.AND P0, PT, R6.reuse, 0x1e00, PT ;  /* 0x00001e000600780c */ /* 0x040fe40003f06070 */
[----:B------:R-:W-:-:S04]  /*01d0*/  LEA.HI R5, R6, 0x1, RZ, 0x17 ;  /* 0x0000000106057811 */ /* 0x000fc800078fb8ff */
[----:B------:R-:W-:-:S07]  /*01e0*/  LOP3.LUT R6, R5, 0xf, RZ, 0xc0, !PT ;  /* 0x0000000f05067812 */ /* 0x000fce00078ec0ff */
[----:B------:R-:W-:Y:S05]  /*01f0*/  @!P0 BRA `(.L_x_180) ;  /* 0x0000000400308947 */ /* 0x000fea0003800000 */
[----:B------:R-:W-:Y:S01]  /*0200*/  LOP3.LUT R10, R5, 0xfffff0, RZ, 0xc0, !PT ;  /* 0x00fffff0050a7812 */ /* 0x000fe200078ec0ff */
[----:B------:R-:W-:Y:S01]  /*0210*/  BSSY.RECONVERGENT B3, `(.L_x_181) ;  /* 0x0000049000037945 */ /* 0x000fe20003800200 */
[----:B0-----:R-:W-:Y:S02]  /*0220*/  LOP3.LUT R9, R4, 0x1000, RZ, 0xfc, !PT ;  /* 0x0000100004097812 */ /* 0x001fe400078efcff */
[----:B------:R-:W-:Y:S02]  /*0230*/  LEA R4, R3, R4, 0xd ;  /* 0x0000000403047211 */ /* 0x000fe400078e68ff */
[----:B------:R-:W-:-:S07]  /*0240*/  IADD3 R10, PT, PT, -R10, RZ, RZ ;  /* 0x000000ff0a0a7210 */ /* 0x000fce0007ffe1ff */
.L_x_182:
[----:B------:R-:W0:Y:S02]  /*0250*/  LDC.64 R12, c[0x0][0x380] ;  /* 0x0000e000ff0c7b82 */ /* 0x000e240000000a00 */
[----:B0-----:R-:W-:-:S05]  /*0260*/  IMAD.WIDE.U32 R22, R4, 0x4, R12 ;  /* 0x0000000404167825 */ /* 0x001fca00078e000c */
[----:B------:R0:W2:Y:S01]  /*0270*/  LDG.E R8, desc[UR6][R22.64] ;  /* 0x0000000616087981 */ /* 0x0000a2000c1e1900 */
[C---:B------:R-:W-:Y:S02]  /*0280*/  IADD3 R25, PT, PT, R4.reuse, 0x200, RZ ;  /* 0x0000020004197810 */ /* 0x040fe40007ffe0ff */
[C---:B------:R-:W-:Y:S02]  /*0290*/  IADD3 R21, PT, PT, R4.reuse, 0x400, RZ ;  /* 0x0000040004157810 */ /* 0x040fe40007ffe0ff */
[C---:B------:R-:W-:Y:S01]  /*02a0*/  IADD3 R17, PT, PT, R4.reuse, 0x600, RZ ;  /* 0x0000060004117810 */ /* 0x040fe20007ffe0ff */
[----:B------:R-:W-:Y:S01]  /*02b0*/  IMAD.WIDE.U32 R24, R25, 0x4, R12 ;  /* 0x0000000419187825 */ /* 0x000fe200078e000c */
[----:B------:R-:W-:-:S03]  /*02c0*/  IADD3 R19, PT, PT, R4, 0x800, RZ ;  /* 0x0000080004137810 */ /* 0x000fc60007ffe0ff */
[--C-:B------:R-:W-:Y:S01]  /*02d0*/  IMAD.WIDE.U32 R20, R21, 0x4, R12.reuse ;  /* 0x0000000415147825 */ /* 0x100fe200078e000c */
[----:B------:R-:W3:Y:S01]  /*02e0*/  LDG.E R7, desc[UR6][R24.64] ;  /* 0x0000000618077981 */ /* 0x000ee2000c1e1900 */
[C---:B------:R-:W-:Y:S02]  /*02f0*/  IADD3 R11, PT, PT, R4.reuse, 0xa00, RZ ;  /* 0x00000a00040b7810 */ /* 0x040fe40007ffe0ff */
[--C-:B------:R-:W-:Y:S01]  /*0300*/  IMAD.WIDE.U32 R16, R17, 0x4, R12.reuse ;  /* 0x0000000411107825 */ /* 0x100fe200078e000c */
[----:B------:R1:W4:Y:S01]  /*0310*/  LDG.E R29, desc[UR6][R20.64] ;  /* 0x00000006141d7981 */ /* 0x000322000c1e1900 */
[C---:B------:R-:W-:Y:S02]  /*0320*/  IADD3 R14, PT, PT, R4.reuse, 0xc00, RZ ;  /* 0x00000c00040e7810 */ /* 0x040fe40007ffe0ff */
[--C-:B------:R-:W-:Y:S01]  /*0330*/  IMAD.WIDE.U32 R18, R19, 0x4, R12.reuse ;  /* 0x0000000413127825 */ /* 0x100fe200078e000c */
[----:B------:R1:W4:Y:S03]  /*0340*/  LDG.E R28, desc[UR6][R16.64] ;  /* 0x00000006101c7981 */ /* 0x000326000c1e1900 */
[----:B0-----:R-:W-:Y:S01]  /*0350*/  IMAD.WIDE.U32 R22, R11, 0x4, R12 ;  /* 0x000000040b167825 */ /* 0x001fe200078e000c */
[----:B------:R-:W4:Y:S01]  /*0360*/  LDG.E R27, desc[UR6][R18.64] ;  /* 0x00000006121b7981 */ /* 0x000f22000c1e1900 */
[----:B------:R-:W-:-:S02]  /*0370*/  IADD3 R11, PT, PT, R4, 0xe00, RZ ;  /* 0x00000e00040b7810 */ /* 0x000fc40007ffe0ff */
[--C-:B-1----:R-:W-:Y:S01]  /*0380*/  IMAD.WIDE.U32 R20, R14, 0x4, R12.reuse ;  /* 0x000000040e147825 */ /* 0x102fe200078e000c */
[----:B------:R0:W4:Y:S01]  /*0390*/  LDG.E R26, desc[UR6][R22.64] ;  /* 0x00000006161a7981 */ /* 0x000122000c1e1900 */
[C---:B------:R-:W-:Y:S02]  /*03a0*/  IADD3 R14, PT, PT, R4.reuse, 0x1000, RZ ;  /* 0x00001000040e7810 */ /* 0x040fe40007ffe0ff */
[C---:B------:R-:W-:Y:S01]  /*03b0*/  IADD3 R24, PT, PT, R4.reuse, 0x1200, RZ ;  /* 0x0000120004187810 */ /* 0x040fe20007ffe0ff */
[--C-:B------:R-:W-:Y:S01]  /*03c0*/  IMAD.WIDE.U32 R16, R11, 0x4, R12.reuse ;  /* 0x000000040b107825 */ /* 0x100fe200078e000c */
[----:B------:R1:W4:Y:S01]  /*03d0*/  LDG.E R25, desc[UR6][R20.64] ;  /* 0x0000000614197981 */ /* 0x000322000c1e1900 */
[----:B------:R-:W-:Y:S02]  /*03e0*/  IADD3 R11, PT, PT, R4, 0x1400, RZ ;  /* 0x00001400040b7810 */ /* 0x000fe40007ffe0ff */
[--C-:B0-----:R-:W-:Y:S02]  /*03f0*/  IMAD.WIDE.U32 R22, R24, 0x4, R12.reuse ;  /* 0x0000000418167825 */ /* 0x101fe400078e000c */
[----:B------:R0:W4:Y:S02]  /*0400*/  LDG.E R24, desc[UR6][R16.64] ;  /* 0x0000000610187981 */ /* 0x000124000c1e1900 */
[--C-:B-1----:R-:W-:Y:S01]  /*0410*/  IMAD.WIDE.U32 R20, R14, 0x4, R12.reuse ;  /* 0x000000040e147825 */ /* 0x102fe200078e000c */
[C---:B------:R-:W-:Y:S01]  /*0420*/  IADD3 R14, PT, PT, R4.reuse, 0x1600, RZ ;  /* 0x00001600040e7810 */ /* 0x040fe20007ffe0ff */
[----:B------:R1:W4:Y:S04]  /*0430*/  LDG.E R18, desc[UR6][R22.64] ;  /* 0x0000000616127981 */ /* 0x000328000c1e1900 */
[----:B------:R1:W4:Y:S01]  /*0440*/  LDG.E R19, desc[UR6][R20.64] ;  /* 0x0000000614137981 */ /* 0x000322000c1e1900 */
[----:B0-----:R-:W-:Y:S01]  /*0450*/  IMAD.WIDE.U32 R16, R11, 0x4, R12 ;  /* 0x000000040b107825 */ /* 0x001fe200078e000c */
[----:B-1----:R-:W-:-:S04]  /*0460*/  IADD3 R23, PT, PT, R4, 0x1800, RZ ;  /* 0x0000180004177810 */ /* 0x002fc80007ffe0ff */
[----:B------:R0:W4:Y:S01]  /*0470*/  LDG.E R11, desc[UR6][R16.64] ;  /* 0x00000006100b7981 */ /* 0x000122000c1e1900 */
[C---:B------:R-:W-:Y:S01]  /*0480*/  IADD3 R21, PT, PT, R4.reuse, 0x1a00, RZ ;  /* 0x00001a0004157810 */ /* 0x040fe20007ffe0ff */
[----:B0-----:R-:W-:Y:S01]  /*0490*/  IMAD.WIDE.U32 R16, R23, 0x4, R12 ;  /* 0x0000000417107825 */ /* 0x001fe200078e000c */
[----:B------:R-:W-:-:S03]  /*04a0*/  IADD3 R23, PT, PT, R4, 0x1c00, RZ ;  /* 0x00001c0004177810 */ /* 0x000fc60007ffe0ff */
[--C-:B------:R-:W-:Y:S02]  /*04b0*/  IMAD.WIDE.U32 R20, R21, 0x4, R12.reuse ;  /* 0x0000000415147825 */ /* 0x100fe400078e000c */
[----:B------:R-:W4:Y:S02]  /*04c0*/  LDG.E R16, desc[UR6][R16.64] ;  /* 0x0000000610107981 */ /* 0x000f24000c1e1900 */
[----:B------:R-:W-:Y:S02]  /*04d0*/  IMAD.WIDE.U32 R22, R23, 0x4, R12 ;  /* 0x0000000417167825 */ /* 0x000fe400078e000c */
[----:B------:R-:W4:Y:S04]  /*04e0*/  LDG.E R20, desc[UR6][R20.64] ;  /* 0x0000000614147981 */ /* 0x000f28000c1e1900 */
[----:B------:R-:W4:Y:S01]  /*04f0*/  LDG.E R22, desc[UR6][R22.64] ;  /* 0x0000000616167981 */ /* 0x000f22000c1e1900 */
[----:B--2--5:R-:W-:Y:S01]  /*0500*/  FADD R8, R8, R15 ;  /* 0x0000000f08087221 */ /* 0x024fe20000000000 */
[----:B------:R-:W-:-:S06]  /*0510*/  IMAD.WIDE.U32 R14, R14, 0x4, R12 ;  /* 0x000000040e0e7825 */ /* 0x000fcc00078e000c */
[----:B------:R0:W2:Y:S02]  /*0520*/  LDG.E R14, desc[UR6][R14.64] ;  /* 0x000000060e0e7981 */ /* 0x0000a4000c1e1900 */
[----:B0-----:R-:W-:-:S05]  /*0530*/  IADD3 R15, PT, PT, R4, 0x1e00, RZ ;  /* 0x00001e00040f7810 */ /* 0x001fca0007ffe0ff */
[----:B------:R-:W-:-:S06]  /*0540*/  IMAD.WIDE.U32 R12, R15, 0x4, R12 ;  /* 0x000000040f0c7825 */ /* 0x000fcc00078e000c */
[----:B------:R-:W2:Y:S01]  /*0550*/  LDG.E R12, desc[UR6][R12.64] ;  /* 0x000000060c0c7981 */ /* 0x000ea2000c1e1900 */
        /* <DEDUP_REMOVED lines=8> */
[----:B------:R-:W-:Y:S01]  /*05e0*/  FADD R18, R19, R18 ;  /* 0x0000001213127221 */ /* 0x000fe20000000000 */
[----:B------:R-:W-:-:S03]  /*05f0*/  IADD3 R10, PT, PT, R10, 0x10, RZ ;  /* 0x000000100a0a7810 */ /* 0x000fc60007ffe0ff */
[----:B------:R-:W-:Y:S01]  /*0600*/  FADD R11, R18, R11 ;  /* 0x0000000b120b7221 */ /* 0x000fe20000000000 */
[----:B------:R-:W-:Y:S02]  /*0610*/  ISETP.NE.AND P0, PT, R10, RZ, PT ;  /* 0x000000ff0a00720c */ /* 0x000fe40003f05270 */
[----:B------:R-:W-:Y:S02]  /*0620*/  IADD3 R9, PT, PT, R9, 0x2000, RZ ;  /* 0x0000200009097810 */ /* 0x000fe40007ffe0ff */
[----:B------:R-:W-:Y:S01]  /*0630*/  IADD3 R4, PT, PT, R4, 0x2000, RZ ;  /* 0x0000200004047810 */ /* 0x000fe20007ffe0ff */
[----:B--2---:R-:W-:-:S04]  /*0640*/  FADD R11, R11, R14 ;  /* 0x0000000e0b0b7221 */ /* 0x004fc80000000000 */
[----:B------:R-:W-:-:S04]  /*0650*/  FADD R11, R11, R16 ;  /* 0x000000100b0b7221 */ /* 0x000fc80000000000 */
[----:B------:R-:W-:-:S04]  /*0660*/  FADD R11, R11, R20 ;  /* 0x000000140b0b7221 */ /* 0x000fc80000000000 */
[----:B------:R-:W-:-:S04]  /*0670*/  FADD R11, R11, R22 ;  /* 0x000000160b0b7221 */ /* 0x000fc80000000000 */
[----:B------:R-:W-:Y:S01]  /*0680*/  FADD R15, R11, R12 ;  /* 0x0000000c0b0f7221 */ /* 0x000fe20000000000 */
[----:B------:R-:W-:Y:S06]  /*0690*/  @P0 BRA `(.L_x_182) ;  /* 0xfffffff800ec0947 */ /* 0x000fec000383ffff */
[----:B------:R-:W-:Y:S05]  /*06a0*/  BSYNC.RECONVERGENT B3 ;  /* 0x0000000000037941 */ /* 0x000fea0003800200 */
.L_x_181:
[----:B------:R-:W-:-:S07]  /*06b0*/  IADD3 R4, PT, PT, R9, -0x1000, RZ ;  /* 0xfffff00009047810 */ /* 0x000fce0007ffe0ff */
.L_x_180:
[----:B------:R-:W-:Y:S05]  /*06c0*/  BSYNC.RECONVERGENT B2 ;  /* 0x0000000000027941 */ /* 0x000fea0003800200 */
.L_x_179:
[----:B------:R-:W-:-:S13]  /*06d0*/  ISETP.NE.AND P0, PT, R6, RZ, PT ;  /* 0x000000ff0600720c */ /* 0x000fda0003f05270 */
[----:B------:R-:W-:Y:S05]  /*06e0*/  @!P0 BRA `(.L_x_178) ;  /* 0x0000000400308947 */ /* 0x000fea0003800000 */
[----:B------:R-:W-:Y:S01]  /*06f0*/  ISETP.GE.U32.AND P0, PT, R6, 0x8, PT ;  /* 0x000000080600780c */ /* 0x000fe20003f06070 */
[----:B------:R-:W-:Y:S01]  /*0700*/  BSSY.RECONVERGENT B2, `(.L_x_183) ;  /* 0x0000026000027945 */ /* 0x000fe20003800200 */
[----:B------:R-:W-:-:S04]  /*0710*/  LOP3.LUT R22, R5, 0x7, RZ, 0xc0, !PT ;  /* 0x0000000705167812 */ /* 0x000fc800078ec0ff */
[----:B------:R-:W-:-:S07]  /*0720*/  ISETP.NE.AND P1, PT, R22, RZ, PT ;  /* 0x000000ff1600720c */ /* 0x000fce0003f25270 */
[----:B------:R-:W-:Y:S06]  /*0730*/  @!P0 BRA `(.L_x_184) ;  /* 0x0000000000888947 */ /* 0x000fec0003800000 */
[----:B------:R-:W1:Y:S01]  /*0740*/  LDC.64 R6, c[0x0][0x380] ;  /* 0x0000e000ff067b82 */ /* 0x000e620000000a00 */
[----:B------:R-:W-:-:S04]  /*0750*/  LEA R19, R3, R4, 0xd ;  /* 0x0000000403137211 */ /* 0x000fc800078e68ff */
[C---:B------:R-:W-:Y:S02]  /*0760*/  IADD3 R17, PT, PT, R19.reuse, 0x200, RZ ;  /* 0x0000020013117810 */ /* 0x040fe40007ffe0ff */
[C---:B------:R-:W-:Y:S02]  /*0770*/  IADD3 R21, PT, PT, R19.reuse, 0x400, RZ ;  /* 0x0000040013157810 */ /* 0x040fe40007ffe0ff */
[C---:B------:R-:W-:Y:S02]  /*0780*/  IADD3 R13, PT, PT, R19.reuse, 0x600, RZ ;  /* 0x00000600130d7810 */ /* 0x040fe40007ffe0ff */
[C---:B0-----:R-:W-:Y:S01]  /*0790*/  IADD3 R9, PT, PT, R19.reuse, 0x800, RZ ;  /* 0x0000080013097810 */ /* 0x041fe20007ffe0ff */
[----:B-1----:R-:W-:-:S04]  /*07a0*/  IMAD.WIDE.U32 R10, R19, 0x4, R6 ;  /* 0x00000004130a7825 */ /* 0x002fc800078e0006 */
[--C-:B------:R-:W-:Y:S01]  /*07b0*/  IMAD.WIDE.U32 R16, R17, 0x4, R6.reuse ;  /* 0x0000000411107825 */ /* 0x100fe200078e0006 */
[----:B------:R0:W2:Y:S03]  /*07c0*/  LDG.E R14, desc[UR6][R10.64] ;  /* 0x000000060a0e7981 */ /* 0x0000a6000c1e1900 */
[--C-:B------:R-:W-:Y:S01]  /*07d0*/  IMAD.WIDE.U32 R20, R21, 0x4, R6.reuse ;  /* 0x0000000415147825 */ /* 0x100fe200078e0006 */
[----:B------:R1:W3:Y:S03]  /*07e0*/  LDG.E R18, desc[UR6][R16.64] ;  /* 0x0000000610127981 */ /* 0x0002e6000c1e1900 */
[--C-:B------:R-:W-:Y:S01]  /*07f0*/  IMAD.WIDE.U32 R12, R13, 0x4, R6.reuse ;  /* 0x000000040d0c7825 */ /* 0x100fe200078e0006 */
[----:B------:R-:W-:Y:S01]  /*0800*/  IADD3 R23, PT, PT, R19, 0xa00, RZ ;  /* 0x00000a0013177810 */ /* 0x000fe20007ffe0ff */
[----:B------:R-:W4:Y:S02]  /*0810*/  LDG.E R20, desc[UR6][R20.64] ;  /* 0x0000000614147981 */ /* 0x000f24000c1e1900 */
[--C-:B------:R-:W-:Y:S01]  /*0820*/  IMAD.WIDE.U32 R8, R9, 0x4, R6.reuse ;  /* 0x0000000409087825 */ /* 0x100fe200078e0006 */
[----:B------:R-:W-:Y:S01]  /*0830*/  IADD3 R25, PT, PT, R19, 0xc00, RZ ;  /* 0x00000c0013197810 */ /* 0x000fe20007ffe0ff */
[----:B------:R-:W4:Y:S02]  /*0840*/  LDG.E R12, desc[UR6][R12.64] ;  /* 0x000000060c0c7981 */ /* 0x000f24000c1e1900 */
[--C-:B0-----:R-:W-:Y:S01]  /*0850*/  IMAD.WIDE.U32 R10, R23, 0x4, R6.reuse ;  /* 0x00000004170a7825 */ /* 0x101fe200078e0006 */
[----:B------:R-:W-:Y:S01]  /*0860*/  IADD3 R19, PT, PT, R19, 0xe00, RZ ;  /* 0x00000e0013137810 */ /* 0x000fe20007ffe0ff */
[----:B------:R-:W4:Y:S02]  /*0870*/  LDG.E R8, desc[UR6][R8.64] ;  /* 0x0000000608087981 */ /* 0x000f24000c1e1900 */
[----:B-1----:R-:W-:-:S02]  /*0880*/  IMAD.WIDE.U32 R16, R25, 0x4, R6 ;  /* 0x0000000419107825 */ /* 0x002fc400078e0006 */
[----:B------:R-:W4:Y:S02]  /*0890*/  LDG.E R11, desc[UR6][R10.64] ;  /* 0x000000060a0b7981 */ /* 0x000f24000c1e1900 */
[----:B------:R-:W-:Y:S02]  /*08a0*/  IMAD.WIDE.U32 R6, R19, 0x4, R6 ;  /* 0x0000000413067825 */ /* 0x000fe400078e0006 */
[----:B------:R-:W4:Y:S04]  /*08b0*/  LDG.E R17, desc[UR6][R16.64] ;  /* 0x0000000610117981 */ /* 0x000f28000c1e1900 */
[----:B------:R-:W4:Y:S01]  /*08c0*/  LDG.E R7, desc[UR6][R6.64] ;  /* 0x0000000606077981 */ /* 0x000f22000c1e1900 */
        /* <DEDUP_REMOVED lines=9> */
.L_x_184:
[----:B------:R-:W-:Y:S05]  /*0960*/  BSYNC.RECONVERGENT B2 ;  /* 0x0000000000027941 */ /* 0x000fea0003800200 */
.L_x_183:
[----:B------:R-:W-:Y:S05]  /*0970*/  @!P1 BRA `(.L_x_178) ;  /* 0x00000000008c9947 */ /* 0x000fea0003800000 */
[----:B------:R-:W-:Y:S01]  /*0980*/  ISETP.GE.U32.AND P0, PT, R22, 0x4, PT ;  /* 0x000000041600780c */ /* 0x000fe20003f06070 */
[----:B------:R-:W-:Y:S01]  /*0990*/  BSSY.RECONVERGENT B2, `(.L_x_185) ;  /* 0x0000016000027945 */ /* 0x000fe20003800200 */
[----:B------:R-:W-:-:S04]  /*09a0*/  LOP3.LUT R5, R5, 0x3, RZ, 0xc0, !PT ;  /* 0x0000000305057812 */ /* 0x000fc800078ec0ff */
[----:B------:R-:W-:-:S07]  /*09b0*/  ISETP.NE.AND P1, PT, R5, RZ, PT ;  /* 0x000000ff0500720c */ /* 0x000fce0003f25270 */
[----:B------:R-:W-:Y:S06]  /*09c0*/  @!P0 BRA `(.L_x_186) ;  /* 0x0000000000488947 */ /* 0x000fec0003800000 */
[----:B------:R-:W0:Y:S01]  /*09d0*/  LDC.64 R6, c[0x0][0x380] ;  /* 0x0000e000ff067b82 */ /* 0x000e220000000a00 */
[----:B------:R-:W-:-:S04]  /*09e0*/  LEA R13, R3, R4, 0xd ;  /* 0x00000004030d7211 */ /* 0x000fc800078e68ff */
[C---:B------:R-:W-:Y:S02]  /*09f0*/  IADD3 R11, PT, PT, R13.reuse, 0x200, RZ ;  /* 0x000002000d0b7810 */ /* 0x040fe40007ffe0ff */
[C---:B------:R-:W-:Y:S02]  /*0a00*/  IADD3 R17, PT, PT, R13.reuse, 0x400, RZ ;  /* 0x000004000d117810 */ /* 0x040fe40007ffe0ff */
[C---:B------:R-:W-:Y:S01]  /*0a10*/  IADD3 R19, PT, PT, R13.reuse, 0x600, RZ ;  /* 0x000006000d137810 */ /* 0x040fe20007ffe0ff */
[----:B0-----:R-:W-:-:S04]  /*0a20*/  IMAD.WIDE.U32 R8, R13, 0x4, R6 ;  /* 0x000000040d087825 */ /* 0x001fc800078e0006 */
[--C-:B------:R-:W-:Y:S02]  /*0a30*/  IMAD.WIDE.U32 R10, R11, 0x4, R6.reuse ;  /* 0x000000040b0a7825 */ /* 0x100fe400078e0006 */
[----:B------:R-:W2:Y:S02]  /*0a40*/  LDG.E R8, desc[UR6][R8.64] ;  /* 0x0000000608087981 */ /* 0x000ea4000c1e1900 */
[--C-:B------:R-:W-:Y:S02]  /*0a50*/  IMAD.WIDE.U32 R12, R17, 0x4, R6.reuse ;  /* 0x00000004110c7825 */ /* 0x100fe400078e0006 */
[----:B------:R-:W3:Y:S02]  /*0a60*/  LDG.E R10, desc[UR6][R10.64] ;  /* 0x000000060a0a7981 */ /* 0x000ee4000c1e1900 */
[----:B------:R-:W-:Y:S02]  /*0a70*/  IMAD.WIDE.U32 R6, R19, 0x4, R6 ;  /* 0x0000000413067825 */ /* 0x000fe400078e0006 */
[----:B------:R-:W4:Y:S04]  /*0a80*/  LDG.E R12, desc[UR6][R12.64] ;  /* 0x000000060c0c7981 */ /* 0x000f28000c1e1900 */
[----:B------:R-:W4:Y:S01]  /*0a90*/  LDG.E R6, desc[UR6][R6.64] ;  /* 0x0000000606067981 */ /* 0x000f22000c1e1900 */
[----:B------:R-:W-:Y:S01]  /*0aa0*/  IADD3 R4, PT, PT, R4, 0x800, RZ ;  /* 0x0000080004047810 */ /* 0x000fe20007ffe0ff */
[----:B--2--5:R-:W-:-:S04]  /*0ab0*/  FADD R15, R15, R8 ;  /* 0x000000080f0f7221 */ /* 0x024fc80000000000 */
[----:B---3--:R-:W-:-:S04]  /*0ac0*/  FADD R15, R15, R10 ;  /* 0x0000000a0f0f7221 */ /* 0x008fc80000000000 */
[----:B----4-:R-:W-:-:S04]  /*0ad0*/  FADD R15, R15, R12 ;  /* 0x0000000c0f0f7221 */ /* 0x010fc80000000000 */
[----:B------:R-:W-:-:S07]  /*0ae0*/  FADD R15, R15, R6 ;  /* 0x000000060f0f7221 */ /* 0x000fce0000000000 */
.L_x_186:
[----:B------:R-:W-:Y:S05]  /*0af0*/  BSYNC.RECONVERGENT B2 ;  /* 0x0000000000027941 */ /* 0x000fea0003800200 */
.L_x_185:
[----:B------:R-:W-:Y:S05]  /*0b00*/  @!P1 BRA `(.L_x_178) ;  /* 0x0000000000289947 */ /* 0x000fea0003800000 */
[----:B------:R-:W1:Y:S01]  /*0b10*/  LDC.64 R6, c[0x0][0x380] ;  /* 0x0000e000ff067b82 */ /* 0x000e620000000a00 */
[----:B0-----:R-:W-:Y:S02]  /*0b20*/  LEA R9, R3, R4, 0xd ;  /* 0x0000000403097211 */ /* 0x001fe400078e68ff */
[----:B------:R-:W-:-:S07]  /*0b30*/  IADD3 R8, PT, PT, -R5, RZ, RZ ;  /* 0x000000ff05087210 */ /* 0x000fce0007ffe1ff */
.L_x_187:
[----:B-1----:R-:W-:-:S06]  /*0b40*/  IMAD.WIDE.U32 R4, R9, 0x4, R6 ;  /* 0x0000000409047825 */ /* 0x002fcc00078e0006 */
[----:B------:R-:W2:Y:S01]  /*0b50*/  LDG.E R4, desc[UR6][R4.64] ;  /* 0x0000000604047981 */ /* 0x000ea2000c1e1900 */
[----:B------:R-:W-:Y:S02]  /*0b60*/  IADD3 R8, PT, PT, R8, 0x1, RZ ;  /* 0x0000000108087810 */ /* 0x000fe40007ffe0ff */
[----:B------:R-:W-:Y:S02]  /*0b70*/  IADD3 R9, PT, PT, R9, 0x200, RZ ;  /* 0x0000020009097810 */ /* 0x000fe40007ffe0ff */
[----:B------:R-:W-:Y:S01]  /*0b80*/  ISETP.NE.AND P0, PT, R8, RZ, PT ;  /* 0x000000ff0800720c */ /* 0x000fe20003f05270 */
[----:B--2--5:R-:W-:-:S12]  /*0b90*/  FADD R15, R4, R15 ;  /* 0x0000000f040f7221 */ /* 0x024fd80000000000 */
[----:B------:R-:W-:Y:S05]  /*0ba0*/  @P0 BRA `(.L_x_187) ;  /* 0xfffffffc00e40947 */ /* 0x000fea000383ffff */
.L_x_178:
[----:B------:R-:W-:Y:S05]  /*0bb0*/  BSYNC.RECONVERGENT B1 ;  /* 0x0000000000017941 */ /* 0x000fea0003800200 */
.L_x_177:
[----:B------:R-:W-:-:S13]  /*0bc0*/  ISETP.GE.U32.AND P0, PT, R0, 0x200, PT ;  /* 0x000002000000780c */ /* 0x000fda0003f06070 */
[----:B------:R-:W-:Y:S05]  /*0bd0*/  @!P0 BRA `(.L_x_188) ;  /* 0x0000000000d08947 */ /* 0x000fea0003800000 */
[----:B0-----:R-:W0:Y:S01]  /*0be0*/  S2R R8, SR_LANEID ;  /* 0x0000000000087919 */ /* 0x001e220000000000 */
[----:B-----5:R-:W1:Y:S02]  /*0bf0*/  SHFL.DOWN PT, R0, R15, 0x1, 0x1f ;  /* 0x08201f000f007f89 */ /* 0x020e6400000e0000 */
[----:B-1----:R-:W-:Y:S01]  /*0c00*/  FADD R0, R0, R15 ;  /* 0x0000000f00007221 */ /* 0x002fe20000000000 */
[C---:B0-----:R-:W-:Y:S02]  /*0c10*/  ISETP.GT.AND P0, PT, R8.reuse, 0x1e, PT ;  /* 0x0000001e0800780c */ /* 0x041fe40003f04270 */
[C---:B------:R-:W-:Y:S02]  /*0c20*/  ISETP.NE.AND P1, PT, R8.reuse, RZ, PT ;  /* 0x000000ff0800720c */ /* 0x040fe40003f25270 */
        /* <DEDUP_REMOVED lines=27> */
[----:B------:R-:W0:Y:S04]  /*0de0*/  LDS.128 R12, [UR4+0x10] ;  /* 0x00001004ff0c7984 */ /* 0x000e280008000c00 */
[----:B------:R-:W2:Y:S04]  /*0df0*/  LDS.128 R8, [UR4+0x20] ;  /* 0x00002004ff087984 */ /* 0x000ea80008000c00 */
[----:B-1----:R-:W1:Y:S04]  /*0e00*/  LDS.128 R4, [UR4+0x30] ;  /* 0x00003004ff047984 */ /* 0x002e680008000c00 */
[----:B------:R-:W3:Y:S01]  /*0e10*/  LDS.128 R16, [UR4+0x40] ;  /* 0x00004004ff107984 */ /* 0x000ee20008000c00 */
[----:B0-----:R-:W-:-:S04]  /*0e20*/  FADD R13, R20, R13 ;  /* 0x0000000d140d7221 */ /* 0x001fc80000000000 */
[----:B------:R-:W-:-:S04]  /*0e30*/  FADD R14, R13, R14 ;  /* 0x0000000e0d0e7221 */ /* 0x000fc80000000000 */
[----:B------:R-:W-:-:S04]  /*0e40*/  FADD R15, R14, R15 ;  /* 0x0000000f0e0f7221 */ /* 0x000fc80000000000 */
[----:B--2---:R-:W-:-:S04]  /*0e50*/  FADD R8, R15, R8 ;  /* 0x000000080f087221 */ /* 0x004fc80000000000 */
[----:B------:R-:W-:-:S04]  /*0e60*/  FADD R9, R8, R9 ;  /* 0x0000000908097221 */ /* 0x000fc80000000000 */
[----:B------:R-:W-:-:S04]  /*0e70*/  FADD R10, R9, R10 ;  /* 0x0000000a090a7221 */ /* 0x000fc80000000000 */
[----:B------:R-:W-:-:S04]  /*0e80*/  FADD R11, R10, R11 ;  /* 0x0000000b0a0b7221 */ /* 0x000fc80000000000 */
[----:B-1----:R-:W-:-:S04]  /*0e90*/  FADD R4, R11, R4 ;  /* 0x000000040b047221 */ /* 0x002fc80000000000 */
        /* <DEDUP_REMOVED lines=8> */
.L_x_188:
[----:B0-----:R-:W0:Y:S01]  /*0f20*/  S2R R8, SR_LANEID ;  /* 0x0000000000087919 */ /* 0x001e220000000000 */
[----:B------:R-:W-:-:S04]  /*0f30*/  LOP3.LUT R4, R2, 0x3e0, RZ, 0xc0, !PT ;  /* 0x000003e002047812 */ /* 0x000fc800078ec0ff */
[----:B------:R-:W-:Y:S02]  /*0f40*/  IADD3 R5, PT, PT, R4, 0x20, RZ ;  /* 0x0000002004057810 */ /* 0x000fe40007ffe0ff */
[----:B------:R-:W-:Y:S02]  /*0f50*/  LOP3.LUT R7, RZ, R4, RZ, 0x33, !PT ;  /* 0x00000004ff077212 */ /* 0x000fe400078e33ff */
[----:B------:R-:W-:Y:S02]  /*0f60*/  ISETP.GT.U32.AND P0, PT, R5, R0, PT ;  /* 0x000000000500720c */ /* 0x000fe40003f04070 */
[----:B------:R-:W-:-:S04]  /*0f70*/  IADD3 R7, PT, PT, R0, R7, RZ ;  /* 0x0000000700077210 */ /* 0x000fc80007ffe0ff */
[----:B------:R-:W-:-:S05]  /*0f80*/  SEL R7, R7, 0x1f, P0 ;  /* 0x0000001f07077807 */ /* 0x000fca0000000000 */
[----:B-----5:R-:W1:Y:S01]  /*0f90*/  SHFL.DOWN PT, R4, R15, 0x1, R7 ;  /* 0x082000000f047989 */ /* 0x020e6200000e0007 */
[C---:B0-----:R-:W-:Y:S02]  /*0fa0*/  ISETP.GE.AND P0, PT, R8.reuse, R7, PT ;  /* 0x000000070800720c */ /* 0x041fe40003f06270 */
[C---:B------:R-:W-:Y:S02]  /*0fb0*/  IADD3 R6, PT, PT, R8.reuse, 0x2, RZ ;  /* 0x0000000208067810 */ /* 0x040fe40007ffe0ff */
[----:B------:R-:W-:-:S09]  /*0fc0*/  ISETP.NE.AND P1, PT, R8, RZ, PT ;  /* 0x000000ff0800720c */ /* 0x000fd20003f25270 */
[----:B-1----:R-:W-:Y:S01]  /*0fd0*/  @!P0 FADD R15, R4, R15 ;  /* 0x0000000f040f8221 */ /* 0x002fe20000000000 */
[----:B------:R-:W-:Y:S02]  /*0fe0*/  ISETP.GT.AND P0, PT, R6, R7, PT ;  /* 0x000000070600720c */ /* 0x000fe40003f04270 */
[----:B------:R-:W-:Y:S01]  /*0ff0*/  IADD3 R6, PT, PT, R8, 0x4, RZ ;  /* 0x0000000408067810 */ /* 0x000fe20007ffe0ff */
        /* <DEDUP_REMOVED lines=24> */
[----:B------:R-:W1:Y:S01]  /*1180*/  S2UR UR5, SR_CgaCtaId ;  /* 0x00000000000579c3 */ /* 0x000e620000008800 */
[----:B------:R-:W-:Y:S01]  /*1190*/  UMOV UR4, 0x400 ;  /* 0x0000040000047882 */ /* 0x000fe20000000000 */
[C---:B------:R-:W-:Y:S02]  /*11a0*/  ISETP.GT.U32.AND P2, PT, R0.reuse, 0x20, PT ;  /* 0x000000200000780c */ /* 0x040fe40003f44070 */
[C---:B------:R-:W-:Y:S02]  /*11b0*/  ISETP.GT.U32.AND P3, PT, R0.reuse, 0x40, PT ;  /* 0x000000400000780c */ /* 0x040fe40003f64070 */
[C---:B------:R-:W-:Y:S02]  /*11c0*/  ISETP.GT.U32.AND P1, PT, R0.reuse, 0x60, PT ;  /* 0x000000600000780c */ /* 0x040fe40003f24070 */
[----:B------:R-:W-:Y:S01]  /*11d0*/  ISETP.GT.U32.AND P4, PT, R0, 0xc0, PT ;  /* 0x000000c00000780c */ /* 0x000fe20003f84070 */
[----:B-1----:R-:W-:-:S09]  /*11e0*/  ULEA UR4, UR5, UR4, 0x18 ;  /* 0x0000000405047291 */ /* 0x002fd2000f8ec0ff */
[----:B0-----:R-:W0:Y:S04]  /*11f0*/  LDS.128 R4, [UR4+0x10] ;  /* 0x00001004ff047984 */ /* 0x001e280008000c00 */
[----:B------:R-:W1:Y:S04]  /*1200*/  LDS.128 R8, [UR4+0x20] ;  /* 0x00002004ff087984 */ /* 0x000e680008000c00 */
[----:B------:R-:W2:Y:S04]  /*1210*/  LDS.128 R12, [UR4+0x30] ;  /* 0x00003004ff0c7984 */ /* 0x000ea80008000c00 */
[----:B------:R-:W3:Y:S01]  /*1220*/  LDS.128 R16, [UR4+0x40] ;  /* 0x00004004ff107984 */ /* 0x000ee20008000c00 */
[----:B0-----:R-:W-:Y:S01]  /*1230*/  @P2 FADD R20, R20, R5 ;  /* 0x0000000514142221 */ /* 0x001fe20000000000 */
[----:B------:R-:W-:-:S03]  /*1240*/  ISETP.GT.U32.AND P2, PT, R0, 0x80, PT ;  /* 0x000000800000780c */ /* 0x000fc60003f44070 */
[----:B------:R-:W-:Y:S01]  /*1250*/  @P3 FADD R20, R20, R6 ;  /* 0x0000000614143221 */ /* 0x000fe20000000000 */
[----:B------:R-:W-:-:S03]  /*1260*/  ISETP.GT.U32.AND P3, PT, R0, 0xa0, PT ;  /* 0x000000a00000780c */ /* 0x000fc60003f64070 */
[----:B------:R-:W-:Y:S01]  /*1270*/  @P1 FADD R20, R20, R7 ;  /* 0x0000000714141221 */ /* 0x000fe20000000000 */
[----:B------:R-:W-:-:S05]  /*1280*/  ISETP.GT.U32.AND P1, PT, R0, 0xe0, PT ;  /* 0x000000e00000780c */ /* 0x000fca0003f24070 */
[----:B-1----:R-:W-:Y:S01]  /*1290*/  @P2 FADD R20, R20, R8 ;  /* 0x0000000814142221 */ /* 0x002fe20000000000 */
[----:B------:R-:W-:-:S03]  /*12a0*/  ISETP.GT.U32.AND P2, PT, R0, 0x100, PT ;  /* 0x000001000000780c */ /* 0x000fc60003f44070 */
[----:B------:R-:W-:Y:S01]  /*12b0*/  @P3 FADD R20, R20, R9 ;  /* 0x0000000914143221 */ /* 0x000fe20000000000 */
[----:B------:R-:W-:-:S03]  /*12c0*/  ISETP.GT.U32.AND P3, PT, R0, 0x120, PT ;  /* 0x000001200000780c */ /* 0x000fc60003f64070 */
[----:B------:R-:W-:Y:S01]  /*12d0*/  @P4 FADD R20, R20, R10 ;  /* 0x0000000a14144221 */ /* 0x000fe20000000000 */
[----:B------:R-:W-:-:S03]  /*12e0*/  ISETP.GT.U32.AND P4, PT, R0, 0x140, PT ;  /* 0x000001400000780c */ /* 0x000fc60003f84070 */
[----:B------:R-:W-:Y:S01]  /*12f0*/  @P1 FADD R20, R20, R11 ;  /* 0x0000000b14141221 */ /* 0x000fe20000000000 */
[----:B------:R-:W-:-:S03]  /*1300*/  ISETP.GT.U32.AND P1, PT, R0, 0x160, PT ;  /* 0x000001600000780c */ /* 0x000fc60003f24070 */
[----:B--2---:R-:W-:Y:S01]  /*1310*/  @P2 FADD R20, R20, R12 ;  /* 0x0000000c14142221 */ /* 0x004fe20000000000 */
[----:B------:R-:W-:-:S03]  /*1320*/  ISETP.GT.U32.AND P2, PT, R0, 0x180, PT ;  /* 0x000001800000780c */ /* 0x000fc60003f44070 */
[----:B------:R-:W-:Y:S01]  /*1330*/  @P3 FADD R20, R20, R13 ;  /* 0x0000000d14143221 */ /* 0x000fe20000000000 */
[----:B------:R-:W-:-:S03]  /*1340*/  ISETP.GT.U32.AND P3, PT, R0, 0x1a0, PT ;  /* 0x000001a00000780c */ /* 0x000fc60003f64070 */
[----:B------:R-:W-:Y:S01]  /*1350*/  @P4 FADD R20, R20, R14 ;  /* 0x0000000e14144221 */ /* 0x000fe20000000000 */
[----:B------:R-:W-:-:S03]  /*1360*/  ISETP.GT.U32.AND P4, PT, R0, 0x1c0, PT ;  /* 0x000001c00000780c */ /* 0x000fc60003f84070 */
[----:B------:R-:W-:Y:S01]  /*1370*/  @P1 FADD R20, R20, R15 ;  /* 0x0000000f14141221 */ /* 0x000fe20000000000 */
[----:B------:R-:W-:-:S03]  /*1380*/  ISETP.GT.U32.AND P1, PT, R0, 0x1e0, PT ;  /* 0x000001e00000780c */ /* 0x000fc60003f24070 */
[----:B---3--:R-:W-:-:S04]  /*1390*/  @P2 FADD R20, R20, R16 ;  /* 0x0000001014142221 */ /* 0x008fc80000000000 */
[----:B------:R-:W-:-:S04]  /*13a0*/  @P3 FADD R20, R20, R17 ;  /* 0x0000001114143221 */ /* 0x000fc80000000000 */
[----:B------:R-:W-:-:S04]  /*13b0*/  @P4 FADD R20, R20, R18 ;  /* 0x0000001214144221 */ /* 0x000fc80000000000 */
[----:B------:R-:W-:Y:S01]  /*13c0*/  @P1 FADD R20, R20, R19 ;  /* 0x0000001314141221 */ /* 0x000fe20000000000 */
[----:B------:R-:W-:Y:S06]  /*13d0*/  BRA `(.L_x_189) ;  /* 0x0000001400007947 */ /* 0x000fec0003800000 */
.L_x_174:
[----:B------:R-:W0:Y:S01]  /*13e0*/  S2R R2, SR_TID.X ;  /* 0x0000000000027919 */ /* 0x000e220000002100 */
[----:B------:R-:W1:Y:S02]  /*13f0*/  LDCU.64 UR4, c[0x0][0x380] ;  /* 0x00007000ff0477ac */ /* 0x000e640008000a00 */
[----:B-1----:R-:W-:Y:S02]  /*1400*/  MOV R4, UR4 ;  /* 0x0000000400047c02 */ /* 0x002fe40008000f00 */
[----:B------:R-:W-:Y:S02]  /*1410*/  MOV R5, UR5 ;  /* 0x0000000500057c02 */ /* 0x000fe40008000f00 */
[----:B0-----:R-:W-:-:S05]  /*1420*/  LEA R9, R3, R2, 0xd ;  /* 0x0000000203097211 */ /* 0x001fca00078e68ff */
[----:B------:R-:W-:-:S05]  /*1430*/  IMAD.WIDE.U32 R8, R9, 0x4, R4 ;  /* 0x0000000409087825 */ /* 0x000fca00078e0004 */
        /* <DEDUP_REMOVED lines=16> */
[----:B------:R-:W-:Y:S01]  /*1540*/  ISETP.GE.U32.AND P0, PT, R0, R13, PT ;  /* 0x0000000d0000720c */ /* 0x000fe20003f06070 */
        /* <DEDUP_REMOVED lines=16> */
[----:B------:R-:W-:Y:S01]  /*1650*/  LEA R9, R3, R13, 0xd ;  /* 0x0000000d03097211 */ /* 0x000fe200078e68ff */
[----:B------:R-:W-:Y:S01]  /*1660*/  UMOV UR4, URZ ;  /* 0x000000ff00047c82 */ /* 0x000fe20008000000 */
[----:B------:R-:W-:Y:S02]  /*1670*/  IADD3 R8, PT, PT, R6, -0x2000, RZ ;  /* 0xffffe00006087810 */ /* 0x000fe40007ffe0ff */
[----:B------:R-:W-:Y:S02]  /*1680*/  LOP3.LUT R0, RZ, R2, RZ, 0x33, !PT ;  /* 0x00000002ff007212 */ /* 0x000fe400078e33ff */
[----:B------:R-:W-:Y:S02]  /*1690*/  ISETP.GT.U32.AND P0, PT, R9, R8, PT ;  /* 0x000000080900720c */ /* 0x000fe40003f04070 */
[----:B------:R-:W-:Y:S02]  /*16a0*/  IADD3 R10, PT, PT, -R13, R6, R0 ;  /* 0x000000060d0a7210 */ /* 0x000fe40007ffe100 */
[----:B------:R-:W-:-:S02]  /*16b0*/  IADD3 R7, PT, PT, R9, 0x1000, R2 ;  /* 0x0000100009077810 */ /* 0x000fc40007ffe002 */
[----:B------:R-:W-:Y:S01]  /*16c0*/  MOV R0, R9 ;  /* 0x0000000900007202 */ /* 0x000fe20000000f00 */
[----:B------:R-:W-:-:S06]  /*16d0*/  IMAD R2, R3, -0x2000, R10 ;  /* 0xffffe00003027824 */ /* 0x000fcc00078e020a */
[----:B------:R-:W-:Y:S05]  /*16e0*/  @P0 BRA `(.L_x_191) ;  /* 0x0000000000bc0947 */ /* 0x000fea0003800000 */
[----:B------:R-:W0:Y:S08]  /*16f0*/  LDC R6, c[0x0][0x3a8] ;  /* 0x0000ea00ff067b82 */ /* 0x000e300000000800 */
[----:B------:R-:W1:Y:S02]  /*1700*/  LDC.64 R4, c[0x0][0x380] ;  /* 0x0000e000ff047b82 */ /* 0x000e640000000a00 */
.L_x_192:
[----:B------:R-:W2:Y:S02]  /*1710*/  S2R R10, SR_TID.X ;  /* 0x00000000000a7919 */ /* 0x000ea40000002100 */
[----:B--2---:R-:W-:-:S05]  /*1720*/  IADD3 R11, PT, PT, R10, R9, RZ ;  /* 0x000000090a0b7210 */ /* 0x004fca0007ffe0ff */
[----:B-1----:R-:W-:-:S05]  /*1730*/  IMAD.WIDE.U32 R10, R11, 0x4, R4 ;  /* 0x000000040b0a7825 */ /* 0x002fca00078e0004 */
        /* <DEDUP_REMOVED lines=13> */
[----:B---3--:R-:W-:-:S02]  /*1810*/  FADD R14, R14, R15 ;  /* 0x0000000f0e0e7221 */ /* 0x008fc40000000000 */
[----:B------:R-:W2:Y:S01]  /*1820*/  LDG.E R15, desc[UR6][R10.64+0x7000] ;  /* 0x007000060a0f7981 */ /* 0x000ea2000c1e1900 */
[----:B----4-:R-:W-:-:S03]  /*1830*/  FADD R12, R16, R17 ;  /* 0x00000011100c7221 */ /* 0x010fc60000000000 */
[----:B------:R-:W3:Y:S04]  /*1840*/  LDG.E R17, desc[UR6][R10.64+0x5800] ;  /* 0x005800060a117981 */ /* 0x000ee8000c1e1900 */
[----:B------:R-:W2:Y:S01]  /*1850*/  LDG.E R16, desc[UR6][R10.64+0x6800] ;  /* 0x006800060a107981 */ /* 0x000ea2000c1e1900 */
[----:B------:R-:W-:-:S03]  /*1860*/  FADD R14, R23, R14 ;  /* 0x0000000e170e7221 */ /* 0x000fc60000000000 */
[----:B------:R-:W4:Y:S01]  /*1870*/  LDG.E R23, desc[UR6][R10.64+0x7800] ;  /* 0x007800060a177981 */ /* 0x000f22000c1e1900 */
[----:B-----5:R-:W-:-:S04]  /*1880*/  FADD R19, R19, R20 ;  /* 0x0000001413137221 */ /* 0x020fc80000000000 */
[----:B------:R-:W-:Y:S01]  /*1890*/  FADD R19, R12, R19 ;  /* 0x000000130c137221 */ /* 0x000fe20000000000 */
[----:B0-----:R-:W-:Y:S01]  /*18a0*/  IADD3 R12, PT, PT, -R9, R6, RZ ;  /* 0x00000006090c7210 */ /* 0x001fe20007ffe1ff */
[----:B------:R-:W-:-:S03]  /*18b0*/  FADD R21, R21, R22 ;  /* 0x0000001615157221 */ /* 0x000fc60000000000 */
[----:B------:R-:W-:Y:S01]  /*18c0*/  ISETP.GE.U32.AND P0, PT, R12, R13, PT ;  /* 0x0000000d0c00720c */ /* 0x000fe20003f06070 */
[----:B------:R-:W-:-:S04]  /*18d0*/  FADD R24, R24, R25 ;  /* 0x0000001918187221 */ /* 0x000fc80000000000 */
[----:B------:R-:W-:Y:S01]  /*18e0*/  FADD R21, R21, R24 ;  /* 0x0000001815157221 */ /* 0x000fe20000000000 */
[----:B------:R-:W-:Y:S01]  /*18f0*/  FADD R14, R14, R19 ;  /* 0x000000130e0e7221 */ /* 0x000fe20000000000 */
[----:B---3--:R-:W-:Y:S01]  /*1900*/  FADD R17, R17, R18 ;  /* 0x0000001211117221 */ /* 0x008fe20000000000 */
[----:B--2---:R-:W-:-:S04]  /*1910*/  FADD R16, R16, R15 ;  /* 0x0000000f10107221 */ /* 0x004fc80000000000 */
[----:B------:R-:W-:-:S04]  /*1920*/  FADD R16, R17, R16 ;  /* 0x0000001011107221 */ /* 0x000fc80000000000 */
[----:B------:R-:W-:-:S04]  /*1930*/  FADD R21, R21, R16 ;  /* 0x0000001015157221 */ /* 0x000fc80000000000 */
[----:B------:R-:W-:-:S04]  /*1940*/  FADD R14, R14, R21 ;  /* 0x000000150e0e7221 */ /* 0x000fc80000000000 */
[----:B----4-:R-:W-:Y:S01]  /*1950*/  FADD R23, R23, R14 ;  /* 0x0000000e17177221 */ /* 0x010fe20000000000 */
[----:B------:R-:W-:Y:S06]  /*1960*/  @!P0 BRA `(.L_x_190) ;  /* 0x0000000800d08947 */ /* 0x000fec0003800000 */
[C---:B------:R-:W-:Y:S01]  /*1970*/  IADD3 R9, PT, PT, R13.reuse, R9, RZ ;  /* 0x000000090d097210 */ /* 0x040fe20007ffe0ff */
[----:B------:R-:W-:Y:S01]  /*1980*/  UIADD3 UR4, UPT, UPT, UR4, 0x1, URZ ;  /* 0x0000000104047890 */ /* 0x000fe2000fffe0ff */
[----:B------:R-:W-:Y:S02]  /*1990*/  IADD3 R0, PT, PT, R13, R0, RZ ;  /* 0x000000000d007210 */ /* 0x000fe40007ffe0ff */
[----:B------:R-:W-:Y:S02]  /*19a0*/  ISETP.GT.U32.AND P0, PT, R9, R8, PT ;  /* 0x000000080900720c */ /* 0x000fe40003f04070 */
[C---:B------:R-:W-:Y:S02]  /*19b0*/  IADD3 R2, PT, PT, -R13.reuse, R2, RZ ;  /* 0x000000020d027210 */ /* 0x040fe40007ffe1ff */
[----:B------:R-:W-:-:S09]  /*19c0*/  IADD3 R7, PT, PT, R13, R7, RZ ;  /* 0x000000070d077210 */ /* 0x000fd20007ffe0ff */
[----:B------:R-:W-:Y:S05]  /*19d0*/  @!P0 BRA `(.L_x_192) ;  /* 0xfffffffc004c8947 */ /* 0x000fea000383ffff */
.L_x_191:
[----:B------:R-:W0:Y:S01]  /*19e0*/  S2R R16, SR_TID.X ;  /* 0x0000000000107919 */ /* 0x000e220000002100 */
[----:B------:R-:W-:Y:S01]  /*19f0*/  IADD3 R8, PT, PT, -R9, R6, RZ ;  /* 0x0000000609087210 */ /* 0x000fe20007ffe1ff */
[----:B------:R-:W-:Y:S03]  /*1a00*/  BSSY.RECONVERGENT B1, `(.L_x_190) ;  /* 0x00000aa000017945 */ /* 0x000fe60003800200 */
[----:B0-----:R-:W-:-:S04]  /*1a10*/  ISETP.GE.AND P0, PT, R16, R8, PT ;  /* 0x000000081000720c */ /* 0x001fc80003f06270 */
[----:B------:R-:W-:-:S13]  /*1a20*/  ISETP.GE.U32.OR P0, PT, R9, R6, P0 ;  /* 0x000000060900720c */ /* 0x000fda0000706470 */
[----:B------:R-:W-:Y:S05]  /*1a30*/  @P0 BRA `(.L_x_193) ;  /* 0x0000000800980947 */ /* 0x000fea0003800000 */
[----:B------:R-:W0:Y:S01]  /*1a40*/  LDC R10, c[0x0][0x3ac] ;  /* 0x0000eb00ff0a7b82 */ /* 0x000e220000000800 */
[----:B------:R-:W-:Y:S01]  /*1a50*/  LOP3.LUT R11, RZ, R16, RZ, 0x33, !PT ;  /* 0x00000010ff0b7212 */ /* 0x000fe200078e33ff */
[----:B------:R-:W-:Y:S06]  /*1a60*/  BSSY.RECONVERGENT B2, `(.L_x_194) ;  /* 0x0000056000027945 */ /* 0x000fec0003800200 */
[----:B------:R-:W1:Y:S01]  /*1a70*/  LDC R8, c[0x0][0x3ac] ;  /* 0x0000eb00ff087b82 */ /* 0x000e620000000800 */
[----:B0-----:R-:W-:-:S04]  /*1a80*/  SHF.L.U32 R10, R10, 0xd, RZ ;  /* 0x0000000d0a0a7819 */ /* 0x001fc800000006ff */
[----:B------:R-:W-:-:S04]  /*1a90*/  LEA R10, R3, R10, 0xd ;  /* 0x0000000a030a7211 */ /* 0x000fc800078e68ff */
[----:B------:R-:W-:Y:S01]  /*1aa0*/  IADD3 R6, PT, PT, -R10, R6, R11 ;  /* 0x000000060a067210 */ /* 0x000fe20007ffe10b */
[----:B-1----:R-:W-:-:S04]  /*1ab0*/  IMAD R11, R8, UR4, RZ ;  /* 0x00000004080b7c24 */ /* 0x002fc8000f8e02ff */
[----:B------:R-:W-:-:S05]  /*1ac0*/  IMAD R6, R11, -0x2000, R6 ;  /* 0xffffe0000b067824 */ /* 0x000fca00078e0206 */
[C---:B------:R-:W-:Y:S02]  /*1ad0*/  ISETP.GE.U32.AND P0, PT, R6.reuse, 0x1e00, PT ;  /* 0x00001e000600780c */ /* 0x040fe40003f06070 */
[----:B------:R-:W-:-:S04]  /*1ae0*/  LEA.HI R6, R6, 0x1, RZ, 0x17 ;  /* 0x0000000106067811 */ /* 0x000fc800078fb8ff */
[----:B------:R-:W-:-:S07]  /*1af0*/  LOP3.LUT R8, R6, 0xf, RZ, 0xc0, !PT ;  /* 0x0000000f06087812 */ /* 0x000fce00078ec0ff */
[----:B------:R-:W-:Y:S05]  /*1b00*/  @!P0 BRA `(.L_x_195) ;  /* 0x00000004002c8947 */ /* 0x000fea0003800000 */
[----:B------:R-:W-:Y:S01]  /*1b10*/  LEA.HI R10, R2, 0x1, RZ, 0x17 ;  /* 0x00000001020a7811 */ /* 0x000fe200078fb8ff */
[----:B------:R-:W-:Y:S01]  /*1b20*/  BSSY.RECONVERGENT B3, `(.L_x_196) ;  /* 0x0000048000037945 */ /* 0x000fe20003800200 */
[----:B------:R-:W-:Y:S02]  /*1b30*/  LOP3.LUT R11, R16, 0x1000, RZ, 0xfc, !PT ;  /* 0x00001000100b7812 */ /* 0x000fe400078efcff */
[----:B------:R-:W-:-:S04]  /*1b40*/  LOP3.LUT R10, R10, 0xfffff0, RZ, 0xc0, !PT ;  /* 0x00fffff00a0a7812 */ /* 0x000fc800078ec0ff */
[----:B------:R-:W-:-:S07]  /*1b50*/  IADD3 R13, PT, PT, -R10, RZ, RZ ;  /* 0x000000ff0a0d7210 */ /* 0x000fce0007ffe1ff */
.L_x_197:
[C---:B------:R-:W-:Y:S02]  /*1b60*/  IADD3 R15, PT, PT, R7.reuse, -0x1000, RZ ;  /* 0xfffff000070f7810 */ /* 0x040fe40007ffe0ff */
[----:B------:R-:W-:-:S03]  /*1b70*/  IADD3 R25, PT, PT, R7, -0xe00, RZ ;  /* 0xfffff20007197810 */ /* 0x000fc60007ffe0ff */
[----:B------:R-:W-:Y:S01]  /*1b80*/  IMAD.WIDE.U32 R14, R15, 0x4, R4 ;  /* 0x000000040f0e7825 */ /* 0x000fe200078e0004 */
[----:B------:R-:W-:-:S04]  /*1b90*/  IADD3 R21, PT, PT, R7, -0xc00, RZ ;  /* 0xfffff40007157810 */ /* 0x000fc80007ffe0ff */
[----:B------:R0:W2:Y:S01]  /*1ba0*/  LDG.E R22, desc[UR6][R14.64] ;  /* 0x000000060e167981 */ /* 0x0000a2000c1e1900 */
[----:B------:R-:W-:-:S04]  /*1bb0*/  IMAD.WIDE.U32 R24, R25, 0x4, R4 ;  /* 0x0000000419187825 */ /* 0x000fc800078e0004 */
[--C-:B------:R-:W-:Y:S01]  /*1bc0*/  IMAD.WIDE.U32 R20, R21, 0x4, R4.reuse ;  /* 0x0000000415147825 */ /* 0x100fe200078e0004 */
[----:B------:R-:W3:Y:S04]  /*1bd0*/  LDG.E R16, desc[UR6][R24.64] ;  /* 0x0000000618107981 */ /* 0x000ee8000c1e1900 */
[----:B------:R1:W4:Y:S01]  /*1be0*/  LDG.E R17, desc[UR6][R20.64] ;  /* 0x0000000614117981 */ /* 0x000322000c1e1900 */
[C---:B------:R-:W-:Y:S02]  /*1bf0*/  IADD3 R19, PT, PT, R7.reuse, -0xa00, RZ ;  /* 0xfffff60007137810 */ /* 0x040fe40007ffe0ff */
[C---:B------:R-:W-:Y:S02]  /*1c00*/  IADD3 R29, PT, PT, R7.reuse, -0x800, RZ ;  /* 0xfffff800071d7810 */ /* 0x040fe40007ffe0ff */
[----:B------:R-:W-:Y:S01]  /*1c10*/  IADD3 R27, PT, PT, R7, -0x600, RZ ;  /* 0xfffffa00071b7810 */ /* 0x000fe20007ffe0ff */
[----:B------:R-:W-:Y:S01]  /*1c20*/  IMAD.WIDE.U32 R18, R19, 0x4, R4 ;  /* 0x0000000413127825 */ /* 0x000fe200078e0004 */
[----:B------:R-:W-:-:S03]  /*1c30*/  IADD3 R12, PT, PT, R7, -0x400, RZ ;  /* 0xfffffc00070c7810 */ /* 0x000fc60007ffe0ff */
[--C-:B------:R-:W-:Y:S01]  /*1c40*/  IMAD.WIDE.U32 R28, R29, 0x4, R4.reuse ;  /* 0x000000041d1c7825 */ /* 0x100fe200078e0004 */
[----:B------:R-:W5:Y:S03]  /*1c50*/  LDG.E R10, desc[UR6][R18.64] ;  /* 0x00000006120a7981 */ /* 0x000f66000c1e1900 */
[----:B0-----:R-:W-:Y:S01]  /*1c60*/  IMAD.WIDE.U32 R14, R27, 0x4, R4 ;  /* 0x000000041b0e7825 */ /* 0x001fe200078e0004 */
[----:B------:R-:W-:-:S03]  /*1c70*/  IADD3 R27, PT, PT, R7, -0x200, RZ ;  /* 0xfffffe00071b7810 */ /* 0x000fc60007ffe0ff */
[--C-:B-1----:R-:W-:Y:S02]  /*1c80*/  IMAD.WIDE.U32 R20, R12, 0x4, R4.reuse ;  /* 0x000000040c147825 */ /* 0x102fe400078e0004 */
[----:B------:R0:W5:Y:S04]  /*1c90*/  LDG.E R12, desc[UR6][R14.64] ;  /* 0x000000060e0c7981 */ /* 0x000168000c1e1900 */
[----:B------:R1:W5:Y:S01]  /*1ca0*/  LDG.E R18, desc[UR6][R28.64] ;  /* 0x000000061c127981 */ /* 0x000362000c1e1900 */
[----:B------:R-:W-:-:S04]  /*1cb0*/  IMAD.WIDE.U32 R24, R7, 0x4, R4 ;  /* 0x0000000407187825 */ /* 0x000fc800078e0004 */
[----:B0-----:R-:W-:Y:S01]  /*1cc0*/  IMAD.WIDE.U32 R14, R27, 0x4, R4 ;  /* 0x000000041b0e7825 */ /* 0x001fe200078e0004 */
[----:B------:R-:W5:Y:S04]  /*1cd0*/  LDG.E R19, desc[UR6][R24.64] ;  /* 0x0000000618137981 */ /* 0x000f68000c1e1900 */
[----:B------:R0:W5:Y:S01]  /*1ce0*/  LDG.E R27, desc[UR6][R20.64] ;  /* 0x00000006141b7981 */ /* 0x000162000c1e1900 */
[----:B-1----:R-:W-:-:S03]  /*1cf0*/  IADD3 R29, PT, PT, R7, 0x200, RZ ;  /* 0x00000200071d7810 */ /* 0x002fc60007ffe0ff */
[----:B------:R1:W5:Y:S01]  /*1d00*/  LDG.E R26, desc[UR6][R14.64] ;  /* 0x000000060e1a7981 */ /* 0x000362000c1e1900 */
[----:B0-----:R-:W-:Y:S01]  /*1d10*/  IADD3 R21, PT, PT, R7, 0x400, RZ ;  /* 0x0000040007157810 */ /* 0x001fe20007ffe0ff */
[----:B------:R-:W-:Y:S01]  /*1d20*/  IMAD.WIDE.U32 R28, R29, 0x4, R4 ;  /* 0x000000041d1c7825 */ /* 0x000fe200078e0004 */
[----:B-1----:R-:W-:-:S05]  /*1d30*/  IADD3 R15, PT, PT, R7, 0x800, RZ ;  /* 0x00000800070f7810 */ /* 0x002fca0007ffe0ff */
[----:B------:R-:W5:Y:S01]  /*1d40*/  LDG.E R28, desc[UR6][R28.64] ;  /* 0x000000061c1c7981 */ /* 0x000f62000c1e1900 */
[----:B------:R-:W-:-:S06]  /*1d50*/  IMAD.WIDE.U32 R14, R15, 0x4, R4 ;  /* 0x000000040f0e7825 */ /* 0x000fcc00078e0004 */
[----:B------:R-:W5:Y:S01]  /*1d60*/  LDG.E R14, desc[UR6][R14.64] ;  /* 0x000000060e0e7981 */ /* 0x000f62000c1e1900 */
[----:B--2---:R-:W-:Y:S01]  /*1d70*/  FADD R25, R22, R23 ;  /* 0x0000001716197221 */ /* 0x004fe20000000000 */
[----:B------:R-:W-:Y:S01]  /*1d80*/  IMAD.WIDE.U32 R22, R21, 0x4, R4 ;  /* 0x0000000415167825 */ /* 0x000fe200078e0004 */
[----:B------:R-:W-:-:S03]  /*1d90*/  IADD3 R21, PT, PT, R7, 0x600, RZ ;  /* 0x0000060007157810 */ /* 0x000fc60007ffe0ff */
[----:B---3--:R-:W-:Y:S02]  /*1da0*/  FADD R16, R25, R16 ;  /* 0x0000001019107221 */ /* 0x008fe40000000000 */
[----:B------:R-:W-:Y:S01]  /*1db0*/  IMAD.WIDE.U32 R20, R21, 0x4, R4 ;  /* 0x0000000415147825 */ /* 0x000fe200078e0004 */
[----:B------:R-:W-:Y:S01]  /*1dc0*/  IADD3 R25, PT, PT, R7, 0xa00, RZ ;  /* 0x00000a0007197810 */ /* 0x000fe20007ffe0ff */
[----:B------:R-:W2:Y:S04]  /*1dd0*/  LDG.E R29, desc[UR6][R22.64] ;  /* 0x00000006161d7981 */ /* 0x000ea8000c1e1900 */
[----:B------:R4:W3:Y:S02]  /*1de0*/  LDG.E R20, desc[UR6][R20.64] ;  /* 0x0000000614147981 */ /* 0x0008e4000c1e1900 */
[----:B----4-:R-:W-:Y:S01]  /*1df0*/  FADD R21, R16, R17 ;  /* 0x0000001110157221 */ /* 0x010fe20000000000 */
[----:B------:R-:W-:Y:S01]  /*1e00*/  IMAD.WIDE.U32 R16, R25, 0x4, R4 ;  /* 0x0000000419107825 */ /* 0x000fe200078e0004 */
[----:B------:R-:W-:-:S05]  /*1e10*/  IADD3 R25, PT, PT, R7, 0xc00, RZ ;  /* 0x00000c0007197810 */ /* 0x000fca0007ffe0ff */
[--C-:B------:R-:W-:Y:S01]  /*1e20*/  IMAD.WIDE.U32 R22, R25, 0x4, R4.reuse ;  /* 0x0000000419167825 */ /* 0x100fe200078e0004 */
[----:B------:R-:W-:Y:S01]  /*1e30*/  IADD3 R25, PT, PT, R7, 0xe00, RZ ;  /* 0x00000e0007197810 */ /* 0x000fe20007ffe0ff */
[----:B------:R-:W4:Y:S04]  /*1e40*/  LDG.E R16, desc[UR6][R16.64] ;  /* 0x0000000610107981 */ /* 0x000f28000c1e1900 */
[----:B------:R-:W-:Y:S01]  /*1e50*/  IMAD.WIDE.U32 R24, R25, 0x4, R4 ;  /* 0x0000000419187825 */ /* 0x000fe200078e0004 */
[----:B------:R-:W4:Y:S05]  /*1e60*/  LDG.E R22, desc[UR6][R22.64] ;  /* 0x0000000616167981 */ /* 0x000f2a000c1e1900 */
[----:B------:R-:W4:Y:S01]  /*1e70*/  LDG.E R24, desc[UR6][R24.64] ;  /* 0x0000000618187981 */ /* 0x000f22000c1e1900 */
[----:B-----5:R-:W-:-:S04]  /*1e80*/  FADD R21, R21, R10 ;  /* 0x0000000a15157221 */ /* 0x020fc80000000000 */
[----:B------:R-:W-:-:S04]  /*1e90*/  FADD R21, R21, R18 ;  /* 0x0000001215157221 */ /* 0x000fc80000000000 */
[----:B------:R-:W-:-:S04]  /*1ea0*/  FADD R12, R21, R12 ;  /* 0x0000000c150c7221 */ /* 0x000fc80000000000 */
[----:B------:R-:W-:-:S04]  /*1eb0*/  FADD R27, R12, R27 ;  /* 0x0000001b0c1b7221 */ /* 0x000fc80000000000 */
[----:B------:R-:W-:-:S04]  /*1ec0*/  FADD R26, R27, R26 ;  /* 0x0000001a1b1a7221 */ /* 0x000fc80000000000 */
[----:B------:R-:W-:-:S04]  /*1ed0*/  FADD R19, R26, R19 ;  /* 0x000000131a137221 */ /* 0x000fc80000000000 */
[----:B------:R-:W-:Y:S01]  /*1ee0*/  FADD R28, R19, R28 ;  /* 0x0000001c131c7221 */ /* 0x000fe20000000000 */
[----:B------:R-:W-:-:S04]  /*1ef0*/  IADD3 R13, PT, PT, R13, 0x10, RZ ;  /* 0x000000100d0d7810 */ /* 0x000fc80007ffe0ff */
[----:B------:R-:W-:Y:S02]  /*1f00*/  ISETP.NE.AND P0, PT, R13, RZ, PT ;  /* 0x000000ff0d00720c */ /* 0x000fe40003f05270 */
[----:B------:R-:W-:Y:S02]  /*1f10*/  IADD3 R11, PT, PT, R11, 0x2000, RZ ;  /* 0x000020000b0b7810 */ /* 0x000fe40007ffe0ff */
[----:B------:R-:W-:Y:S01]  /*1f20*/  IADD3 R7, PT, PT, R7, 0x2000, RZ ;  /* 0x0000200007077810 */ /* 0x000fe20007ffe0ff */
[----:B--2---:R-:W-:-:S04]  /*1f30*/  FADD R29, R28, R29 ;  /* 0x0000001d1c1d7221 */ /* 0x004fc80000000000 */
[----:B---3--:R-:W-:-:S04]  /*1f40*/  FADD R29, R29, R20 ;  /* 0x000000141d1d7221 */ /* 0x008fc80000000000 */
[----:B------:R-:W-:-:S04]  /*1f50*/  FADD R29, R29, R14 ;  /* 0x0000000e1d1d7221 */ /* 0x000fc80000000000 */
[----:B----4-:R-:W-:-:S04]  /*1f60*/  FADD R29, R29, R16 ;  /* 0x000000101d1d7221 */ /* 0x010fc80000000000 */
[----:B------:R-:W-:-:S04]  /*1f70*/  FADD R29, R29, R22 ;  /* 0x000000161d1d7221 */ /* 0x000fc80000000000 */
[----:B------:R-:W-:Y:S01]  /*1f80*/  FADD R23, R29, R24 ;  /* 0x000000181d177221 */ /* 0x000fe20000000000 */
[----:B------:R-:W-:Y:S06]  /*1f90*/  @P0 BRA `(.L_x_197) ;  /* 0xfffffff800f00947 */ /* 0x000fec000383ffff */
[----:B------:R-:W-:Y:S05]  /*1fa0*/  BSYNC.RECONVERGENT B3 ;  /* 0x0000000000037941 */ /* 0x000fea0003800200 */
.L_x_196:
[----:B------:R-:W-:-:S07]  /*1fb0*/  IADD3 R16, PT, PT, R11, -0x1000, RZ ;  /* 0xfffff0000b107810 */ /* 0x000fce0007ffe0ff */
.L_x_195:
[----:B------:R-:W-:Y:S05]  /*1fc0*/  BSYNC.RECONVERGENT B2 ;  /* 0x0000000000027941 */ /* 0x000fea0003800200 */
.L_x_194:
[----:B------:R-:W-:-:S13]  /*1fd0*/  ISETP.NE.AND P0, PT, R8, RZ, PT ;  /* 0x000000ff0800720c */ /* 0x000fda0003f05270 */
[----:B------:R-:W-:Y:S05]  /*1fe0*/  @!P0 BRA `(.L_x_193) ;  /* 0x00000004002c8947 */ /* 0x000fea0003800000 */
[----:B------:R-:W-:Y:S01]  /*1ff0*/  ISETP.GE.U32.AND P0, PT, R8, 0x8, PT ;  /* 0x000000080800780c */ /* 0x000fe20003f06070 */
[----:B------:R-:W-:Y:S01]  /*2000*/  BSSY.RECONVERGENT B2, `(.L_x_198) ;  /* 0x0000025000027945 */ /* 0x000fe20003800200 */
[----:B------:R-:W-:-:S04]  /*2010*/  LOP3.LUT R22, R6, 0x7, RZ, 0xc0, !PT ;  /* 0x0000000706167812 */ /* 0x000fc800078ec0ff */
[----:B------:R-:W-:-:S07]  /*2020*/  ISETP.NE.AND P1, PT, R22, RZ, PT ;  /* 0x000000ff1600720c */ /* 0x000fce0003f25270 */
[----:B------:R-:W-:Y:S06]  /*2030*/  @!P0 BRA `(.L_x_199) ;  /* 0x0000000000848947 */ /* 0x000fec0003800000 */
[----:B------:R-:W-:-:S04]  /*2040*/  IADD3 R7, PT, PT, R16, R9, RZ ;  /* 0x0000000910077210 */ /* 0x000fc80007ffe0ff */
[C---:B------:R-:W-:Y:S01]  /*2050*/  IADD3 R21, PT, PT, R7.reuse, 0x200, RZ ;  /* 0x0000020007157810 */ /* 0x040fe20007ffe0ff */
[C---:B------:R-:W-:Y:S01]  /*2060*/  IMAD.WIDE.U32 R14, R7.reuse, 0x4, R4 ;  /* 0x00000004070e7825 */ /* 0x040fe200078e0004 */
[----:B------:R-:W-:-:S03]  /*2070*/  IADD3 R19, PT, PT, R7, 0x400, RZ ;  /* 0x0000040007137810 */ /* 0x000fc60007ffe0ff */
[--C-:B------:R-:W-:Y:S01]  /*2080*/  IMAD.WIDE.U32 R20, R21, 0x4, R4.reuse ;  /* 0x0000000415147825 */ /* 0x100fe200078e0004 */
[----:B------:R0:W2:Y:S01]  /*2090*/  LDG.E R8, desc[UR6][R14.64] ;  /* 0x000000060e087981 */ /* 0x0000a2000c1e1900 */
[----:B------:R-:W-:Y:S02]  /*20a0*/  IADD3 R11, PT, PT, R7, 0x600, RZ ;  /* 0x00000600070b7810 */ /* 0x000fe40007ffe0ff */
[--C-:B------:R-:W-:Y:S01]  /*20b0*/  IMAD.WIDE.U32 R18, R19, 0x4, R4.reuse ;  /* 0x0000000413127825 */ /* 0x100fe200078e0004 */
[----:B------:R1:W3:Y:S01]  /*20c0*/  LDG.E R17, desc[UR6][R20.64] ;  /* 0x0000000614117981 */ /* 0x0002e2000c1e1900 */
[----:B------:R-:W-:Y:S02]  /*20d0*/  IADD3 R13, PT, PT, R7, 0x800, RZ ;  /* 0x00000800070d7810 */ /* 0x000fe40007ffe0ff */
[--C-:B------:R-:W-:Y:S01]  /*20e0*/  IMAD.WIDE.U32 R10, R11, 0x4, R4.reuse ;  /* 0x000000040b0a7825 */ /* 0x100fe200078e0004 */
[----:B------:R-:W-:Y:S01]  /*20f0*/  IADD3 R25, PT, PT, R7, 0xa00, RZ ;  /* 0x00000a0007197810 */ /* 0x000fe20007ffe0ff */
[----:B------:R-:W4:Y:S02]  /*2100*/  LDG.E R18, desc[UR6][R18.64] ;  /* 0x0000000612127981 */ /* 0x000f24000c1e1900 */
[--C-:B------:R-:W-:Y:S01]  /*2110*/  IMAD.WIDE.U32 R12, R13, 0x4, R4.reuse ;  /* 0x000000040d0c7825 */ /* 0x100fe200078e0004 */
[----:B------:R-:W-:Y:S01]  /*2120*/  IADD3 R27, PT, PT, R7, 0xc00, RZ ;  /* 0x00000c00071b7810 */ /* 0x000fe20007ffe0ff */
[----:B------:R-:W5:Y:S02]  /*2130*/  LDG.E R10, desc[UR6][R10.64] ;  /* 0x000000060a0a7981 */ /* 0x000f64000c1e1900 */
[--C-:B0-----:R-:W-:Y:S01]  /*2140*/  IMAD.WIDE.U32 R14, R25, 0x4, R4.reuse ;  /* 0x00000004190e7825 */ /* 0x101fe200078e0004 */
[----:B------:R-:W-:Y:S01]  /*2150*/  IADD3 R25, PT, PT, R7, 0xe00, RZ ;  /* 0x00000e0007197810 */ /* 0x000fe20007ffe0ff */
[----:B------:R-:W5:Y:S02]  /*2160*/  LDG.E R12, desc[UR6][R12.64] ;  /* 0x000000060c0c7981 */ /* 0x000f64000c1e1900 */
[----:B-1----:R-:W-:-:S02]  /*2170*/  IMAD.WIDE.U32 R20, R27, 0x4, R4 ;  /* 0x000000041b147825 */ /* 0x002fc400078e0004 */
[----:B------:R-:W5:Y:S02]  /*2180*/  LDG.E R15, desc[UR6][R14.64] ;  /* 0x000000060e0f7981 */ /* 0x000f64000c1e1900 */
[----:B------:R-:W-:Y:S02]  /*2190*/  IMAD.WIDE.U32 R24, R25, 0x4, R4 ;  /* 0x0000000419187825 */ /* 0x000fe400078e0004 */
        /* <DEDUP_REMOVED lines=11> */
.L_x_199:
[----:B------:R-:W-:Y:S05]  /*2250*/  BSYNC.RECONVERGENT B2 ;  /* 0x0000000000027941 */ /* 0x000fea0003800200 */
.L_x_198:
[----:B------:R-:W-:Y:S05]  /*2260*/  @!P1 BRA `(.L_x_193) ;  /* 0x00000000008c9947 */ /* 0x000fea0003800000 */
[----:B------:R-:W-:Y:S01]  /*2270*/  ISETP.GE.U32.AND P0, PT, R22, 0x4, PT ;  /* 0x000000041600780c */ /* 0x000fe20003f06070 */
[----:B------:R-:W-:Y:S01]  /*2280*/  BSSY.RECONVERGENT B2, `(.L_x_200) ;  /* 0x0000014000027945 */ /* 0x000fe20003800200 */
[----:B------:R-:W-:-:S11]  /*2290*/  LOP3.LUT P1, RZ, R6, 0x3, RZ, 0xc0, !PT ;  /* 0x0000000306ff7812 */ /* 0x000fd6000782c0ff */
[----:B------:R-:W-:Y:S05]  /*22a0*/  @!P0 BRA `(.L_x_201) ;  /* 0x0000000000448947 */ /* 0x000fea0003800000 */
[----:B------:R-:W-:-:S04]  /*22b0*/  IADD3 R11, PT, PT, R16, R9, RZ ;  /* 0x00000009100b7210 */ /* 0x000fc80007ffe0ff */
[C---:B------:R-:W-:Y:S01]  /*22c0*/  IADD3 R9, PT, PT, R11.reuse, 0x200, RZ ;  /* 0x000002000b097810 */ /* 0x040fe20007ffe0ff */
[C---:B------:R-:W-:Y:S01]  /*22d0*/  IMAD.WIDE.U32 R6, R11.reuse, 0x4, R4 ;  /* 0x000000040b067825 */ /* 0x040fe200078e0004 */
[----:B------:R-:W-:-:S03]  /*22e0*/  IADD3 R13, PT, PT, R11, 0x400, RZ ;  /* 0x000004000b0d7810 */ /* 0x000fc60007ffe0ff */
[--C-:B------:R-:W-:Y:S01]  /*22f0*/  IMAD.WIDE.U32 R8, R9, 0x4, R4.reuse ;  /* 0x0000000409087825 */ /* 0x100fe200078e0004 */
[----:B------:R-:W-:Y:S01]  /*2300*/  IADD3 R15, PT, PT, R11, 0x600, RZ ;  /* 0x000006000b0f7810 */ /* 0x000fe20007ffe0ff */
[----:B------:R-:W2:Y:S02]  /*2310*/  LDG.E R6, desc[UR6][R6.64] ;  /* 0x0000000606067981 */ /* 0x000ea4000c1e1900 */
[--C-:B------:R-:W-:Y:S02]  /*2320*/  IMAD.WIDE.U32 R10, R13, 0x4, R4.reuse ;  /* 0x000000040d0a7825 */ /* 0x100fe400078e0004 */
[----:B------:R-:W3:Y:S02]  /*2330*/  LDG.E R8, desc[UR6][R8.64] ;  /* 0x0000000608087981 */ /* 0x000ee4000c1e1900 */
[----:B------:R-:W-:Y:S02]  /*2340*/  IMAD.WIDE.U32 R12, R15, 0x4, R4 ;  /* 0x000000040f0c7825 */ /* 0x000fe400078e0004 */
[----:B------:R-:W4:Y:S04]  /*2350*/  LDG.E R10, desc[UR6][R10.64] ;  /* 0x000000060a0a7981 */ /* 0x000f28000c1e1900 */
[----:B------:R-:W5:Y:S01]  /*2360*/  LDG.E R12, desc[UR6][R12.64] ;  /* 0x000000060c0c7981 */ /* 0x000f62000c1e1900 */
[----:B------:R-:W-:Y:S01]  /*2370*/  IADD3 R16, PT, PT, R16, 0x800, RZ ;  /* 0x0000080010107810 */ /* 0x000fe20007ffe0ff */
[----:B--2---:R-:W-:-:S04]  /*2380*/  FADD R23, R23, R6 ;  /* 0x0000000617177221 */ /* 0x004fc80000000000 */
[----:B---3--:R-:W-:-:S04]  /*2390*/  FADD R23, R23, R8 ;  /* 0x0000000817177221 */ /* 0x008fc80000000000 */
[----:B----4-:R-:W-:-:S04]  /*23a0*/  FADD R23, R23, R10 ;  /* 0x0000000a17177221 */ /* 0x010fc80000000000 */
[----:B-----5:R-:W-:-:S07]  /*23b0*/  FADD R23, R23, R12 ;  /* 0x0000000c17177221 */ /* 0x020fce0000000000 */
.L_x_201:
[----:B------:R-:W-:Y:S05]  /*23c0*/  BSYNC.RECONVERGENT B2 ;  /* 0x0000000000027941 */ /* 0x000fea0003800200 */
.L_x_200:
[----:B------:R-:W-:Y:S05]  /*23d0*/  @!P1 BRA `(.L_x_193) ;  /* 0x0000000000309947 */ /* 0x000fea0003800000 */
[----:B------:R-:W-:Y:S02]  /*23e0*/  LOP3.LUT R2, R2, 0xffff, RZ, 0xc0, !PT ;  /* 0x0000ffff02027812 */ /* 0x000fe400078ec0ff */
[----:B------:R-:W-:Y:S02]  /*23f0*/  IADD3 R9, PT, PT, R16, R0, RZ ;  /* 0x0000000010097210 */ /* 0x000fe40007ffe0ff */
[----:B------:R-:W-:-:S04]  /*2400*/  LEA.HI R2, R2, 0x1, RZ, 0x17 ;  /* 0x0000000102027811 */ /* 0x000fc800078fb8ff */
[----:B------:R-:W-:-:S04]  /*2410*/  LOP3.LUT R2, R2, 0x3, RZ, 0xc0, !PT ;  /* 0x0000000302027812 */ /* 0x000fc800078ec0ff */
[----:B------:R-:W-:-:S07]  /*2420*/  IADD3 R2, PT, PT, -R2, RZ, RZ ;  /* 0x000000ff02027210 */ /* 0x000fce0007ffe1ff */
.L_x_202:
[----:B------:R-:W-:-:S06]  /*2430*/  IMAD.WIDE.U32 R6, R9, 0x4, R4 ;  /* 0x0000000409067825 */ /* 0x000fcc00078e0004 */
[----:B------:R-:W2:Y:S01]  /*2440*/  LDG.E R6, desc[UR6][R6.64] ;  /* 0x0000000606067981 */ /* 0x000ea2000c1e1900 */
[----:B------:R-:W-:Y:S02]  /*2450*/  IADD3 R2, PT, PT, R2, 0x1, RZ ;  /* 0x0000000102027810 */ /* 0x000fe40007ffe0ff */
[----:B------:R-:W-:Y:S02]  /*2460*/  IADD3 R9, PT, PT, R9, 0x200, RZ ;  /* 0x0000020009097810 */ /* 0x000fe40007ffe0ff */
[----:B------:R-:W-:Y:S01]  /*2470*/  ISETP.NE.AND P0, PT, R2, RZ, PT ;  /* 0x000000ff0200720c */ /* 0x000fe20003f05270 */
[----:B--2---:R-:W-:-:S12]  /*2480*/  FADD R23, R6, R23 ;  /* 0x0000001706177221 */ /* 0x004fd80000000000 */
[----:B------:R-:W-:Y:S05]  /*2490*/  @P0 BRA `(.L_x_202) ;  /* 0xfffffffc00e40947 */ /* 0x000fea000383ffff */
.L_x_193:
[----:B------:R-:W-:Y:S05]  /*24a0*/  BSYNC.RECONVERGENT B1 ;  /* 0x0000000000017941 */ /* 0x000fea0003800200 */
.L_x_190:
        /* <DEDUP_REMOVED lines=33> */
[----:B------:R-:W1:Y:S04]  /*26c0*/  LDS.128 R8, [UR4+0x20] ;  /* 0x00002004ff087984 */ /* 0x000e680008000c00 */
[----:B--2---:R-:W2:Y:S04]  /*26d0*/  LDS.128 R4, [UR4+0x30] ;  /* 0x00003004ff047984 */ /* 0x004ea80008000c00 */
        /* <DEDUP_REMOVED lines=16> */
.L_x_189:
[----:B------:R-:W-:Y:S05]  /*27e0*/  BSYNC.RECONVERGENT B0 ;  /* 0x0000000000007941 */ /* 0x000fea0003800200 */
.L_x_173:
[----:B------:R-:W-:Y:S05]  /*27f0*/  @P0 EXIT ;  /* 0x000000000000094d */ /* 0x000fea0003800000 */
[----:B012---:R-:W0:Y:S02]  /*2800*/  LDC.64 R4, c[0x0][0x388] ;  /* 0x0000e200ff047b82 */ /* 0x007e240000000a00 */
[----:B0-----:R-:W-:-:S05]  /*2810*/  IMAD.WIDE.U32 R2, R3, 0x4, R4 ;  /* 0x0000000403027825 */ /* 0x001fca00078e0004 */
[----:B------:R-:W-:Y:S01]  /*2820*/  STG.E desc[UR6][R2.64], R20 ;  /* 0x0000001402007986 */ /* 0x000fe2000c101906 */
[----:B------:R-:W-:Y:S05]  /*2830*/  EXIT ;  /* 0x000000000000794d */ /* 0x000fea0003800000 */
.L_x_203:
        /* <DEDUP_REMOVED lines=12> */
.L_x_463:


//--------------------- .text._ZN3cub18CUB_300001_SM_10006detail6reduce28DeviceReduceSingleTileKernelINS2_10policy_hubIfjN4cuda3std3__44plusIfEEE10Policy1000EN6thrust24THRUST_300001_SM_1000_NS10device_ptrIfEEPfjS9_ffNS7_10__identityEEEvT0_T1_T2_T3_T4_T6_ --------------------------
	.section	.text._ZN3cub18CUB_300001_SM_10006detail6reduce28DeviceReduceSingleTileKernelINS2_10policy_hubIfjN4cuda3std3__44plusIfEEE10Policy1000EN6thrust24THRUST_300001_SM_1000_NS10device_ptrIfEEPfjS9_ffNS7_10__identityEEEvT0_T1_T2_T3_T4_T6_,"ax",@progbits
	.align	128
        .global         _ZN3cub18CUB_300001_SM_10006detail6reduce28DeviceReduceSingleTileKernelINS2_10policy_hubIfjN4cuda3std3__44plusIfEEE10Policy1000EN6thrust24THRUST_300001_SM_1000_NS10device_ptrIfEEPfjS9_ffNS7_10__identityEEEvT0_T1_T2_T3_T4_T6_
        .type           _ZN3cub18CUB_300001_SM_10006detail6reduce28DeviceReduceSingleTileKernelINS2_10policy_hubIfjN4cuda3std3__44plusIfEEE10Policy1000EN6thrust24THRUST_300001_SM_1000_NS10device_ptrIfEEPfjS9_ffNS7_10__identityEEEvT0_T1_T2_T3_T4_T6_,@function
        .size           _ZN3cub18CUB_300001_SM_10006detail6reduce28DeviceReduceSingleTileKernelINS2_10policy_hubIfjN4cuda3std3__44plusIfEEE10Policy1000EN6thrust24THRUST_300001_SM_1000_NS10device_ptrIfEEPfjS9_ffNS7_10__identityEEEvT0_T1_T2_T3_T4_T6_,(.L_x_464 - _ZN3cub18CUB_300001_SM_10006detail6reduce28DeviceReduceSingleTileKernelINS2_10policy_hubIfjN4cuda3std3__44plusIfEEE10Policy1000EN6thrust24THRUST_300001_SM_1000_NS10device_ptrIfEEPfjS9_ffNS7_10__identityEEEvT0_T1_T2_T3_T4_T6_)
        .other          _ZN3cub18CUB_300001_SM_10006detail6reduce28DeviceReduceSingleTileKernelINS2_10policy_hubIfjN4cuda3std3__44plusIfEEE10Policy1000EN6thrust24THRUST_300001_SM_1000_NS10device_ptrIfEEPfjS9_ffNS7_10__identityEEEvT0_T1_T2_T3_T4_T6_,@"STO_CUDA_ENTRY STV_DEFAULT"
_ZN3cub18CUB_300001_SM_10006detail6reduce28DeviceReduceSingleTileKernelINS2_10policy_hubIfjN4cuda3std3__44plusIfEEE10Policy1000EN6thrust24THRUST_300001_SM_1000_NS10device_ptrIfEEPfjS9_ffNS7_10__identityEEEvT0_T1_T2_T3_T4_T6_:
.text._ZN3cub18CUB_300001_SM_10006detail6reduce28DeviceReduceSingleTileKernelINS2_10policy_hubIfjN4cuda3std3__44plusIfEEE10Policy1000EN6thrust24THRUST_300001_SM_1000_NS10device_ptrIfEEPfjS9_ffNS7_10__identityEEEvT0_T1_T2_T3_T4_T6_:
        /* <DEDUP_REMOVED lines=13> */
.L_x_204:
[----:B------:R-:W-:Y:S01]  /*00d0*/  ISETP.GT.U32.AND P0, PT, R4, 0x1fff, PT ;  /* 0x00001fff0400780c */ /* 0x000fe20003f04070 */
[----:B------:R-:W-:-:S12]  /*00e0*/  BSSY.RECONVERGENT B0, `(.L_x_205) ;  /* 0x000022c000007945 */ /* 0x000fd80003800200 */
[----:B------:R-:W-:Y:S05]  /*00f0*/  @P0 BRA `(.L_x_206) ;  /* 0x0000001000000947 */ /* 0x000fea0003800000 */
[----:B------:R-:W0:Y:S01]  /*0100*/  S2R R5, SR_TID.X ;  /* 0x0000000000057919 */ /* 0x000e220000002100 */
[----:B------:R-:W-:Y:S01]  /*0110*/  BSSY.RECONVERGENT B1, `(.L_x_207) ;  /* 0x0000009000017945 */ /* 0x000fe20003800200 */
[----:B------:R-:W-:Y:S01]  /*0120*/  HFMA2 R0, -RZ, RZ, 0, 0 ;  /* 0x00000000ff007431 */ /* 0x000fe200000001ff */
[----:B0-----:R-:W-:Y:S02]  /*0130*/  ISETP.GE.U32.AND P0, PT, R5, R4, PT ;  /* 0x000000040500720c */ /* 0x001fe40003f06070 */
[----:B------:R-:W-:-:S11]  /*0140*/  MOV R7, R5 ;  /* 0x0000000500077202 */ /* 0x000fd60000000f00 */
[----:B------:R-:W-:Y:S05]  /*0150*/  @P0 BRA `(.L_x_208) ;  /* 0x0000000000100947 */ /* 0x000fea0003800000 */
[----:B------:R-:W0:Y:S02]  /*0160*/  LDC.64 R2, c[0x0][0x380] ;  /* 0x0000e000ff027b82 */ /* 0x000e240000000a00 */
[----:B0-----:R-:W-:-:S05]  /*0170*/  IMAD.WIDE.U32 R2, R5, 0x4, R2 ;  /* 0x0000000405027825 */ /* 0x001fca00078e0002 */
[----:B------:R0:W5:Y:S01]  /*0180*/  LDG.E R0, desc[UR6][R2.64] ;  /* 0x0000000602007981 */ /* 0x000162000c1e1900 */
[----:B------:R-:W-:-:S07]  /*0190*/  IADD3 R7, PT, PT, R5, 0x200, RZ ;  /* 0x0000020005077810 */ /* 0x000fce0007ffe0ff */
.L_x_208:
[----:B------:R-:W-:Y:S05]  /*01a0*/  BSYNC.RECONVERGENT B1 ;  /* 0x0000000000017941 */ /* 0x000fea0003800200 */
.L_x_207:
[----:B------:R-:W-:Y:S01]  /*01b0*/  ISETP.GE.U32.AND P0, PT, R7, R4, PT ;  /* 0x000000040700720c */ /* 0x000fe20003f06070 */
[----:B------:R-:W-:-:S12]  /*01c0*/  BSSY.RECONVERGENT B1, `(.L_x_209) ;  /* 0x0000070000017945 */ /* 0x000fd80003800200 */
[----:B------:R-:W-:Y:S05]  /*01d0*/  @P0 BRA `(.L_x_210) ;  /* 0x0000000400b80947 */ /* 0x000fea0003800000 */
[----:B0-----:R-:W-:Y:S01]  /*01e0*/  LOP3.LUT R3, RZ, R7, RZ, 0x33, !PT ;  /* 0x00000007ff037212 */ /* 0x001fe200078e33ff */
[----:B------:R-:W-:Y:S03]  /*01f0*/  BSSY.RECONVERGENT B2, `(.L_x_211) ;  /* 0x0000033000027945 */ /* 0x000fe60003800200 */
[----:B------:R-:W-:-:S04]  /*0200*/  IADD3 R3, PT, PT, R3, R4, RZ ;  /* 0x0000000403037210 */ /* 0x000fc80007ffe0ff */
        /* <DEDUP_REMOVED lines=9> */
[----:B------:R-:W-:-:S04]  /*02a0*/  IADD3 R2, P0, PT, R2, 0x4000, RZ ;  /* 0x0000400002027810 */ /* 0x000fc80007f1e0ff */
[----:B------:R-:W-:-:S09]  /*02b0*/  IADD3.X R3, PT, PT, RZ, R3, RZ, P0, !PT ;  /* 0x00000003ff037210 */ /* 0x000fd200007fe4ff */
.L_x_213:
        /* <DEDUP_REMOVED lines=19> */
[----:B0-----:R-:W-:-:S04]  /*03f0*/  IADD3 R2, P2, PT, R2, 0x8000, RZ ;  /* 0x0000800002027810 */ /* 0x001fc80007f5e0ff */
[----:B------:R-:W-:Y:S01]  /*0400*/  IADD3.X R3, PT, PT, RZ, R3, RZ, P2, !PT ;  /* 0x00000003ff037210 */ /* 0x000fe200017fe4ff */
        /* <DEDUP_REMOVED lines=17> */
.L_x_212:
[----:B------:R-:W-:Y:S05]  /*0520*/  BSYNC.RECONVERGENT B2 ;  /* 0x0000000000027941 */ /* 0x000fea0003800200 */
.L_x_211:
[----:B------:R-:W-:Y:S05]  /*0530*/  @!P1 BRA `(.L_x_210) ;  /* 0x0000000000e09947 */ /* 0x000fea0003800000 */
[----:B------:R-:W-:Y:S01]  /*0540*/  ISETP.GE.U32.AND P0, PT, R22, 0x8, PT ;  /* 0x000000081600780c */ /* 0x000fe20003f06070 */
[----:B------:R-:W-:Y:S01]  /*0550*/  BSSY.RECONVERGENT B2, `(.L_x_214) ;  /* 0x0000017000027945 */ /* 0x000fe20003800200 */
[----:B------:R-:W-:-:S04]  /*0560*/  LOP3.LUT R10, R6, 0x7, RZ, 0xc0, !PT ;  /* 0x00000007060a7812 */ /* 0x000fc800078ec0ff */
[----:B------:R-:W-:-:S07]  /*0570*/  ISETP.NE.AND P1, PT, R10, RZ, PT ;  /* 0x000000ff0a00720c */ /* 0x000fce0003f25270 */
[----:B------:R-:W-:Y:S06]  /*0580*/  @!P0 BRA `(.L_x_215) ;  /* 0x00000000004c8947 */ /* 0x000fec0003800000 */
[----:B------:R-:W0:Y:S02]  /*0590*/  LDC.64 R2, c[0x0][0x380] ;  /* 0x0000e000ff027b82 */ /* 0x000e240000000a00 */
[----:B0-----:R-:W-:-:S05]  /*05a0*/  IMAD.WIDE.U32 R2, R7, 0x4, R2 ;  /* 0x0000000407027825 */ /* 0x001fca00078e0002 */
        /* <DEDUP_REMOVED lines=17> */
.L_x_215:
[----:B------:R-:W-:Y:S05]  /*06c0*/  BSYNC.RECONVERGENT B2 ;  /* 0x0000000000027941 */ /* 0x000fea0003800200 */
.L_x_214:
        /* <DEDUP_REMOVED lines=17> */
.L_x_217:
[----:B------:R-:W-:Y:S05]  /*07e0*/  BSYNC.RECONVERGENT B2 ;  /* 0x0000000000027941 */ /* 0x000fea0003800200 */
.L_x_216:
[----:B------:R-:W-:Y:S05]  /*07f0*/  @!P1 BRA `(.L_x_210) ;  /* 0x0000000000309947 */ /* 0x000fea0003800000 */
[----:B------:R-:W0:Y:S01]  /*0800*/  LDC.64 R2, c[0x0][0x380] ;  /* 0x0000e000ff027b82 */ /* 0x000e220000000a00 */
[----:B------:R-:W-:Y:S01]  /*0810*/  IADD3 R6, PT, PT, -R6, RZ, RZ ;  /* 0x000000ff06067210 */ /* 0x000fe20007ffe1ff */
[----:B0-----:R-:W-:-:S05]  /*0820*/  IMAD.WIDE.U32 R2, R7, 0x4, R2 ;  /* 0x0000000407027825 */ /* 0x001fca00078e0002 */
[----:B------:R-:W-:-:S07]  /*0830*/  MOV R7, R3 ;  /* 0x0000000300077202 */ /* 0x000fce0000000f00 */
.L_x_218:
[----:B------:R-:W-:-:S06]  /*0840*/  MOV R3, R7 ;  /* 0x0000000700037202 */ /* 0x000fcc0000000f00 */
[----:B------:R0:W2:Y:S01]  /*0850*/  LDG.E R3, desc[UR6][R2.64] ;  /* 0x0000000602037981 */ /* 0x0000a2000c1e1900 */
[----:B------:R-:W-:-:S04]  /*0860*/  IADD3 R6, PT, PT, R6, 0x1, RZ ;  /* 0x0000000106067810 */ /* 0x000fc80007ffe0ff */
[----:B------:R-:W-:Y:S02]  /*0870*/  ISETP.NE.AND P0, PT, R6, RZ, PT ;  /* 0x000000ff0600720c */ /* 0x000fe40003f05270 */
[----:B0-----:R-:W-:-:S04]  /*0880*/  IADD3 R2, P1, PT, R2, 0x800, RZ ;  /* 0x0000080002027810 */ /* 0x001fc80007f3e0ff */
[----:B------:R-:W-:Y:S01]  /*0890*/  IADD3.X R7, PT, PT, RZ, R7, RZ, P1, !PT ;  /* 0x00000007ff077210 */ /* 0x000fe20000ffe4ff */
[----:B--2--5:R-:W-:-:S06]  /*08a0*/  FADD R0, R3, R0 ;  /* 0x0000000003007221 */ /* 0x024fcc0000000000 */
[----:B------:R-:W-:Y:S05]  /*08b0*/  @P0 BRA `(.L_x_218) ;  /* 0xfffffffc00e00947 */ /* 0x000fea000383ffff */
.L_x_210:
[----:B------:R-:W-:Y:S05]  /*08c0*/  BSYNC.RECONVERGENT B1 ;  /* 0x0000000000017941 */ /* 0x000fea0003800200 */
.L_x_209:
[----:B------:R-:W-:Y:S02]  /*08d0*/  ISETP.GE.U32.AND P0, PT, R4, 0x200, PT ;  /* 0x000002000400780c */ /* 0x000fe40003f06070 */
        /* <DEDUP_REMOVED lines=36> */
[----:B------:R-:W3:Y:S04]  /*0b20*/  LDS.128 R8, [UR4+0x30] ;  /* 0x00003004ff087984 */ /* 0x000ee80008000c00 */
[----:B------:R-:W4:Y:S01]  /*0b30*/  LDS.128 R16, [UR4+0x40] ;  /* 0x00004004ff107984 */ /* 0x000f220008000c00 */
[----:B0-----:R-:W-:-:S04]  /*0b40*/  FADD R5, R0, R5 ;  /* 0x0000000500057221 */ /* 0x001fc80000000000 */
        /* <DEDUP_REMOVED lines=9> */
[----:B------:R-:W-:-:S04]  /*0be0*/  FADD R11, R10, R11 ;  /* 0x0000000b0a0b7221 */ /* 0x000fc80000000000 */
[----:B----4-:R-:W-:-:S04]  /*0bf0*/  FADD R16, R11, R16 ;  /* 0x000000100b107221 */ /* 0x010fc80000000000 */
[----:B------:R-:W-:-:S04]  /*0c00*/  FADD R17, R16, R17 ;  /* 0x0000001110117221 */ /* 0x000fc80000000000 */
[----:B------:R-:W-:-:S04]  /*0c10*/  FADD R18, R17, R18 ;  /* 0x0000001211127221 */ /* 0x000fc80000000000 */
[----:B------:R-:W-:Y:S01]  /*0c20*/  FADD R0, R18, R19 ;  /* 0x0000001312007221 */ /* 0x000fe20000000000 */
[----:B------:R-:W-:Y:S06]  /*0c30*/  BRA `(.L_x_220) ;  /* 0x0000001400d87947 */ /* 0x000fec0003800000 */
.L_x_219:
[----:B------:R-:W1:Y:S01]  /*0c40*/  S2R R6, SR_LANEID ;  /* 0x0000000000067919 */ /* 0x000e620000000000 */
[----:B------:R-:W-:-:S04]  /*0c50*/  LOP3.LUT R0, R5, 0x3e0, RZ, 0xc0, !PT ;  /* 0x000003e005007812 */ /* 0x000fc800078ec0ff */
[----:B0-----:R-:W-:Y:S02]  /*0c60*/  IADD3 R3, PT, PT, R0, 0x20, RZ ;  /* 0x0000002000037810 */ /* 0x001fe40007ffe0ff */
[----:B------:R-:W-:Y:S02]  /*0c70*/  LOP3.LUT R7, RZ, R0, RZ, 0x33, !PT ;  /* 0x00000000ff077212 */ /* 0x000fe400078e33ff */
[-C--:B------:R-:W-:Y:S02]  /*0c80*/  ISETP.GT.U32.AND P0, PT, R3, R4.reuse, PT ;  /* 0x000000040300720c */ /* 0x080fe40003f04070 */
        /* <DEDUP_REMOVED lines=40> */
[----:B------:R-:W0:Y:S04]  /*0f10*/  LDS.128 R20, [UR4+0x10] ;  /* 0x00001004ff147984 */ /* 0x000e280008000c00 */
        /* <DEDUP_REMOVED lines=30> */
.L_x_206:
[----:B------:R-:W0:Y:S01]  /*1100*/  S2R R0, SR_TID.X ;  /* 0x0000000000007919 */ /* 0x000e220000002100 */
[----:B------:R-:W1:Y:S02]  /*1110*/  LDCU.64 UR4, c[0x0][0x380] ;  /* 0x00007000ff0477ac */ /* 0x000e640008000a00 */
[----:B-1----:R-:W-:Y:S02]  /*1120*/  MOV R12, UR4 ;  /* 0x00000004000c7c02 */ /* 0x002fe40008000f00 */
[----:B------:R-:W-:-:S03]  /*1130*/  MOV R13, UR5 ;  /* 0x00000005000d7c02 */ /* 0x000fc60008000f00 */
        /* <DEDUP_REMOVED lines=17> */
[----:B------:R-:W-:Y:S01]  /*1250*/  UMOV UR4, 0x2000 ;  /* 0x0000200000047882 */ /* 0x000fe20000000000 */
[----:B--2---:R-:W-:Y:S01]  /*1260*/  FADD R20, R20, R21 ;  /* 0x0000001514147221 */ /* 0x004fe20000000000 */
[----:B------:R-:W-:-:S04]  /*1270*/  IADD3 R21, PT, PT, R4, -0x2000, RZ ;  /* 0xffffe00004157810 */ /* 0x000fc80007ffe0ff */
[----:B------:R-:W-:Y:S01]  /*1280*/  ISETP.GE.U32.AND P0, PT, R21, 0x2000, PT ;  /* 0x000020001500780c */ /* 0x000fe20003f06070 */
[----:B---3--:R-:W-:Y:S01]  /*1290*/  FADD R6, R6, R7 ;  /* 0x0000000706067221 */ /* 0x008fe20000000000 */
[----:B----4-:R-:W-:-:S04]  /*12a0*/  FADD R9, R8, R9 ;  /* 0x0000000908097221 */ /* 0x010fc80000000000 */
[----:B------:R-:W-:Y:S01]  /*12b0*/  FADD R6, R6, R9 ;  /* 0x0000000906067221 */ /* 0x000fe20000000000 */
[----:B-----5:R-:W-:Y:S01]  /*12c0*/  FADD R10, R10, R11 ;  /* 0x0000000b0a0a7221 */ /* 0x020fe20000000000 */
[----:B------:R-:W-:-:S04]  /*12d0*/  FADD R15, R14, R15 ;  /* 0x0000000f0e0f7221 */ /* 0x000fc80000000000 */
[----:B------:R-:W-:Y:S01]  /*12e0*/  FADD R15, R10, R15 ;  /* 0x0000000f0a0f7221 */ /* 0x000fe20000000000 */
[----:B------:R-:W-:Y:S01]  /*12f0*/  FADD R16, R16, R17 ;  /* 0x0000001110107221 */ /* 0x000fe20000000000 */
[----:B------:R-:W-:-:S04]  /*1300*/  FADD R19, R18, R19 ;  /* 0x0000001312137221 */ /* 0x000fc80000000000 */
[----:B------:R-:W-:Y:S01]  /*1310*/  FADD R16, R16, R19 ;  /* 0x0000001310107221 */ /* 0x000fe20000000000 */
[----:B------:R-:W-:-:S04]  /*1320*/  FADD R5, R5, R22 ;  /* 0x0000001605057221 */ /* 0x000fc80000000000 */
[----:B------:R-:W-:Y:S01]  /*1330*/  FADD R5, R20, R5 ;  /* 0x0000000514057221 */ /* 0x000fe20000000000 */
[----:B------:R-:W-:-:S03]  /*1340*/  FADD R6, R6, R15 ;  /* 0x0000000f06067221 */ /* 0x000fc60000000000 */
[----:B------:R-:W-:-:S04]  /*1350*/  FADD R5, R16, R5 ;  /* 0x0000000510057221 */ /* 0x000fc80000000000 */
[----:B------:R-:W-:Y:S01]  /*1360*/  FADD R5, R6, R5 ;  /* 0x0000000506057221 */ /* 0x000fe20000000000 */
[----:B------:R-:W-:Y:S06]  /*1370*/  @!P0 BRA `(.L_x_221) ;  /* 0x0000000000ac8947 */ /* 0x000fec0003800000 */
[----:B------:R-:W0:Y:S01]  /*1380*/  LDC R4, c[0x0][0x390] ;  /* 0x0000e400ff047b82 */ /* 0x000e220000000800 */
[----:B------:R-:W-:-:S07]  /*1390*/  UMOV UR4, 0x2000 ;  /* 0x0000200000047882 */ /* 0x000fce0000000000 */
[----:B------:R-:W1:Y:S02]  /*13a0*/  LDC.64 R12, c[0x0][0x380] ;  /* 0x0000e000ff0c7b82 */ /* 0x000e640000000a00 */
.L_x_223:
[----:B------:R-:W-:-:S05]  /*13b0*/  IADD3 R3, PT, PT, R0, UR4, RZ ;  /* 0x0000000400037c10 */ /* 0x000fca000fffe0ff */
        /* <DEDUP_REMOVED lines=17> */
[----:B0-----:R-:W-:-:S04]  /*14d0*/  IADD3 R2, PT, PT, R4, -UR4, RZ ;  /* 0x8000000404027c10 */ /* 0x001fc8000fffe0ff */
        /* <DEDUP_REMOVED lines=18> */
[----:B------:R-:W-:-:S06]  /*1600*/  UIADD3 UR4, UPT, UPT, UR4, 0x2000, URZ ;  /* 0x0000200004047890 */ /* 0x000fcc000fffe0ff */
[----:B------:R-:W-:-:S13]  /*1610*/  ISETP.LT.U32.AND P0, PT, R21, UR4, PT ;  /* 0x0000000415007c0c */ /* 0x000fda000bf01070 */
[----:B------:R-:W-:Y:S05]  /*1620*/  @!P0 BRA `(.L_x_223) ;  /* 0xfffffffc00608947 */ /* 0x000fea000383ffff */
.L_x_221:
[----:B------:R-:W-:Y:S01]  /*1630*/  IADD3 R3, PT, PT, R4, -UR4, RZ ;  /* 0x8000000404037c10 */ /* 0x000fe2000fffe0ff */
[----:B------:R-:W-:Y:S03]  /*1640*/  BSSY.RECONVERGENT B1, `(.L_x_222) ;  /* 0x00000a3000017945 */ /* 0x000fe60003800200 */
[----:B------:R-:W-:-:S04]  /*1650*/  ISETP.GE.AND P0, PT, R0, R3, PT ;  /* 0x000000030000720c */ /* 0x000fc80003f06270 */
[----:B------:R-:W-:-:S13]  /*1660*/  ISETP.LE.U32.OR P0, PT, R4, UR4, P0 ;  /* 0x0000000404007c0c */ /* 0x000fda0008703470 */
[----:B------:R-:W-:Y:S05]  /*1670*/  @P0 BRA `(.L_x_224) ;  /* 0x00000008007c0947 */ /* 0x000fea0003800000 */
[-C--:B------:R-:W-:Y:S01]  /*1680*/  LOP3.LUT R3, RZ, R0.reuse, RZ, 0x33, !PT ;  /* 0x00000000ff037212 */ /* 0x080fe200078e33ff */
[----:B------:R-:W-:Y:S01]  /*1690*/  BSSY.RECONVERGENT B2, `(.L_x_225) ;  /* 0x0000052000027945 */ /* 0x000fe20003800200 */
[----:B------:R-:W-:Y:S02]  /*16a0*/  MOV R6, R0 ;  /* 0x0000000000067202 */ /* 0x000fe40000000f00 */
[----:B------:R-:W-:-:S04]  /*16b0*/  IADD3 R3, PT, PT, R4, -UR4, R3 ;  /* 0x8000000404037c10 */ /* 0x000fc8000fffe003 */
[C---:B------:R-:W-:Y:S02]  /*16c0*/  ISETP.GE.U32.AND P0, PT, R3.reuse, 0x1e00, PT ;  /* 0x00001e000300780c */ /* 0x040fe40003f06070 */
[----:B------:R-:W-:-:S04]  /*16d0*/  LEA.HI R3, R3, 0x1, RZ, 0x17 ;  /* 0x0000000103037811 */ /* 0x000fc800078fb8ff */
[----:B------:R-:W-:-:S07]  /*16e0*/  LOP3.LUT R4, R3, 0xf, RZ, 0xc0, !PT ;  /* 0x0000000f03047812 */ /* 0x000fce00078ec0ff */
[----:B------:R-:W-:Y:S05]  /*16f0*/  @!P0 BRA `(.L_x_226) ;  /* 0x00000004002c8947 */ /* 0x000fea0003800000 */
[----:B------:R-:W-:Y:S01]  /*1700*/  LOP3.LUT R7, R3, 0xfffff0, RZ, 0xc0, !PT ;  /* 0x00fffff003077812 */ /* 0x000fe200078ec0ff */
[----:B------:R-:W-:Y:S01]  /*1710*/  BSSY.RECONVERGENT B3, `(.L_x_227) ;  /* 0x0000048000037945 */ /* 0x000fe20003800200 */
[C---:B------:R-:W-:Y:S02]  /*1720*/  LOP3.LUT R6, R0.reuse, 0x1000, RZ, 0xfc, !PT ;  /* 0x0000100000067812 */ /* 0x040fe400078efcff */
[----:B------:R-:W-:Y:S02]  /*1730*/  IADD3 R2, PT, PT, R0, UR4, RZ ;  /* 0x0000000400027c10 */ /* 0x000fe4000fffe0ff */
[----:B------:R-:W-:-:S07]  /*1740*/  IADD3 R7, PT, PT, -R7, RZ, RZ ;  /* 0x000000ff07077210 */ /* 0x000fce0007ffe1ff */
.L_x_228:
[C---:B------:R-:W-:Y:S01]  /*1750*/  IADD3 R19, PT, PT, R2.reuse, 0x200, RZ ;  /* 0x0000020002137810 */ /* 0x040fe20007ffe0ff */
[C---:B------:R-:W-:Y:S01]  /*1760*/  IMAD.WIDE.U32 R14, R2.reuse, 0x4, R12 ;  /* 0x00000004020e7825 */ /* 0x040fe200078e000c */
[----:B------:R-:W-:-:S03]  /*1770*/  IADD3 R11, PT, PT, R2, 0x400, RZ ;  /* 0x00000400020b7810 */ /* 0x000fc60007ffe0ff */
[--C-:B------:R-:W-:Y:S01]  /*1780*/  IMAD.WIDE.U32 R18, R19, 0x4, R12.reuse ;  /* 0x0000000413127825 */ /* 0x100fe200078e000c */
[----:B------:R0:W2:Y:S01]  /*1790*/  LDG.E R8, desc[UR6][R14.64] ;  /* 0x000000060e087981 */ /* 0x0000a2000c1e1900 */
[C---:B------:R-:W-:Y:S02]  /*17a0*/  IADD3 R21, PT, PT, R2.reuse, 0x600, RZ ;  /* 0x0000060002157810 */ /* 0x040fe40007ffe0ff */
[--C-:B------:R-:W-:Y:S01]  /*17b0*/  IMAD.WIDE.U32 R10, R11, 0x4, R12.reuse ;  /* 0x000000040b0a7825 */ /* 0x100fe200078e000c */
[----:B------:R1:W3:Y:S01]  /*17c0*/  LDG.E R9, desc[UR6][R18.64] ;  /* 0x0000000612097981 */ /* 0x0002e2000c1e1900 */
[C---:B------:R-:W-:Y:S02]  /*17d0*/  IADD3 R17, PT, PT, R2.reuse, 0x800, RZ ;  /* 0x0000080002117810 */ /* 0x040fe40007ffe0ff */
[--C-:B------:R-:W-:Y:S02]  /*17e0*/  IMAD.WIDE.U32 R20, R21, 0x4, R12.reuse ;  /* 0x0000000415147825 */ /* 0x100fe400078e000c */
[----:B------:R4:W5:Y:S01]  /*17f0*/  LDG.E R10, desc[UR6][R10.64] ;  /* 0x000000060a0a7981 */ /* 0x000962000c1e1900 */
[----:B------:R-:W-:Y:S01]  /*1800*/  IADD3 R29, PT, PT, R2, 0xa00, RZ ;  /* 0x00000a00021d7810 */ /* 0x000fe20007ffe0ff */
[----:B------:R-:W-:-:S02]  /*1810*/  IMAD.WIDE.U32 R16, R17, 0x4, R12 ;  /* 0x0000000411107825 */ /* 0x000fc400078e000c */
[----:B------:R4:W5:Y:S01]  /*1820*/  LDG.E R27, desc[UR6][R20.64] ;  /* 0x00000006141b7981 */ /* 0x000962000c1e1900 */
[C---:B------:R-:W-:Y:S01]  /*1830*/  IADD3 R23, PT, PT, R2.reuse, 0xc00, RZ ;  /* 0x00000c0002177810 */ /* 0x040fe20007ffe0ff */
[--C-:B------:R-:W-:Y:S02]  /*1840*/  IMAD.WIDE.U32 R28, R29, 0x4, R12.reuse ;  /* 0x000000041d1c7825 */ /* 0x100fe400078e000c */
[----:B------:R-:W5:Y:S01]  /*1850*/  LDG.E R26, desc[UR6][R16.64] ;  /* 0x00000006101a7981 */ /* 0x000f62000c1e1900 */
[C---:B------:R-:W-:Y:S01]  /*1860*/  IADD3 R22, PT, PT, R2.reuse, 0xe00, RZ ;  /* 0x00000e0002167810 */ /* 0x040fe20007ffe0ff */
[--C-:B0-----:R-:W-:Y:S02]  /*1870*/  IMAD.WIDE.U32 R14, R23, 0x4, R12.reuse ;  /* 0x00000004170e7825 */ /* 0x101fe400078e000c */
[----:B------:R0:W5:Y:S01]  /*1880*/  LDG.E R25, desc[UR6][R28.64] ;  /* 0x000000061c197981 */ /* 0x000162000c1e1900 */
[----:B------:R-:W-:Y:S01]  /*1890*/  IADD3 R23, PT, PT, R2, 0x1000, RZ ;  /* 0x0000100002177810 */ /* 0x000fe20007ffe0ff */
[----:B-1----:R-:W-:-:S02]  /*18a0*/  IMAD.WIDE.U32 R18, R22, 0x4, R12 ;  /* 0x0000000416127825 */ /* 0x002fc400078e000c */
[----:B------:R1:W5:Y:S01]  /*18b0*/  LDG.E R24, desc[UR6][R14.64] ;  /* 0x000000060e187981 */ /* 0x000362000c1e1900 */
[C---:B----4-:R-:W-:Y:S01]  /*18c0*/  IADD3 R11, PT, PT, R2.reuse, 0x1200, RZ ;  /* 0x00001200020b7810 */ /* 0x050fe20007ffe0ff */
[--C-:B------:R-:W-:Y:S02]  /*18d0*/  IMAD.WIDE.U32 R20, R23, 0x4, R12.reuse ;  /* 0x0000000417147825 */ /* 0x100fe400078e000c */
[----:B------:R4:W5:Y:S01]  /*18e0*/  LDG.E R23, desc[UR6][R18.64] ;  /* 0x0000000612177981 */ /* 0x000962000c1e1900 */
[C---:B0-----:R-:W-:Y:S01]  /*18f0*/  IADD3 R29, PT, PT, R2.reuse, 0x1400, RZ ;  /* 0x00001400021d7810 */ /* 0x041fe20007ffe0ff */
[--C-:B------:R-:W-:Y:S02]  /*1900*/  IMAD.WIDE.U32 R16, R11, 0x4, R12.reuse ;  /* 0x000000040b107825 */ /* 0x100fe400078e000c */
[----:B------:R-:W5:Y:S01]  /*1910*/  LDG.E R22, desc[UR6][R20.64] ;  /* 0x0000000614167981 */ /* 0x000f62000c1e1900 */
[----:B-1----:R-:W-:Y:S01]  /*1920*/  IADD3 R15, PT, PT, R2, 0x1600, RZ ;  /* 0x00001600020f7810 */ /* 0x002fe20007ffe0ff */
[----:B------:R-:W-:-:S02]  /*1930*/  IMAD.WIDE.U32 R28, R29, 0x4, R12 ;  /* 0x000000041d1c7825 */ /* 0x000fc400078e000c */
[----:B------:R0:W5:Y:S01]  /*1940*/  LDG.E R11, desc[UR6][R16.64] ;  /* 0x00000006100b7981 */ /* 0x000162000c1e1900 */
[C---:B----4-:R-:W-:Y:S01]  /*1950*/  IADD3 R19, PT, PT, R2.reuse, 0x1800, RZ ;  /* 0x0000180002137810 */ /* 0x050fe20007ffe0ff */
[--C-:B------:R-:W-:Y:S02]  /*1960*/  IMAD.WIDE.U32 R14, R15, 0x4, R12.reuse ;  /* 0x000000040f0e7825 */ /* 0x100fe400078e000c */
[----:B------:R-:W4:Y:S02]  /*1970*/  LDG.E R28, desc[UR6][R28.64] ;  /* 0x000000061c1c7981 */ /* 0x000f24000c1e1900 */
[----:B------:R-:W-:Y:S01]  /*1980*/  IMAD.WIDE.U32 R18, R19, 0x4, R12 ;  /* 0x0000000413127825 */ /* 0x000fe200078e000c */
[C---:B0-----:R-:W-:Y:S02]  /*1990*/  IADD3 R17, PT, PT, R2.reuse, 0x1a00, RZ ;  /* 0x00001a0002117810 */ /* 0x041fe40007ffe0ff */
[----:B------:R-:W-:-:S03]  /*19a0*/  IADD3 R21, PT, PT, R2, 0x1c00, RZ ;  /* 0x00001c0002157810 */ /* 0x000fc60007ffe0ff */
[----:B------:R-:W4:Y:S04]  /*19b0*/  LDG.E R18, desc[UR6][R18.64] ;  /* 0x0000000612127981 */ /* 0x000f28000c1e1900 */
[----:B------:R0:W4:Y:S01]  /*19c0*/  LDG.E R29, desc[UR6][R14.64] ;  /* 0x000000060e1d7981 */ /* 0x000122000c1e1900 */
[----:B------:R-:W-:Y:S01]  /*19d0*/  IADD3 R20, PT, PT, R2, 0x1e00, RZ ;  /* 0x00001e0002147810 */ /* 0x000fe20007ffe0ff */
[----:B0-----:R-:W-:-:S04]  /*19e0*/  IMAD.WIDE.U32 R14, R17, 0x4, R12 ;  /* 0x00000004110e7825 */ /* 0x001fc800078e000c */
[--C-:B------:R-:W-:Y:S02]  /*19f0*/  IMAD.WIDE.U32 R16, R21, 0x4, R12.reuse ;  /* 0x0000000415107825 */ /* 0x100fe400078e000c */
[----:B------:R-:W4:Y:S02]  /*1a00*/  LDG.E R14, desc[UR6][R14.64] ;  /* 0x000000060e0e7981 */ /* 0x000f24000c1e1900 */
[----:B------:R-:W-:Y:S02]  /*1a10*/  IMAD.WIDE.U32 R20, R20, 0x4, R12 ;  /* 0x0000000414147825 */ /* 0x000fe400078e000c */
[----:B------:R-:W4:Y:S04]  /*1a20*/  LDG.E R16, desc[UR6][R16.64] ;  /* 0x0000000610107981 */ /* 0x000f28000c1e1900 */
[----:B------:R-:W4:Y:S01]  /*1a30*/  LDG.E R20, desc[UR6][R20.64] ;  /* 0x0000000614147981 */ /* 0x000f22000c1e1900 */
[----:B------:R-:W-:-:S04]  /*1a40*/  IADD3 R7, PT, PT, R7, 0x10, RZ ;  /* 0x0000001007077810 */ /* 0x000fc80007ffe0ff */
[----:B------:R-:W-:Y:S02]  /*1a50*/  ISETP.NE.AND P0, PT, R7, RZ, PT ;  /* 0x000000ff0700720c */ /* 0x000fe40003f05270 */
[----:B------:R-:W-:Y:S02]  /*1a60*/  IADD3 R6, PT, PT, R6, 0x2000, RZ ;  /* 0x0000200006067810 */ /* 0x000fe40007ffe0ff */
[----:B------:R-:W-:Y:S01]  /*1a70*/  IADD3 R2, PT, PT, R2, 0x2000, RZ ;  /* 0x0000200002027810 */ /* 0x000fe20007ffe0ff */
[----:B--2---:R-:W-:-:S04]  /*1a80*/  FADD R8, R8, R5 ;  /* 0x0000000508087221 */ /* 0x004fc80000000000 */
[----:B---3--:R-:W-:-:S04]  /*1a90*/  FADD R9, R8, R9 ;  /* 0x0000000908097221 */ /* 0x008fc80000000000 */
        /* <DEDUP_REMOVED lines=8> */
[----:B----4-:R-:W-:-:S04]  /*1b20*/  FADD R28, R11, R28 ;  /* 0x0000001c0b1c7221 */ /* 0x010fc80000000000 */
[----:B------:R-:W-:-:S04]  /*1b30*/  FADD R29, R28, R29 ;  /* 0x0000001d1c1d7221 */ /* 0x000fc80000000000 */
[----:B------:R-:W-:-:S04]  /*1b40*/  FADD R29, R29, R18 ;  /* 0x000000121d1d7221 */ /* 0x000fc80000000000 */
[----:B------:R-:W-:-:S04]  /*1b50*/  FADD R29, R29, R14 ;  /* 0x0000000e1d1d7221 */ /* 0x000fc80000000000 */
[----:B------:R-:W-:-:S04]  /*1b60*/  FADD R29, R29, R16 ;  /* 0x000000101d1d7221 */ /* 0x000fc80000000000 */
[----:B------:R-:W-:Y:S01]  /*1b70*/  FADD R5, R29, R20 ;  /* 0x000000141d057221 */ /* 0x000fe20000000000 */
[----:B------:R-:W-:Y:S06]  /*1b80*/  @P0 BRA `(.L_x_228) ;  /* 0xfffffff800f00947 */ /* 0x000fec000383ffff */
[----:B------:R-:W-:Y:S05]  /*1b90*/  BSYNC.RECONVERGENT B3 ;  /* 0x0000000000037941 */ /* 0x000fea0003800200 */
.L_x_227:
[----:B------:R-:W-:-:S07]  /*1ba0*/  IADD3 R6, PT, PT, R6, -0x1000, RZ ;  /* 0xfffff00006067810 */ /* 0x000fce0007ffe0ff */
.L_x_226:
[----:B------:R-:W-:Y:S05]  /*1bb0*/  BSYNC.RECONVERGENT B2 ;  /* 0x0000000000027941 */ /* 0x000fea0003800200 */
.L_x_225:
[----:B------:R-:W-:-:S13]  /*1bc0*/  ISETP.NE.AND P0, PT, R4, RZ, PT ;  /* 0x000000ff0400720c */ /* 0x000fda0003f05270 */
[----:B------:R-:W-:Y:S05]  /*1bd0*/  @!P0 BRA `(.L_x_224) ;  /* 0x0000000400248947 */ /* 0x000fea0003800000 */
[----:B------:R-:W-:Y:S01]  /*1be0*/  ISETP.GE.U32.AND P0, PT, R4, 0x8, PT ;  /* 0x000000080400780c */ /* 0x000fe20003f06070 */
[----:B------:R-:W-:Y:S01]  /*1bf0*/  BSSY.RECONVERGENT B2, `(.L_x_229) ;  /* 0x0000025000027945 */ /* 0x000fe20003800200 */
[----:B------:R-:W-:-:S04]  /*1c00*/  LOP3.LUT R22, R3, 0x7, RZ, 0xc0, !PT ;  /* 0x0000000703167812 */ /* 0x000fc800078ec0ff */
[----:B------:R-:W-:-:S07]  /*1c10*/  ISETP.NE.AND P1, PT, R22, RZ, PT ;  /* 0x000000ff1600720c */ /* 0x000fce0003f25270 */
[----:B------:R-:W-:Y:S06]  /*1c20*/  @!P0 BRA `(.L_x_230) ;  /* 0x0000000000848947 */ /* 0x000fec0003800000 */
[----:B------:R-:W-:-:S04]  /*1c30*/  IADD3 R7, PT, PT, R6, UR4, RZ ;  /* 0x0000000406077c10 */ /* 0x000fc8000fffe0ff */
        /* <DEDUP_REMOVED lines=32> */
.L_x_230:
[----:B------:R-:W-:Y:S05]  /*1e40*/  BSYNC.RECONVERGENT B2 ;  /* 0x0000000000027941 */ /* 0x000fea0003800200 */
.L_x_229:
        /* <DEDUP_REMOVED lines=23> */
.L_x_232:
[----:B------:R-:W-:Y:S05]  /*1fc0*/  BSYNC.RECONVERGENT B2 ;  /* 0x0000000000027941 */ /* 0x000fea0003800200 */
.L_x_231:
[----:B------:R-:W-:Y:S05]  /*1fd0*/  @!P1 BRA `(.L_x_224) ;  /* 0x0000000000249947 */ /* 0x000fea0003800000 */
[----:B------:R-:W-:Y:S02]  /*1fe0*/  IADD3 R7, PT, PT, R6, UR4, RZ ;  /* 0x0000000406077c10 */ /* 0x000fe4000fffe0ff */
[----:B------:R-:W-:-:S07]  /*1ff0*/  IADD3 R4, PT, PT, -R4, RZ, RZ ;  /* 0x000000ff04047210 */ /* 0x000fce0007ffe1ff */
.L_x_233:
[----:B------:R-:W-:-:S06]  /*2000*/  IMAD.WIDE.U32 R2, R7, 0x4, R12 ;  /* 0x0000000407027825 */ /* 0x000fcc00078e000c */
[----:B------:R-:W2:Y:S01]  /*2010*/  LDG.E R2, desc[UR6][R2.64] ;  /* 0x0000000602027981 */ /* 0x000ea2000c1e1900 */
[----:B------:R-:W-:Y:S02]  /*2020*/  IADD3 R4, PT, PT, R4, 0x1, RZ ;  /* 0x0000000104047810 */ /* 0x000fe40007ffe0ff */
[----:B------:R-:W-:Y:S02]  /*2030*/  IADD3 R7, PT, PT, R7, 0x200, RZ ;  /* 0x0000020007077810 */ /* 0x000fe40007ffe0ff */
[----:B------:R-:W-:Y:S01]  /*2040*/  ISETP.NE.AND P0, PT, R4, RZ, PT ;  /* 0x000000ff0400720c */ /* 0x000fe20003f05270 */
[----:B--2---:R-:W-:-:S12]  /*2050*/  FADD R5, R2, R5 ;  /* 0x0000000502057221 */ /* 0x004fd80000000000 */
[----:B------:R-:W-:Y:S05]  /*2060*/  @P0 BRA `(.L_x_233) ;  /* 0xfffffffc00e40947 */ /* 0x000fea000383ffff */
.L_x_224:
[----:B------:R-:W-:Y:S05]  /*2070*/  BSYNC.RECONVERGENT B1 ;  /* 0x0000000000017941 */ /* 0x000fea0003800200 */
.L_x_222:
        /* <DEDUP_REMOVED lines=33> */
[----:B------:R-:W3:Y:S04]  /*2290*/  LDS.128 R8, [UR4+0x30] ;  /* 0x00003004ff087984 */ /* 0x000ee80008000c00 */
[----:B------:R-:W4:Y:S01]  /*22a0*/  LDS.128 R16, [UR4+0x40] ;  /* 0x00004004ff107984 */ /* 0x000f220008000c00 */
[----:B0-----:R-:W-:-:S04]  /*22b0*/  FADD R5, R0, R5 ;  /* 0x0000000500057221 */ /* 0x001fc80000000000 */
        /* <DEDUP_REMOVED lines=13> */
[----:B------:R-:W-:-:S07]  /*2390*/  FADD R0, R18, R19 ;  /* 0x0000001312007221 */ /* 0x000fce0000000000 */
.L_x_220:
[----:B------:R-:W-:Y:S05]  /*23a0*/  BSYNC.RECONVERGENT B0 ;  /* 0x0000000000007941 */ /* 0x000fea0003800200 */
.L_x_205:
[----:B------:R-:W-:Y:S05]  /*23b0*/  @P0 EXIT ;  /* 0x000000000000094d */ /* 0x000fea0003800000 */
[----:B012---:R-:W0:Y:S01]  /*23c0*/  LDC.64 R2, c[0x0][0x388] ;  /* 0x0000e200ff027b82 */ /* 0x007e220000000a00 */
[----:B------:R-:W1:Y:S02]  /*23d0*/  LDCU UR4, c[0x0][0x398] ;  /* 0x00007300ff0477ac */ /* 0x000e640008000800 */
[----:B-1----:R-:W-:-:S05]  /*23e0*/  FADD R5, R0, UR4 ;  /* 0x0000000400057e21 */ /* 0x002fca0008000000 */
[----:B0-----:R-:W-:Y:S01]  /*23f0*/  STG.E desc[UR6][R2.64], R5 ;  /* 0x0000000502007986 */ /* 0x001fe2000c101906 */
[----:B------:R-:W-:Y:S05]  /*2400*/  EXIT ;  /* 0x000000000000794d */ /* 0x000fea0003800000 */
.L_x_234:
        /* <DEDUP_REMOVED lines=15> */
.L_x_464:


//--------------------- .text._ZN3cub18CUB_300001_SM_10006detail10radix_sort29DeviceRadixSortOnesweepKernelINS1_5radix10policy_hubIfNS0_8NullTypeEyE10Policy1000ELNS0_9SortOrderE1EfS6_yiiNS1_21identity_decomposer_tEEEvPT5_SC_PT3_PKSD_PT1_PKSH_PT2_PKSL_T4_iiT6_ --------------------------
	.section	.text._ZN3cub18CUB_300001_SM_10006detail10radix_sort29DeviceRadixSortOnesweepKernelINS1_5radix10policy_hubIfNS0_8NullTypeEyE10Policy1000ELNS0_9SortOrderE1EfS6_yiiNS1_21identity_decomposer_tEEEvPT5_SC_PT3_PKSD_PT1_PKSH_PT2_PKSL_T4_iiT6_,"ax",@progbits
	.align	128
        .global         _ZN3cub18CUB_300001_SM_10006detail10radix_sort29DeviceRadixSortOnesweepKernelINS1_5radix10policy_hubIfNS0_8NullTypeEyE10Policy1000ELNS0_9SortOrderE1EfS6_yiiNS1_21identity_decomposer_tEEEvPT5_SC_PT3_PKSD_PT1_PKSH_PT2_PKSL_T4_iiT6_
        .type           _ZN3cub18CUB_300001_SM_10006detail10radix_sort29DeviceRadixSortOnesweepKernelINS1_5radix10policy_hubIfNS0_8NullTypeEyE10Policy1000ELNS0_9SortOrderE1EfS6_yiiNS1_21identity_decomposer_tEEEvPT5_SC_PT3_PKSD_PT1_PKSH_PT2_PKSL_T4_iiT6_,@function
        .size           _ZN3cub18CUB_300001_SM_10006detail10radix_sort29DeviceRadixSortOnesweepKernelINS1_5radix10policy_hubIfNS0_8NullTypeEyE10Policy1000ELNS0_9SortOrderE1EfS6_yiiNS1_21identity_decomposer_tEEEvPT5_SC_PT3_PKSD_PT1_PKSH_PT2_PKSL_T4_iiT6_,(.L_x_465 - _ZN3cub18CUB_300001_SM_10006detail10radix_sort29DeviceRadixSortOnesweepKernelINS1_5radix10policy_hubIfNS0_8NullTypeEyE10Policy1000ELNS0_9SortOrderE1EfS6_yiiNS1_21identity_decomposer_tEEEvPT5_SC_PT3_PKSD_PT1_PKSH_PT2_PKSL_T4_iiT6_)
        .other          _ZN3cub18CUB_300001_SM_10006detail10radix_sort29DeviceRadixSortOnesweepKernelINS1_5radix10policy_hubIfNS0_8NullTypeEyE10Policy1000ELNS0_9SortOrderE1EfS6_yiiNS1_21identity_decomposer_tEEEvPT5_SC_PT3_PKSD_PT1_PKSH_PT2_PKSL_T4_iiT6_,@"STO_CUDA_ENTRY STV_DEFAULT"
_ZN3cub18CUB_300001_SM_10006detail10radix_sort29DeviceRadixSortOnesweepKernelINS1_5radix10policy_hubIfNS0_8NullTypeEyE10Policy1000ELNS0_9SortOrderE1EfS6_yiiNS1_21identity_decomposer_tEEEvPT5_SC_PT3_PKSD_PT1_PKSH_PT2_PKSL_T4_iiT6_:
.text._ZN3cub18CUB_300001_SM_10006detail10radix_sort29DeviceRadixSortOnesweepKernelINS1_5radix10policy_hubIfNS0_8NullTypeEyE10Policy1000ELNS0_9SortOrderE1EfS6_yiiNS1_21identity_decomposer_tEEEvPT5_SC_PT3_PKSD_PT1_PKSH_PT2_PKSL_T4_iiT6_:
[----:B------:R-:W-:Y:S01]  /*0000*/  LDC R1, c[0x0][0x37c] ;  /* 0x0000df00ff017b82 */ /* 0x000fe20000000800 */
[----:B------:R-:W0:Y:S01]  /*0010*/  S2R R3, SR_TID.X ;  /* 0x0000000000037919 */ /* 0x000e220000002100 */
[----:B------:R-:W1:Y:S01]  /*0020*/  LDCU.64 UR8, c[0x0][0x358] ;  /* 0x00006b00ff0877ac */ /* 0x000e620008000a00 */
[----:B------:R-:W-:Y:S01]  /*0030*/  BSSY.RECONVERGENT B0, `(.L_x_235) ;  /* 0x000000a000007945 */ /* 0x000fe20003800200 */
[----:B0-----:R-:W-:-:S13]  /*0040*/  ISETP.NE.AND P0, PT, R3, RZ, PT ;  /* 0x000000ff0300720c */ /* 0x001fda0003f05270 */
[----:B-1----:R-:W-:Y:S05]  /*0050*/  @P0 BRA `(.L_x_236) ;  /* 0x00000000001c0947 */ /* 0x002fea0003800000 */
[----:B------:R-:W0:Y:S01]  /*0060*/  LDC.64 R4, c[0x0][0x388] ;  /* 0x0000e200ff047b82 */ /* 0x000e220000000a00 */
[----:B------:R-:W-:-:S05]  /*0070*/  IMAD.MOV.U32 R7, RZ, RZ, 0x1 ;  /* 0x00000001ff077424 */ /* 0x000fca00078e00ff */
[----:B0-----:R-:W2:Y:S02]  /*0080*/  ATOMG.E.ADD.STRONG.GPU PT, R4, desc[UR8][R4.64], R7 ;  /* 0x80000007040479a8 */ /* 0x001ea400081ef108 */
[----:B------:R-:W0:Y:S01]  /*0090*/  S2UR UR5, SR_CgaCtaId ;  /* 0x00000000000579c3 */ /* 0x000e220000008800 */
[----:B------:R-:W-:Y:S02]  /*00a0*/  UMOV UR4, 0x400 ;  /* 0x0000040000047882 */ /* 0x000fe40000000000 */
[----:B0-----:R-:W-:-:S09]  /*00b0*/  ULEA UR4, UR5, UR4, 0x18 ;  /* 0x0000000405047291 */ /* 0x001fd2000f8ec0ff */
[----:B--2---:R0:W-:Y:S03]  /*00c0*/  STS [UR4+0x6c00], R4 ;  /* 0x006c0004ff007988 */ /* 0x0041e60008000804 */
.L_x_236:
[----:B------:R-:W-:Y:S05]  /*00d0*/  BSYNC.RECONVERGENT B0 ;  /* 0x0000000000007941 */ /* 0x000fea0003800200 */
.L_x_235:
[----:B------:R-:W1:Y:S08]  /*00e0*/  S2UR UR5, SR_CgaCtaId ;  /* 0x00000000000579c3 */ /* 0x000e700000008800 */
[----:B------:R-:W-:Y:S06]  /*00f0*/  BAR.SYNC.DEFER_BLOCKING 0x0 ;  /* 0x0000000000007b1d */ /* 0x000fec0000010000 */
[----:B------:R-:W-:Y:S01]  /*0100*/  UMOV UR4, 0x400 ;  /* 0x0000040000047882 */ /* 0x000fe20000000000 */
[----:B------:R-:W2:Y:S01]  /*0110*/  S2R R40, SR_LANEID ;  /* 0x0000000000287919 */ /* 0x000ea20000000000 */
[----:B-1----:R-:W-:Y:S01]  /*0120*/  ULEA UR4, UR5, UR4, 0x18 ;  /* 0x0000000405047291 */ /* 0x002fe2000f8ec0ff */
[----:B------:R-:W1:Y:S08]  /*0130*/  LDCU UR5, c[0x0][0x3c0] ;  /* 0x00007800ff0577ac */ /* 0x000e700008000800 */
[----:B------:R-:W3:Y:S02]  /*0140*/  LDS R0, [UR4+0x6c00] ;  /* 0x006c0004ff007984 */ /* 0x000ee40008000800 */
[----:B---3--:R-:W-:-:S13]  /*0150*/  R2UR UR7, R0 ;  /* 0x00000000000772ca */ /* 0x008fda00000e0000 */
[----:B------:R-:W-:-:S04]  /*0160*/  UIMAD UR6, UR7, 0x1b00, URZ ;  /* 0x00001b00070678a4 */ /* 0x000fc8000f8e02ff */
[----:B------:R-:W-:Y:S02]  /*0170*/  UIADD3 UR10, UPT, UPT, UR6, 0x1b00, URZ ;  /* 0x00001b00060a7890 */ /* 0x000fe4000fffe0ff */
[----:B------:R-:W-:Y:S02]  /*0180*/  USHF.R.S32.HI UR11, URZ, 0x1f, UR6 ;  /* 0x0000001fff0b7899 */ /* 0x000fe40008011406 */
[----:B-1----:R-:W-:-:S09]  /*0190*/  UISETP.GT.AND UP0, UPT, UR10, UR5, UPT ;  /* 0x000000050a00728c */ /* 0x002fd2000bf04270 */
[----:B--2---:R-:W-:Y:S05]  /*01a0*/  BRA.U UP0, `(.L_x_237) ;  /* 0x00000001006c7547 */ /* 0x004fea000b800000 */
[----:B------:R-:W0:Y:S01]  /*01b0*/  LDCU.64 UR12, c[0x0][0x3a8] ;  /* 0x00007500ff0c77ac */ /* 0x000e220008000a00 */
[C---:B------:R-:W-:Y:S02]  /*01c0*/  LOP3.LUT R0, R3.reuse, 0x1f, RZ, 0xc0, !PT ;  /* 0x0000001f03007812 */ /* 0x040fe400078ec0ff */
[----:B------:R-:W-:-:S05]  /*01d0*/  LOP3.LUT R5, R3, 0x3e0, RZ, 0xc0, !PT ;  /* 0x000003e003057812 */ /* 0x000fca00078ec0ff */
[----:B------:R-:W-:-:S05]  /*01e0*/  IMAD R0, R5, 0x12, R0 ;  /* 0x0000001205007824 */ /* 0x000fca00078e0200 */
[----:B------:R-:W-:-:S05]  /*01f0*/  IADD3 R0, P0, PT, R0, UR6, RZ ;  /* 0x0000000600007c10 */ /* 0x000fca000ff1e0ff */
[----:B------:R-:W-:Y:S01]  /*0200*/  IMAD.X R5, RZ, RZ, UR11, P0 ;  /* 0x0000000bff057e24 */ /* 0x000fe200080e06ff */
[----:B0-----:R-:W-:-:S04]  /*0210*/  LEA R4, P0, R0, UR12, 0x2 ;  /* 0x0000000c00047c11 */ /* 0x001fc8000f8010ff */
[----:B------:R-:W-:-:S05]  /*0220*/  LEA.HI.X R5, R0, UR13, R5, 0x2, P0 ;  /* 0x0000000d00057c11 */ /* 0x000fca00080f1405 */
[----:B------:R0:W5:Y:S04]  /*0230*/  LDG.E R6, desc[UR8][R4.64] ;  /* 0x0000000804067981 */ /* 0x000168000c1e1900 */
        /* <DEDUP_REMOVED lines=16> */
[----:B------:R0:W5:Y:S01]  /*0340*/  LDG.E R46, desc[UR8][R4.64+0x880] ;  /* 0x00088008042e7981 */ /* 0x000162000c1e1900 */
[----:B------:R-:W-:Y:S05]  /*0350*/  BRA `(.L_x_238) ;  /* 0x0000000400407947 */ /* 0x000fea0003800000 */
.L_x_237:
[C---:B------:R-:W-:Y:S01]  /*0360*/  LOP3.LUT R0, R3.reuse, 0x1f, RZ, 0xc0, !PT ;  /* 0x0000001f03007812 */ /* 0x040fe200078ec0ff */
[----:B------:R-:W1:Y:S01]  /*0370*/  LDCU.64 UR12, c[0x0][0x3a8] ;  /* 0x00007500ff0c77ac */ /* 0x000e620008000a00 */
[----:B------:R-:W-:Y:S01]  /*0380*/  LOP3.LUT R5, R3, 0x3e0, RZ, 0xc0, !PT ;  /* 0x000003e003057812 */ /* 0x000fe200078ec0ff */
[----:B------:R-:W-:-:S04]  /*0390*/  UIADD3 UR5, UPT, UPT, -UR6, UR5, URZ ;  /* 0x0000000506057290 */ /* 0x000fc8000fffe1ff */
[----:B------:R-:W-:-:S04]  /*03a0*/  IMAD R9, R5, 0x12, R0 ;  /* 0x0000001205097824 */ /* 0x000fc800078e0200 */
[C---:B------:R-:W-:Y:S01]  /*03b0*/  VIADD R0, R9.reuse, 0x20 ;  /* 0x0000002009007836 */ /* 0x040fe20000000000 */
[C---:B------:R-:W-:Y:S01]  /*03c0*/  ISETP.GE.AND P4, PT, R9.reuse, UR5, PT ;  /* 0x0000000509007c0c */ /* 0x040fe2000bf86270 */
[C---:B------:R-:W-:Y:S02]  /*03d0*/  VIADD R5, R9.reuse, 0x60 ;  /* 0x0000006009057836 */ /* 0x040fe40000000000 */
[C---:B0-----:R-:W-:Y:S01]  /*03e0*/  VIADD R4, R9.reuse, 0x40 ;  /* 0x0000004009047836 */ /* 0x041fe20000000000 */
[----:B------:R-:W-:Y:S01]  /*03f0*/  ISETP.GE.AND P3, PT, R0, UR5, PT ;  /* 0x0000000500007c0c */ /* 0x000fe2000bf66270 */
[C---:B------:R-:W-:Y:S01]  /*0400*/  VIADD R6, R9.reuse, 0x80 ;  /* 0x0000008009067836 */ /* 0x040fe20000000000 */
[C---:B------:R-:W-:Y:S01]  /*0410*/  IADD3 R0, P0, PT, R9.reuse, UR6, RZ ;  /* 0x0000000609007c10 */ /* 0x040fe2000ff1e0ff */
[----:B------:R-:W-:Y:S01]  /*0420*/  VIADD R7, R9, 0xa0 ;  /* 0x000000a009077836 */ /* 0x000fe20000000000 */
[----:B------:R-:W-:Y:S01]  /*0430*/  ISETP.GE.AND P1, PT, R5, UR5, PT ;  /* 0x0000000505007c0c */ /* 0x000fe2000bf26270 */
[----:B------:R-:W-:Y:S01]  /*0440*/  IMAD.MOV.U32 R10, RZ, RZ, -0x1 ;  /* 0xffffffffff0a7424 */ /* 0x000fe200078e00ff */
[----:B------:R-:W-:Y:S01]  /*0450*/  ISETP.GE.AND P2, PT, R4, UR5, PT ;  /* 0x0000000504007c0c */ /* 0x000fe2000bf46270 */
[----:B------:R-:W-:Y:S01]  /*0460*/  IMAD.X R5, RZ, RZ, UR11, P0 ;  /* 0x0000000bff057e24 */ /* 0x000fe200080e06ff */
[----:B-1----:R-:W-:Y:S01]  /*0470*/  LEA R4, P5, R0, UR12, 0x2 ;  /* 0x0000000c00047c11 */ /* 0x002fe2000f8a10ff */
[C---:B------:R-:W-:Y:S01]  /*0480*/  VIADD R8, R9.reuse, 0xc0 ;  /* 0x000000c009087836 */ /* 0x040fe20000000000 */
[----:B------:R-:W-:Y:S01]  /*0490*/  ISETP.GE.AND P0, PT, R6, UR5, PT ;  /* 0x0000000506007c0c */ /* 0x000fe2000bf06270 */
[----:B------:R-:W-:Y:S01]  /*04a0*/  IMAD.MOV.U32 R6, RZ, RZ, -0x1 ;  /* 0xffffffffff067424 */ /* 0x000fe200078e00ff */
[----:B------:R-:W-:Y:S01]  /*04b0*/  LEA.HI.X R5, R0, UR13, R5, 0x2, P5 ;  /* 0x0000000d00057c11 */ /* 0x000fe2000a8f1405 */
[----:B------:R-:W-:Y:S01]  /*04c0*/  VIADD R0, R9, 0xe0 ;  /* 0x000000e009007836 */ /* 0x000fe20000000000 */
[----:B------:R-:W-:Y:S01]  /*04d0*/  ISETP.GE.AND P6, PT, R7, UR5, PT ;  /* 0x0000000507007c0c */ /* 0x000fe2000bfc6270 */
[----:B------:R-:W-:Y:S01]  /*04e0*/  IMAD.MOV.U32 R13, RZ, RZ, -0x1 ;  /* 0xffffffffff0d7424 */ /* 0x000fe200078e00ff */
[----:B------:R-:W-:Y:S01]  /*04f0*/  ISETP.GE.AND P5, PT, R8, UR5, PT ;  /* 0x0000000508007c0c */ /* 0x000fe2000bfa6270 */
[----:B------:R1:W5:Y:S01]  /*0500*/  @!P4 LDG.E R6, desc[UR8][R4.64] ;  /* 0x000000080406c981 */ /* 0x000362000c1e1900 */
[----:B------:R-:W-:Y:S01]  /*0510*/  ISETP.GE.AND P4, PT, R0, UR5, PT ;  /* 0x0000000500007c0c */ /* 0x000fe2000bf86270 */
[----:B------:R-:W-:-:S02]  /*0520*/  VIADD R0, R9, 0x120 ;  /* 0x0000012009007836 */ /* 0x000fc40000000000 */
[----:B------:R1:W5:Y:S01]  /*0530*/  @!P2 LDG.E R10, desc[UR8][R4.64+0x100] ;  /* 0x00010008040aa981 */ /* 0x000362000c1e1900 */
[----:B------:R-:W-:Y:S02]  /*0540*/  IMAD.MOV.U32 R8, RZ, RZ, -0x1 ;  /* 0xffffffffff087424 */ /* 0x000fe400078e00ff */
[----:B------:R-:W-:Y:S01]  /*0550*/  ISETP.GE.AND P2, PT, R0, UR5, PT ;  /* 0x0000000500007c0c */ /* 0x000fe2000bf46270 */
[C---:B------:R-:W-:Y:S01]  /*0560*/  VIADD R0, R9.reuse, 0x160 ;  /* 0x0000016009007836 */ /* 0x040fe20000000000 */
[----:B------:R1:W5:Y:S01]  /*0570*/  @!P0 LDG.E R13, desc[UR8][R4.64+0x200] ;  /* 0x00020008040d8981 */ /* 0x000362000c1e1900 */
[C---:B------:R-:W-:Y:S02]  /*0580*/  VIADD R7, R9.reuse, 0x100 ;  /* 0x0000010009077836 */ /* 0x040fe40000000000 */
[----:B------:R-:W-:Y:S01]  /*0590*/  IMAD.MOV.U32 R14, RZ, RZ, -0x1 ;  /* 0xffffffffff0e7424 */ /* 0x000fe200078e00ff */
[----:B------:R-:W-:Y:S01]  /*05a0*/  ISETP.GE.AND P0, PT, R0, UR5, PT ;  /* 0x0000000500007c0c */ /* 0x000fe2000bf06270 */
[----:B------:R-:W-:Y:S01]  /*05b0*/  VIADD R0, R9, 0x180 ;  /* 0x0000018009007836 */ /* 0x000fe20000000000 */
[----:B------:R1:W5:Y:S01]  /*05c0*/  @!P3 LDG.E R8, desc[UR8][R4.64+0x80] ;  /* 0x000080080408b981 */ /* 0x000362000c1e1900 */
[----:B------:R-:W-:Y:S01]  /*05d0*/  IMAD.MOV.U32 R12, RZ, RZ, -0x1 ;  /* 0xffffffffff0c7424 */ /* 0x000fe200078e00ff */
[----:B------:R-:W-:Y:S01]  /*05e0*/  ISETP.GE.AND P3, PT, R7, UR5, PT ;  /* 0x0000000507007c0c */ /* 0x000fe2000bf66270 */
[C---:B------:R-:W-:Y:S01]  /*05f0*/  VIADD R7, R9.reuse, 0x140 ;  /* 0x0000014009077836 */ /* 0x040fe20000000000 */
[----:B------:R1:W5:Y:S01]  /*0600*/  @!P6 LDG.E R14, desc[UR8][R4.64+0x280] ;  /* 0x00028008040ee981 */ /* 0x000362000c1e1900 */
[----:B------:R-:W-:Y:S01]  /*0610*/  IMAD.MOV.U32 R39, RZ, RZ, -0x1 ;  /* 0xffffffffff277424 */ /* 0x000fe200078e00ff */
[----:B------:R-:W-:Y:S01]  /*0620*/  ISETP.GE.AND P6, PT, R0, UR5, PT ;  /* 0x0000000500007c0c */ /* 0x000fe2000bfc6270 */
[----:B------:R-:W-:Y:S01]  /*0630*/  VIADD R0, R9, 0x1c0 ;  /* 0x000001c009007836 */ /* 0x000fe20000000000 */
[----:B------:R1:W5:Y:S01]  /*0640*/  @!P1 LDG.E R12, desc[UR8][R4.64+0x180] ;  /* 0x00018008040c9981 */ /* 0x000362000c1e1900 */
[----:B------:R-:W-:Y:S01]  /*0650*/  ISETP.GE.AND P1, PT, R7, UR5, PT ;  /* 0x0000000507007c0c */ /* 0x000fe2000bf26270 */
[----:B------:R-:W-:-:S02]  /*0660*/  IMAD.MOV.U32 R15, RZ, RZ, -0x1 ;  /* 0xffffffffff0f7424 */ /* 0x000fc400078e00ff */
[----:B------:R1:W5:Y:S01]  /*0670*/  @!P4 LDG.E R39, desc[UR8][R4.64+0x380] ;  /* 0x000380080427c981 */ /* 0x000362000c1e1900 */
[----:B------:R-:W-:Y:S01]  /*0680*/  IMAD.MOV.U32 R16, RZ, RZ, -0x1 ;  /* 0xffffffffff107424 */ /* 0x000fe200078e00ff */
[----:B------:R-:W-:Y:S01]  /*0690*/  ISETP.GE.AND P4, PT, R0, UR5, PT ;  /* 0x0000000500007c0c */ /* 0x000fe2000bf86270 */
[C---:B------:R-:W-:Y:S01]  /*06a0*/  VIADD R7, R9.reuse, 0x1a0 ;  /* 0x000001a009077836 */ /* 0x040fe20000000000 */
[----:B------:R1:W5:Y:S01]  /*06b0*/  @!P5 LDG.E R15, desc[UR8][R4.64+0x300] ;  /* 0x00030008040fd981 */ /* 0x000362000c1e1900 */
[----:B------:R-:W-:Y:S02]  /*06c0*/  VIADD R0, R9, 0x1e0 ;  /* 0x000001e009007836 */ /* 0x000fe40000000000 */
[----:B------:R-:W-:Y:S01]  /*06d0*/  IMAD.MOV.U32 R17, RZ, RZ, -0x1 ;  /* 0xffffffffff117424 */ /* 0x000fe200078e00ff */
[----:B------:R1:W5:Y:S01]  /*06e0*/  @!P3 LDG.E R16, desc[UR8][R4.64+0x400] ;  /* 0x000400080410b981 */ /* 0x000362000c1e1900 */
[----:B------:R-:W-:Y:S01]  /*06f0*/  IMAD.MOV.U32 R18, RZ, RZ, -0x1 ;  /* 0xffffffffff127424 */ /* 0x000fe200078e00ff */
[----:B------:R-:W-:Y:S01]  /*0700*/  ISETP.GE.AND P5, PT, R7, UR5, PT ;  /* 0x0000000507007c0c */ /* 0x000fe2000bfa6270 */
[C---:B------:R-:W-:Y:S01]  /*0710*/  VIADD R7, R9.reuse, 0x200 ;  /* 0x0000020009077836 */ /* 0x040fe20000000000 */
[----:B------:R-:W-:Y:S01]  /*0720*/  ISETP.GE.AND P3, PT, R0, UR5, PT ;  /* 0x0000000500007c0c */ /* 0x000fe2000bf66270 */
[----:B------:R-:W-:Y:S01]  /*0730*/  VIADD R0, R9, 0x220 ;  /* 0x0000022009007836 */ /* 0x000fe20000000000 */
[----:B------:R1:W5:Y:S02]  /*0740*/  @!P2 LDG.E R17, desc[UR8][R4.64+0x480] ;  /* 0x000480080411a981 */ /* 0x000364000c1e1900 */
[----:B------:R-:W-:-:S02]  /*0750*/  ISETP.GE.AND P2, PT, R7, UR5, PT ;  /* 0x0000000507007c0c */ /* 0x000fc4000bf46270 */
[----:B------:R1:W5:Y:S01]  /*0760*/  @!P1 LDG.E R18, desc[UR8][R4.64+0x500] ;  /* 0x0005000804129981 */ /* 0x000362000c1e1900 */
[----:B------:R-:W-:Y:S01]  /*0770*/  ISETP.GE.AND P1, PT, R0, UR5, PT ;  /* 0x0000000500007c0c */ /* 0x000fe2000bf26270 */
[----:B------:R-:W-:Y:S02]  /*0780*/  IMAD.MOV.U32 R19, RZ, RZ, -0x1 ;  /* 0xffffffffff137424 */ /* 0x000fe400078e00ff */
[----:B------:R-:W-:Y:S02]  /*0790*/  IMAD.MOV.U32 R41, RZ, RZ, -0x1 ;  /* 0xffffffffff297424 */ /* 0x000fe400078e00ff */
[----:B------:R-:W-:Y:S02]  /*07a0*/  IMAD.MOV.U32 R42, RZ, RZ, -0x1 ;  /* 0xffffffffff2a7424 */ /* 0x000fe400078e00ff */
[----:B------:R-:W-:Y:S01]  /*07b0*/  IMAD.MOV.U32 R43, RZ, RZ, -0x1 ;  /* 0xffffffffff2b7424 */ /* 0x000fe200078e00ff */
[----:B------:R1:W5:Y:S01]  /*07c0*/  @!P0 LDG.E R19, desc[UR8][R4.64+0x580] ;  /* 0x0005800804138981 */ /* 0x000362000c1e1900 */
[----:B------:R-:W-:-:S02]  /*07d0*/  IMAD.MOV.U32 R44, RZ, RZ, -0x1 ;  /* 0xffffffffff2c7424 */ /* 0x000fc400078e00ff */
[----:B------:R-:W-:Y:S01]  /*07e0*/  IMAD.MOV.U32 R45, RZ, RZ, -0x1 ;  /* 0xffffffffff2d7424 */ /* 0x000fe200078e00ff */
[----:B------:R1:W5:Y:S01]  /*07f0*/  @!P6 LDG.E R41, desc[UR8][R4.64+0x600] ;  /* 0x000600080429e981 */ /* 0x000362000c1e1900 */
[----:B------:R-:W-:-:S03]  /*0800*/  IMAD.MOV.U32 R46, RZ, RZ, -0x1 ;  /* 0xffffffffff2e7424 */ /* 0x000fc600078e00ff */
[----:B------:R1:W5:Y:S04]  /*0810*/  @!P5 LDG.E R42, desc[UR8][R4.64+0x680] ;  /* 0x00068008042ad981 */ /* 0x000368000c1e1900 */
[----:B------:R1:W5:Y:S04]  /*0820*/  @!P4 LDG.E R43, desc[UR8][R4.64+0x700] ;  /* 0x00070008042bc981 */ /* 0x000368000c1e1900 */
[----:B------:R1:W5:Y:S04]  /*0830*/  @!P3 LDG.E R44, desc[UR8][R4.64+0x780] ;  /* 0x00078008042cb981 */ /* 0x000368000c1e1900 */
[----:B------:R1:W5:Y:S04]  /*0840*/  @!P2 LDG.E R45, desc[UR8][R4.64+0x800] ;  /* 0x00080008042da981 */ /* 0x000368000c1e1900 */
[----:B------:R1:W5:Y:S02]  /*0850*/  @!P1 LDG.E R46, desc[UR8][R4.64+0x880] ;  /* 0x00088008042e9981 */ /* 0x000364000c1e1900 */
.L_x_238:
[----:B01----:R-:W-:Y:S01]  /*0860*/  VIMNMX R5, PT, PT, R40, 0xe0, !PT ;  /* 0x000000e028057848 */ /* 0x003fe20007fe0100 */
[----:B------:R-:W0:Y:S01]  /*0870*/  LDCU UR5, c[0x0][0x3c8] ;  /* 0x00007900ff0577ac */ /* 0x000e220008000800 */
[----:B------:R-:W-:Y:S01]  /*0880*/  IMAD.SHL.U32 R0, R3, 0x20, RZ ;  /* 0x0000002003007824 */ /* 0x000fe200078e00ff */
[----:B------:R-:W-:Y:S01]  /*0890*/  BSSY.RECONVERGENT B0, `(.L_x_239) ;  /* 0x0000025000007945 */ /* 0x000fe20003800200 */
[--C-:B------:R-:W-:Y:S01]  /*08a0*/  IADD3 R5, PT, PT, R5, 0x1f, -R40.reuse ;  /* 0x0000001f05057810 */ /* 0x100fe20007ffe828 */
[----:B------:R-:W-:Y:S01]  /*08b0*/  UMOV UR6, 0xffffffff ;  /* 0xffffffff00067882 */ /* 0x000fe20000000000 */
[----:B------:R-:W-:Y:S02]  /*08c0*/  IMAD.MOV.U32 R7, RZ, RZ, R40 ;  /* 0x000000ffff077224 */ /* 0x000fe400078e0028 */
[C---:B------:R-:W-:Y:S02]  /*08d0*/  ISETP.GE.U32.AND P0, PT, R5.reuse, 0x1e0, PT ;  /* 0x000001e00500780c */ /* 0x040fe40003f06070 */
[----:B------:R-:W-:-:S02]  /*08e0*/  LEA.HI R4, R5, 0x1, RZ, 0x1b ;  /* 0x0000000105047811 */ /* 0x000fc400078fd8ff */
[----:B------:R-:W-:Y:S02]  /*08f0*/  LOP3.LUT R5, R0, 0x7c00, RZ, 0xc0, !PT ;  /* 0x00007c0000057812 */ /* 0x000fe400078ec0ff */
[----:B------:R-:W-:Y:S01]  /*0900*/  LOP3.LUT P1, R11, R4, 0xf, RZ, 0xc0, !PT ;  /* 0x0000000f040b7812 */ /* 0x000fe2000782c0ff */
[----:B0-----:R-:W-:-:S06]  /*0910*/  USHF.L.U32 UR5, UR6, UR5, URZ ;  /* 0x0000000506057299 */ /* 0x001fcc00080006ff */
[----:B------:R-:W-:Y:S06]  /*0920*/  @!P0 BRA `(.L_x_240) ;  /* 0x00000000006c8947 */ /* 0x000fec0003800000 */
[----:B------:R-:W-:Y:S01]  /*0930*/  IMAD R9, R40, 0x4, R5 ;  /* 0x0000000428097824 */ /* 0x000fe200078e0205 */
[----:B------:R-:W-:Y:S01]  /*0940*/  LOP3.LUT R0, R4, 0xffffff0, RZ, 0xc0, !PT ;  /* 0x0ffffff004007812 */ /* 0x000fe200078ec0ff */
[----:B------:R-:W-:Y:S02]  /*0950*/  IMAD.U32 R20, RZ, RZ, UR4 ;  /* 0x00000004ff147e24 */ /* 0x000fe4000f8e00ff */
[----:B------:R-:W-:Y:S02]  /*0960*/  IMAD.MOV.U32 R7, RZ, RZ, R40 ;  /* 0x000000ffff077224 */ /* 0x000fe400078e0028 */
[----:B------:R-:W-:Y:S01]  /*0970*/  IMAD.MOV R0, RZ, RZ, -R0 ;  /* 0x000000ffff007224 */ /* 0x000fe200078e0a00 */
[----:B------:R-:W-:-:S07]  /*0980*/  IADD3 R9, PT, PT, R9, 0x400, R20 ;  /* 0x0000040009097810 */ /* 0x000fce0007ffe014 */
.L_x_241:
[----:B------:R-:W-:Y:S01]  /*0990*/  VIADD R0, R0, 0x10 ;  /* 0x0000001000007836 */ /* 0x000fe20000000000 */
[----:B------:R-:W-:Y:S01]  /*09a0*/  STS [R9+-0x400], RZ ;  /* 0xfffc00ff09007388 */ /* 0x000fe20000000800 */
[----:B------:R-:W-:-:S03]  /*09b0*/  VIADD R7, R7, 0x200 ;  /* 0x0000020007077836 */ /* 0x000fc60000000000 */
[----:B------:R-:W-:Y:S01]  /*09c0*/  ISETP.NE.AND P0, PT, R0, RZ, PT ;  /* 0x000000ff0000720c */ /* 0x000fe20003f05270 */
[----:B------:R-:W-:Y:S04]  /*09d0*/  STS [R9+-0x380], RZ ;  /* 0xfffc80ff09007388 */ /* 0x000fe80000000800 */
[----:B------:R-:W-:Y:S04]  /*09e0*/  STS [R9+-0x300], RZ ;  /* 0xfffd00ff09007388 */ /* 0x000fe80000000800 */
[----:B------:R-:W-:Y:S04]  /*09f0*/  STS [R9+-0x280], RZ ;  /* 0xfffd80ff09007388 */ /* 0x000fe80000000800 */
[----:B------:R-:W-:Y:S04]  /*0a00*/  STS [R9+-0x200], RZ ;  /* 0xfffe00ff09007388 */ /* 0x000fe80000000800 */
[----:B------:R-:W-:Y:S04]  /*0a10*/  STS [R9+-0x180], RZ ;  /* 0xfffe80ff09007388 */ /* 0x000fe80000000800 */
[----:B------:R-:W-:Y:S04]  /*0a20*/  STS [R9+-0x100], RZ ;  /* 0xffff00ff09007388 */ /* 0x000fe80000000800 */
[----:B------:R-:W-:Y:S04]  /*0a30*/  STS [R9+-0x80], RZ ;  /* 0xffff80ff09007388 */ /* 0x000fe80000000800 */
[----:B------:R-:W-:Y:S04]  /*0a40*/  STS [R9], RZ ;  /* 0x000000ff09007388 */ /* 0x000fe80000000800 */
[----:B------:R-:W-:Y:S04]  /*0a50*/  STS [R9+0x80], RZ ;  /* 0x000080ff09007388 */ /* 0x000fe80000000800 */
[----:B------:R-:W-:Y:S04]  /*0a60*/  STS [R9+0x100], RZ ;  /* 0x000100ff09007388 */ /* 0x000fe80000000800 */
[----:B------:R-:W-:Y:S04]  /*0a70*/  STS [R9+0x180], RZ ;  /* 0x000180ff09007388 */ /* 0x000fe80000000800 */
[----:B------:R-:W-:Y:S04]  /*0a80*/  STS [R9+0x200], RZ ;  /* 0x000200ff09007388 */ /* 0x000fe80000000800 */
[----:B------:R-:W-:Y:S04]  /*0a90*/  STS [R9+0x280], RZ ;  /* 0x000280ff09007388 */ /* 0x000fe80000000800 */
[----:B------:R-:W-:Y:S04]  /*0aa0*/  STS [R9+0x300], RZ ;  /* 0x000300ff09007388 */ /* 0x000fe80000000800 */
[----:B------:R0:W-:Y:S02]  /*0ab0*/  STS [R9+0x380], RZ ;  /* 0x000380ff09007388 */ /* 0x0001e40000000800 */
[----:B0-----:R-:W-:Y:S01]  /*0ac0*/  VIADD R9, R9, 0x800 ;  /* 0x0000080009097836 */ /* 0x001fe20000000000 */
[----:B------:R-:W-:Y:S06]  /*0ad0*/  @P0 BRA `(.L_x_241) ;  /* 0xfffffffc00ac0947 */ /* 0x000fec000383ffff */
.L_x_240:
[----:B------:R-:W-:Y:S05]  /*0ae0*/  BSYNC.RECONVERGENT B0 ;  /* 0x0000000000007941 */ /* 0x000fea0003800200 */
.L_x_239:
[----:B------:R-:W-:Y:S01]  /*0af0*/  BSSY.RECONVERGENT B0, `(.L_x_242) ;  /* 0x0000025000007945 */ /* 0x000fe20003800200 */
[----:B------:R-:W-:-:S03]  /*0b00*/  VIADD R38, R5, UR4 ;  /* 0x0000000405267c36 */ /* 0x000fc60008000000 */
[----:B------:R-:W-:Y:S05]  /*0b10*/  @!P1 BRA `(.L_x_243) ;  /* 0x0000000000889947 */ /* 0x000fea0003800000 */
[----:B------:R-:W-:Y:S01]  /*0b20*/  ISETP.GE.U32.AND P0, PT, R11, 0x8, PT ;  /* 0x000000080b00780c */ /* 0x000fe20003f06070 */
[----:B------:R-:W-:Y:S01]  /*0b30*/  BSSY.RECONVERGENT B1, `(.L_x_244) ;  /* 0x000000d000017945 */ /* 0x000fe20003800200 */
[----:B------:R-:W-:-:S11]  /*0b40*/  LOP3.LUT P1, R9, R4, 0x7, RZ, 0xc0, !PT ;  /* 0x0000000704097812 */ /* 0x000fd6000782c0ff */
[----:B------:R-:W-:Y:S05]  /*0b50*/  @!P0 BRA `(.L_x_245) ;  /* 0x0000000000288947 */ /* 0x000fea0003800000 */
[C---:B------:R-:W-:Y:S02]  /*0b60*/  IMAD R0, R7.reuse, 0x4, R38 ;  /* 0x0000000407007824 */ /* 0x040fe400078e0226 */
[----:B------:R-:W-:-:S03]  /*0b70*/  VIADD R7, R7, 0x100 ;  /* 0x0000010007077836 */ /* 0x000fc60000000000 */
[----:B------:R0:W-:Y:S04]  /*0b80*/  STS [R0], RZ ;  /* 0x000000ff00007388 */ /* 0x0001e80000000800 */
[----:B------:R0:W-:Y:S04]  /*0b90*/  STS [R0+0x80], RZ ;  /* 0x000080ff00007388 */ /* 0x0001e80000000800 */
[----:B------:R0:W-:Y:S04]  /*0ba0*/  STS [R0+0x100], RZ ;  /* 0x000100ff00007388 */ /* 0x0001e80000000800 */
[----:B------:R0:W-:Y:S04]  /*0bb0*/  STS [R0+0x180], RZ ;  /* 0x000180ff00007388 */ /* 0x0001e80000000800 */
[----:B------:R0:W-:Y:S04]  /*0bc0*/  STS [R0+0x200], RZ ;  /* 0x000200ff00007388 */ /* 0x0001e80000000800 */
[----:B------:R0:W-:Y:S04]  /*0bd0*/  STS [R0+0x280], RZ ;  /* 0x000280ff00007388 */ /* 0x0001e80000000800 */
[----:B------:R0:W-:Y:S04]  /*0be0*/  STS [R0+0x300], RZ ;  /* 0x000300ff00007388 */ /* 0x0001e80000000800 */
[----:B------:R0:W-:Y:S02]  /*0bf0*/  STS [R0+0x380], RZ ;  /* 0x000380ff00007388 */ /* 0x0001e40000000800 */
.L_x_245:
[----:B------:R-:W-:Y:S05]  /*0c00*/  BSYNC.RECONVERGENT B1 ;  /* 0x0000000000017941 */ /* 0x000fea0003800200 */
.L_x_244:
[----:B------:R-:W-:Y:S05]  /*0c10*/  @!P1 BRA `(.L_x_243) ;  /* 0x0000000000489947 */ /* 0x000fea0003800000 */
[----:B------:R-:W-:Y:S02]  /*0c20*/  ISETP.GE.U32.AND P0, PT, R9, 0x4, PT ;  /* 0x000000040900780c */ /* 0x000fe40003f06070 */
[----:B------:R-:W-:-:S04]  /*0c30*/  LOP3.LUT R4, R4, 0x3, RZ, 0xc0, !PT ;  /* 0x0000000304047812 */ /* 0x000fc800078ec0ff */
[----:B------:R-:W-:-:S07]  /*0c40*/  ISETP.NE.AND P1, PT, R4, RZ, PT ;  /* 0x000000ff0400720c */ /* 0x000fce0003f25270 */
[C---:B0-----:R-:W-:Y:S02]  /*0c50*/  @P0 IMAD R0, R7.reuse, 0x4, R38 ;  /* 0x0000000407000824 */ /* 0x041fe400078e0226 */
[----:B------:R-:W-:-:S03]  /*0c60*/  @P0 VIADD R7, R7, 0x80 ;  /* 0x0000008007070836 */ /* 0x000fc60000000000 */
[----:B------:R1:W-:Y:S04]  /*0c70*/  @P0 STS [R0], RZ ;  /* 0x000000ff00000388 */ /* 0x0003e80000000800 */
[----:B------:R1:W-:Y:S04]  /*0c80*/  @P0 STS [R0+0x80], RZ ;  /* 0x000080ff00000388 */ /* 0x0003e80000000800 */
[----:B------:R1:W-:Y:S04]  /*0c90*/  @P0 STS [R0+0x100], RZ ;  /* 0x000100ff00000388 */ /* 0x0003e80000000800 */
[----:B------:R1:W-:Y:S01]  /*0ca0*/  @P0 STS [R0+0x180], RZ ;  /* 0x000180ff00000388 */ /* 0x0003e20000000800 */
[----:B------:R-:W-:Y:S05]  /*0cb0*/  @!P1 BRA `(.L_x_243) ;  /* 0x0000000000209947 */ /* 0x000fea0003800000 */
[----:B------:R-:W-:Y:S02]  /*0cc0*/  IMAD R5, R7, 0x4, R5 ;  /* 0x0000000407057824 */ /* 0x000fe400078e0205 */
[----:B------:R-:W-:Y:S02]  /*0cd0*/  IMAD.MOV R4, RZ, RZ, -R4 ;  /* 0x000000ffff047224 */ /* 0x000fe400078e0a04 */
[----:B------:R-:W-:-:S07]  /*0ce0*/  VIADD R5, R5, UR4 ;  /* 0x0000000405057c36 */ /* 0x000fce0008000000 */
.L_x_246:
[----:B------:R-:W-:Y:S01]  /*0cf0*/  VIADD R4, R4, 0x1 ;  /* 0x0000000104047836 */ /* 0x000fe20000000000 */
[----:B------:R0:W-:Y:S04]  /*0d00*/  STS [R5], RZ ;  /* 0x000000ff05007388 */ /* 0x0001e80000000800 */
[----:B------:R-:W-:Y:S01]  /*0d10*/  ISETP.NE.AND P0, PT, R4, RZ, PT ;  /* 0x000000ff0400720c */ /* 0x000fe20003f05270 */
[----:B0-----:R-:W-:-:S12]  /*0d20*/  VIADD R5, R5, 0x80 ;  /* 0x0000008005057836 */ /* 0x001fd80000000000 */
[----:B------:R-:W-:Y:S05]  /*0d30*/  @P0 BRA `(.L_x_246) ;  /* 0xfffffffc00ec0947 */ /* 0x000fea000383ffff */
.L_x_243:
[----:B------:R-:W-:Y:S05]  /*0d40*/  BSYNC.RECONVERGENT B0 ;  /* 0x0000000000007941 */ /* 0x000fea0003800200 */
.L_x_242:
[----:B-----5:R-:W-:Y:S01]  /*0d50*/  ISETP.GE.AND P0, PT, R6, RZ, PT ;  /* 0x000000ff0600720c */ /* 0x020fe20003f06270 */
[----:B------:R-:W2:Y:S01]  /*0d60*/  LDCU UR6, c[0x0][0x3c4] ;  /* 0x00007880ff0677ac */ /* 0x000ea20008000800 */
[----:B------:R-:W-:Y:S01]  /*0d70*/  ISETP.GE.AND P1, PT, R8, RZ, PT ;  /* 0x000000ff0800720c */ /* 0x000fe20003f26270 */
[----:B------:R-:W-:Y:S01]  /*0d80*/  BSSY.RECONVERGENT B0, `(.L_x_247) ;  /* 0x00000cb000007945 */ /* 0x000fe20003800200 */
[----:B------:R-:W-:Y:S02]  /*0d90*/  SEL R5, RZ, 0x7fffffff, !P0 ;  /* 0x7fffffffff057807 */ /* 0x000fe40004000000 */
[----:B------:R-:W-:Y:S02]  /*0da0*/  ISETP.GE.AND P2, PT, R10, RZ, PT ;  /* 0x000000ff0a00720c */ /* 0x000fe40003f46270 */
[----:B------:R-:W-:Y:S02]  /*0db0*/  LOP3.LUT R36, R5, R6, RZ, 0x3c, !PT ;  /* 0x0000000605247212 */ /* 0x000fe400078e3cff */
[----:B------:R-:W-:-:S02]  /*0dc0*/  SEL R37, RZ, 0x7fffffff, !P1 ;  /* 0x7fffffffff257807 */ /* 0x000fc40004800000 */
[----:B------:R-:W-:Y:S02]  /*0dd0*/  ISETP.NE.AND P0, PT, R36, 0x7fffffff, PT ;  /* 0x7fffffff2400780c */ /* 0x000fe40003f05270 */
[----:B------:R-:W-:Y:S02]  /*0de0*/  SEL R35, RZ, 0x7fffffff, !P2 ;  /* 0x7fffffffff237807 */ /* 0x000fe40005000000 */
[----:B------:R-:W-:Y:S02]  /*0df0*/  LOP3.LUT R37, R37, R8, RZ, 0x3c, !PT ;  /* 0x0000000825257212 */ /* 0x000fe400078e3cff */
[----:B------:R-:W-:Y:S02]  /*0e00*/  ISETP.GE.AND P3, PT, R12, RZ, PT ;  /* 0x000000ff0c00720c */ /* 0x000fe40003f66270 */
[----:B01----:R-:W-:Y:S02]  /*0e10*/  SEL R0, R36, 0x80000000, P0 ;  /* 0x8000000024007807 */ /* 0x003fe40000000000 */
[----:B------:R-:W-:-:S02]  /*0e20*/  LOP3.LUT R35, R35, R10, RZ, 0x3c, !PT ;  /* 0x0000000a23237212 */ /* 0x000fc400078e3cff */
[----:B------:R-:W-:Y:S02]  /*0e30*/  ISETP.NE.AND P1, PT, R37, 0x7fffffff, PT ;  /* 0x7fffffff2500780c */ /* 0x000fe40003f25270 */
[----:B------:R-:W-:Y:S02]  /*0e40*/  SEL R7, RZ, 0x7fffffff, !P3 ;  /* 0x7fffffffff077807 */ /* 0x000fe40005800000 */
[----:B--2---:R-:W-:Y:S02]  /*0e50*/  SHF.R.U32.HI R0, RZ, UR6, R0 ;  /* 0x00000006ff007c19 */ /* 0x004fe40008011600 */
[----:B------:R-:W-:Y:S02]  /*0e60*/  ISETP.NE.AND P2, PT, R35, 0x7fffffff, PT ;  /* 0x7fffffff2300780c */ /* 0x000fe40003f45270 */
[----:B------:R-:W-:Y:S02]  /*0e70*/  SEL R4, R37, 0x80000000, P1 ;  /* 0x8000000025047807 */ /* 0x000fe40000800000 */
[----:B------:R-:W-:-:S02]  /*0e80*/  LOP3.LUT R34, R7, R12, RZ, 0x3c, !PT ;  /* 0x0000000c07227212 */ /* 0x000fc400078e3cff */
[----:B------:R-:W-:Y:S02]  /*0e90*/  LOP3.LUT R47, R0, UR5, RZ, 0x30, !PT ;  /* 0x00000005002f7c12 */ /* 0x000fe4000f8e30ff */
[----:B------:R-:W-:Y:S02]  /*0ea0*/  SEL R5, R35, 0x80000000, P2 ;  /* 0x8000000023057807 */ /* 0x000fe40001000000 */
[----:B------:R-:W-:Y:S01]  /*0eb0*/  SHF.R.U32.HI R4, RZ, UR6, R4 ;  /* 0x00000006ff047c19 */ /* 0x000fe20008011604 */
[----:B------:R-:W-:Y:S01]  /*0ec0*/  IMAD R0, R47, 0x4, R38 ;  /* 0x000000042f007824 */ /* 0x000fe200078e0226 */
[----:B------:R-:W-:Y:S01]  /*0ed0*/  ISETP.NE.AND P3, PT, R34, 0x7fffffff, PT ;  /* 0x7fffffff2200780c */ /* 0x000fe20003f65270 */
[----:B------:R-:W-:Y:S01]  /*0ee0*/  NOP ;  /* 0x0000000000007918 */ /* 0x000fe20000000000 */
[----:B------:R-:W-:Y:S02]  /*0ef0*/  ISETP.GE.AND P0, PT, R13, RZ, PT ;  /* 0x000000ff0d00720c */ /* 0x000fe40003f06270 */
[----:B------:R0:W-:Y:S01]  /*0f00*/  ATOMS.POPC.INC.32 RZ, [R0+URZ] ;  /* 0x0000000000ff7f8c */ /* 0x0001e2000d8000ff */
[----:B------:R-:W-:-:S02]  /*0f10*/  SHF.R.U32.HI R7, RZ, UR6, R5 ;  /* 0x00000006ff077c19 */ /* 0x000fc40008011605 */
[----:B------:R-:W-:Y:S02]  /*0f20*/  LOP3.LUT R5, R4, UR5, RZ, 0x30, !PT ;  /* 0x0000000504057c12 */ /* 0x000fe4000f8e30ff */
[----:B------:R-:W-:Y:S02]  /*0f30*/  ISETP.GE.AND P2, PT, R15, RZ, PT ;  /* 0x000000ff0f00720c */ /* 0x000fe40003f46270 */
[----:B------:R-:W-:Y:S01]  /*0f40*/  SEL R9, R34, 0x80000000, P3 ;  /* 0x8000000022097807 */ /* 0x000fe20001800000 */
[----:B------:R-:W-:Y:S01]  /*0f50*/  IMAD R5, R5, 0x4, R38 ;  /* 0x0000000405057824 */ /* 0x000fe200078e0226 */
[----:B------:R-:W-:Y:S02]  /*0f60*/  SEL R4, RZ, 0x7fffffff, !P0 ;  /* 0x7fffffffff047807 */ /* 0x000fe40004000000 */
[----:B0-----:R-:W-:Y:S02]  /*0f70*/  SEL R0, RZ, 0x7fffffff, !P2 ;  /* 0x7fffffffff007807 */ /* 0x001fe40005000000 */
[----:B------:R-:W-:Y:S01]  /*0f80*/  SHF.R.U32.HI R9, RZ, UR6, R9 ;  /* 0x00000006ff097c19 */ /* 0x000fe20008011609 */
[----:B------:R0:W-:Y:S01]  /*0f90*/  ATOMS.POPC.INC.32 RZ, [R5+URZ] ;  /* 0x0000000005ff7f8c */ /* 0x0001e2000d8000ff */
[----:B------:R-:W-:-:S02]  /*0fa0*/  ISETP.GE.AND P3, PT, R39, RZ, PT ;  /* 0x000000ff2700720c */ /* 0x000fc40003f66270 */
[----:B------:R-:W-:Y:S02]  /*0fb0*/  LOP3.LUT R33, R4, R13, RZ, 0x3c, !PT ;  /* 0x0000000d04217212 */ /* 0x000fe400078e3cff */
[----:B------:R-:W-:Y:S02]  /*0fc0*/  ISETP.GE.AND P1, PT, R14, RZ, PT ;  /* 0x000000ff0e00720c */ /* 0x000fe40003f26270 */
[----:B------:R-:W-:Y:S02]  /*0fd0*/  ISETP.GE.AND P4, PT, R16, RZ, PT ;  /* 0x000000ff1000720c */ /* 0x000fe40003f86270 */
[----:B------:R-:W-:Y:S02]  /*0fe0*/  LOP3.LUT R7, R7, UR5, RZ, 0x30, !PT ;  /* 0x0000000507077c12 */ /* 0x000fe4000f8e30ff */
[----:B------:R-:W-:Y:S02]  /*0ff0*/  LOP3.LUT R31, R0, R15, RZ, 0x3c, !PT ;  /* 0x0000000f001f7212 */ /* 0x000fe400078e3cff */
[----:B------:R-:W-:Y:S01]  /*1000*/  LOP3.LUT R9, R9, UR5, RZ, 0x30, !PT ;  /* 0x0000000509097c12 */ /* 0x000fe2000f8e30ff */
[----:B------:R-:W-:Y:S01]  /*1010*/  IMAD R7, R7, 0x4, R38 ;  /* 0x0000000407077824 */ /* 0x000fe200078e0226 */
[----:B------:R-:W-:-:S02]  /*1020*/  SEL R20, RZ, 0x7fffffff, !P3 ;  /* 0x7fffffffff147807 */ /* 0x000fc40005800000 */
[----:B------:R-:W-:Y:S01]  /*1030*/  ISETP.NE.AND P0, PT, R33, 0x7fffffff, PT ;  /* 0x7fffffff2100780c */ /* 0x000fe20003f05270 */
[----:B------:R-:W-:Y:S01]  /*1040*/  IMAD R9, R9, 0x4, R38 ;  /* 0x0000000409097824 */ /* 0x000fe200078e0226 */
[----:B------:R-:W-:Y:S01]  /*1050*/  SEL R11, RZ, 0x7fffffff, !P1 ;  /* 0x7fffffffff0b7807 */ /* 0x000fe20004800000 */
[----:B------:R-:W-:Y:S01]  /*1060*/  ATOMS.POPC.INC.32 RZ, [R7+URZ] ;  /* 0x0000000007ff7f8c */ /* 0x000fe2000d8000ff */
[----:B0-----:R-:W-:Y:S02]  /*1070*/  SEL R5, RZ, 0x7fffffff, !P4 ;  /* 0x7fffffffff057807 */ /* 0x001fe40006000000 */
[----:B------:R-:W-:Y:S01]  /*1080*/  ISETP.NE.AND P2, PT, R31, 0x7fffffff, PT ;  /* 0x7fffffff1f00780c */ /* 0x000fe20003f45270 */
[----:B------:R0:W-:Y:S01]  /*1090*/  ATOMS.POPC.INC.32 RZ, [R9+URZ] ;  /* 0x0000000009ff7f8c */ /* 0x0001e2000d8000ff */
[----:B------:R-:W-:Y:S02]  /*10a0*/  LOP3.LUT R20, R20, R39, RZ, 0x3c, !PT ;  /* 0x0000002714147212 */ /* 0x000fe400078e3cff */
[----:B------:R-:W-:-:S02]  /*10b0*/  SEL R0, R33, 0x80000000, P0 ;  /* 0x8000000021007807 */ /* 0x000fc40000000000 */
[----:B------:R-:W-:Y:S02]  /*10c0*/  LOP3.LUT R32, R11, R14, RZ, 0x3c, !PT ;  /* 0x0000000e0b207212 */ /* 0x000fe400078e3cff */
[----:B------:R-:W-:Y:S02]  /*10d0*/  LOP3.LUT R30, R5, R16, RZ, 0x3c, !PT ;  /* 0x00000010051e7212 */ /* 0x000fe400078e3cff */
[----:B------:R-:W-:Y:S02]  /*10e0*/  SEL R5, R31, 0x80000000, P2 ;  /* 0x800000001f057807 */ /* 0x000fe40001000000 */
[----:B------:R-:W-:Y:S02]  /*10f0*/  ISETP.NE.AND P3, PT, R20, 0x7fffffff, PT ;  /* 0x7fffffff1400780c */ /* 0x000fe40003f65270 */
[----:B------:R-:W-:Y:S02]  /*1100*/  SHF.R.U32.HI R0, RZ, UR6, R0 ;  /* 0x00000006ff007c19 */ /* 0x000fe40008011600 */
[----:B------:R-:W-:-:S02]  /*1110*/  ISETP.NE.AND P1, PT, R32, 0x7fffffff, PT ;  /* 0x7fffffff2000780c */ /* 0x000fc40003f25270 */
[----:B------:R-:W-:Y:S02]  /*1120*/  ISETP.NE.AND P4, PT, R30, 0x7fffffff, PT ;  /* 0x7fffffff1e00780c */ /* 0x000fe40003f85270 */
[----:B0-----:R-:W-:Y:S02]  /*1130*/  SHF.R.U32.HI R9, RZ, UR6, R5 ;  /* 0x00000006ff097c19 */ /* 0x001fe40008011605 */
[----:B------:R-:W-:Y:S02]  /*1140*/  SEL R7, R20, 0x80000000, P3 ;  /* 0x8000000014077807 */ /* 0x000fe40001800000 */
[----:B------:R-:W-:Y:S02]  /*1150*/  LOP3.LUT R5, R0, UR5, RZ, 0x30, !PT ;  /* 0x0000000500057c12 */ /* 0x000fe4000f8e30ff */
[----:B------:R-:W-:Y:S02]  /*1160*/  SEL R4, R32, 0x80000000, P1 ;  /* 0x8000000020047807 */ /* 0x000fe40000800000 */
[----:B------:R-:W-:Y:S01]  /*1170*/  SEL R20, R30, 0x80000000, P4 ;  /* 0x800000001e147807 */ /* 0x000fe20002000000 */
[----:B------:R-:W-:Y:S01]  /*1180*/  IMAD R5, R5, 0x4, R38 ;  /* 0x0000000405057824 */ /* 0x000fe200078e0226 */
[----:B------:R-:W-:-:S02]  /*1190*/  SHF.R.U32.HI R4, RZ, UR6, R4 ;  /* 0x00000006ff047c19 */ /* 0x000fc40008011604 */
[----:B------:R-:W-:Y:S02]  /*11a0*/  SHF.R.U32.HI R20, RZ, UR6, R20 ;  /* 0x00000006ff147c19 */ /* 0x000fe40008011614 */
[----:B------:R-:W-:Y:S01]  /*11b0*/  ISETP.GE.AND P0, PT, R17, RZ, PT ;  /* 0x000000ff1100720c */ /* 0x000fe20003f06270 */
[----:B------:R0:W-:Y:S01]  /*11c0*/  ATOMS.POPC.INC.32 RZ, [R5+URZ] ;  /* 0x0000000005ff7f8c */ /* 0x0001e2000d8000ff */
[----:B------:R-:W-:Y:S02]  /*11d0*/  SHF.R.U32.HI R11, RZ, UR6, R7 ;  /* 0x00000006ff0b7c19 */ /* 0x000fe40008011607 */
[----:B------:R-:W-:Y:S02]  /*11e0*/  ISETP.GE.AND P1, PT, R18, RZ, PT ;  /* 0x000000ff1200720c */ /* 0x000fe40003f26270 */
[----:B------:R-:W-:Y:S02]  /*11f0*/  LOP3.LUT R21, R9, UR5, RZ, 0x30, !PT ;  /* 0x0000000509157c12 */ /* 0x000fe4000f8e30ff */
[----:B------:R-:W-:-:S02]  /*1200*/  LOP3.LUT R7, R4, UR5, RZ, 0x30, !PT ;  /* 0x0000000504077c12 */ /* 0x000fc4000f8e30ff */
[----:B------:R-:W-:Y:S01]  /*1210*/  LOP3.LUT R9, R20, UR5, RZ, 0x30, !PT ;  /* 0x0000000514097c12 */ /* 0x000fe2000f8e30ff */
[--C-:B------:R-:W-:Y:S01]  /*1220*/  IMAD R21, R21, 0x4, R38.reuse ;  /* 0x0000000415157824 */ /* 0x100fe200078e0226 */
[----:B------:R-:W-:Y:S01]  /*1230*/  ISETP.GE.AND P3, PT, R41, RZ, PT ;  /* 0x000000ff2900720c */ /* 0x000fe20003f66270 */
[--C-:B------:R-:W-:Y:S01]  /*1240*/  IMAD R7, R7, 0x4, R38.reuse ;  /* 0x0000000407077824 */ /* 0x100fe200078e0226 */
[----:B------:R-:W-:Y:S01]  /*1250*/  ISETP.GE.AND P2, PT, R19, RZ, PT ;  /* 0x000000ff1300720c */ /* 0x000fe20003f46270 */
[----:B------:R-:W-:Y:S01]  /*1260*/  IMAD R4, R9, 0x4, R38 ;  /* 0x0000000409047824 */ /* 0x000fe200078e0226 */
[----:B------:R-:W-:Y:S02]  /*1270*/  SEL R20, RZ, 0x7fffffff, !P0 ;  /* 0x7fffffffff147807 */ /* 0x000fe40004000000 */
[----:B------:R-:W-:Y:S01]  /*1280*/  LOP3.LUT R11, R11, UR5, RZ, 0x30, !PT ;  /* 0x000000050b0b7c12 */ /* 0x000fe2000f8e30ff */
[----:B------:R-:W-:Y:S01]  /*1290*/  ATOMS.POPC.INC.32 RZ, [R7+URZ] ;  /* 0x0000000007ff7f8c */ /* 0x000fe2000d8000ff */
[----:B0-----:R-:W-:-:S02]  /*12a0*/  SEL R5, RZ, 0x7fffffff, !P1 ;  /* 0x7fffffffff057807 */ /* 0x001fc40004800000 */
[----:B------:R-:W-:Y:S01]  /*12b0*/  SEL R26, RZ, 0x7fffffff, !P3 ;  /* 0x7fffffffff1a7807 */ /* 0x000fe20005800000 */
[----:B------:R-:W-:Y:S01]  /*12c0*/  IMAD R0, R11, 0x4, R38 ;  /* 0x000000040b007824 */ /* 0x000fe200078e0226 */
[----:B------:R-:W-:Y:S01]  /*12d0*/  ISETP.GE.AND P4, PT, R42, RZ, PT ;  /* 0x000000ff2a00720c */ /* 0x000fe20003f86270 */
[----:B------:R-:W-:Y:S01]  /*12e0*/  ATOMS.POPC.INC.32 RZ, [R21+URZ] ;  /* 0x0000000015ff7f8c */ /* 0x000fe2000d8000ff */
[----:B------:R-:W-:Y:S02]  /*12f0*/  SEL R22, RZ, 0x7fffffff, !P2 ;  /* 0x7fffffffff167807 */ /* 0x000fe40005000000 */
[----:B------:R-:W-:Y:S01]  /*1300*/  LOP3.LUT R29, R20, R17, RZ, 0x3c, !PT ;  /* 0x00000011141d7212 */ /* 0x000fe200078e3cff */
[----:B------:R0:W-:Y:S01]  /*1310*/  ATOMS.POPC.INC.32 RZ, [R0+URZ] ;  /* 0x0000000000ff7f8c */ /* 0x0001e2000d8000ff */
[----:B------:R-:W-:Y:S02]  /*1320*/  LOP3.LUT R28, R5, R18, RZ, 0x3c, !PT ;  /* 0x00000012051c7212 */ /* 0x000fe400078e3cff */
[----:B------:R-:W-:Y:S01]  /*1330*/  LOP3.LUT R26, R26, R41, RZ, 0x3c, !PT ;  /* 0x000000291a1a7212 */ /* 0x000fe200078e3cff */
[----:B------:R1:W-:Y:S01]  /*1340*/  ATOMS.POPC.INC.32 RZ, [R4+URZ] ;  /* 0x0000000004ff7f8c */ /* 0x0003e2000d8000ff */
[----:B------:R-:W-:-:S02]  /*1350*/  SEL R25, RZ, 0x7fffffff, !P4 ;  /* 0x7fffffffff197807 */ /* 0x000fc40006000000 */
[----:B------:R-:W-:Y:S02]  /*1360*/  LOP3.LUT R27, R22, R19, RZ, 0x3c, !PT ;  /* 0x00000013161b7212 */ /* 0x000fe400078e3cff */
[----:B------:R-:W-:Y:S02]  /*1370*/  ISETP.NE.AND P0, PT, R29, 0x7fffffff, PT ;  /* 0x7fffffff1d00780c */ /* 0x000fe40003f05270 */
[----:B------:R-:W-:Y:S02]  /*1380*/  ISETP.NE.AND P1, PT, R28, 0x7fffffff, PT ;  /* 0x7fffffff1c00780c */ /* 0x000fe40003f25270 */
[----:B------:R-:W-:Y:S02]  /*1390*/  ISETP.NE.AND P3, PT, R26, 0x7fffffff, PT ;  /* 0x7fffffff1a00780c */ /* 0x000fe40003f65270 */
[----:B------:R-:W-:Y:S02]  /*13a0*/  LOP3.LUT R25, R25, R42, RZ, 0x3c, !PT ;  /* 0x0000002a19197212 */ /* 0x000fe400078e3cff */
[----:B------:R-:W-:-:S02]  /*13b0*/  ISETP.NE.AND P2, PT, R27, 0x7fffffff, PT ;  /* 0x7fffffff1b00780c */ /* 0x000fc40003f45270 */
[----:B0-----:R-:W-:Y:S02]  /*13c0*/  SEL R0, R29, 0x80000000, P0 ;  /* 0x800000001d007807 */ /* 0x001fe40000000000 */
[----:B-1----:R-:W-:Y:S02]  /*13d0*/  SEL R4, R28, 0x80000000, P1 ;  /* 0x800000001c047807 */ /* 0x002fe40000800000 */
[----:B------:R-:W-:Y:S02]  /*13e0*/  SEL R7, R26, 0x80000000, P3 ;  /* 0x800000001a077807 */ /* 0x000fe40001800000 */
[----:B------:R-:W-:Y:S02]  /*13f0*/  ISETP.NE.AND P4, PT, R25, 0x7fffffff, PT ;  /* 0x7fffffff1900780c */ /* 0x000fe40003f85270 */
[----:B------:R-:W-:Y:S02]  /*1400*/  SEL R5, R27, 0x80000000, P2 ;  /* 0x800000001b057807 */ /* 0x000fe40001000000 */
[----:B------:R-:W-:-:S02]  /*1410*/  SHF.R.U32.HI R0, RZ, UR6, R0 ;  /* 0x00000006ff007c19 */ /* 0x000fc40008011600 */
[----:B------:R-:W-:Y:S02]  /*1420*/  SHF.R.U32.HI R4, RZ, UR6, R4 ;  /* 0x00000006ff047c19 */ /* 0x000fe40008011604 */
[----:B------:R-:W-:Y:S02]  /*1430*/  SHF.R.U32.HI R22, RZ, UR6, R7 ;  /* 0x00000006ff167c19 */ /* 0x000fe40008011607 */
[----:B------:R-:W-:Y:S02]  /*1440*/  SEL R21, R25, 0x80000000, P4 ;  /* 0x8000000019157807 */ /* 0x000fe40002000000 */
[----:B------:R-:W-:Y:S02]  /*1450*/  SHF.R.U32.HI R20, RZ, UR6, R5 ;  /* 0x00000006ff147c19 */ /* 0x000fe40008011605 */
[----:B------:R-:W-:Y:S02]  /*1460*/  LOP3.LUT R7, R0, UR5, RZ, 0x30, !PT ;  /* 0x0000000500077c12 */ /* 0x000fe4000f8e30ff */
[----:B------:R-:W-:-:S02]  /*1470*/  LOP3.LUT R5, R4, UR5, RZ, 0x30, !PT ;  /* 0x0000000504057c12 */ /* 0x000fc4000f8e30ff */
[----:B------:R-:W-:Y:S01]  /*1480*/  SHF.R.U32.HI R24, RZ, UR6, R21 ;  /* 0x00000006ff187c19 */ /* 0x000fe20008011615 */
[--C-:B------:R-:W-:Y:S01]  /*1490*/  IMAD R0, R7, 0x4, R38.reuse ;  /* 0x0000000407007824 */ /* 0x100fe200078e0226 */
[----:B------:R-:W-:Y:S01]  /*14a0*/  LOP3.LUT R23, R22, UR5, RZ, 0x30, !PT ;  /* 0x0000000516177c12 */ /* 0x000fe2000f8e30ff */
[--C-:B------:R-:W-:Y:S01]  /*14b0*/  IMAD R5, R5, 0x4, R38.reuse ;  /* 0x0000000405057824 */ /* 0x100fe200078e0226 */
[----:B------:R-:W-:Y:S02]  /*14c0*/  LOP3.LUT R21, R20, UR5, RZ, 0x30, !PT ;  /* 0x0000000514157c12 */ /* 0x000fe4000f8e30ff */
[----:B------:R-:W-:Y:S01]  /*14d0*/  ISETP.GE.AND P0, PT, R43, RZ, PT ;  /* 0x000000ff2b00720c */ /* 0x000fe20003f06270 */
[--C-:B------:R-:W-:Y:S01]  /*14e0*/  IMAD R4, R23, 0x4, R38.reuse ;  /* 0x0000000417047824 */ /* 0x100fe200078e0226 */
[----:B------:R-:W-:Y:S01]  /*14f0*/  ISETP.GE.AND P1, PT, R44, RZ, PT ;  /* 0x000000ff2c00720c */ /* 0x000fe20003f26270 */
[----:B------:R-:W-:Y:S01]  /*1500*/  IMAD R21, R21, 0x4, R38 ;  /* 0x0000000415157824 */ /* 0x000fe200078e0226 */
[----:B------:R-:W-:Y:S01]  /*1510*/  ISETP.GE.AND P2, PT, R45, RZ, PT ;  /* 0x000000ff2d00720c */ /* 0x000fe20003f46270 */
[----:B------:R-:W-:Y:S01]  /*1520*/  ATOMS.POPC.INC.32 RZ, [R0+URZ] ;  /* 0x0000000000ff7f8c */ /* 0x000fe2000d8000ff */
[----:B------:R-:W-:-:S02]  /*1530*/  LOP3.LUT R49, R24, UR5, RZ, 0x30, !PT ;  /* 0x0000000518317c12 */ /* 0x000fc4000f8e30ff */
[----:B------:R-:W-:Y:S01]  /*1540*/  ISETP.GE.AND P3, PT, R46, RZ, PT ;  /* 0x000000ff2e00720c */ /* 0x000fe20003f66270 */
[----:B------:R0:W-:Y:S01]  /*1550*/  ATOMS.POPC.INC.32 RZ, [R5+URZ] ;  /* 0x0000000005ff7f8c */ /* 0x0001e2000d8000ff */
[----:B------:R-:W-:Y:S01]  /*1560*/  SEL R24, RZ, 0x7fffffff, !P0 ;  /* 0x7fffffffff187807 */ /* 0x000fe20004000000 */
[----:B------:R-:W-:Y:S01]  /*1570*/  IMAD R49, R49, 0x4, R38 ;  /* 0x0000000431317824 */ /* 0x000fe200078e0226 */
[----:B------:R-:W-:Y:S01]  /*1580*/  SEL R23, RZ, 0x7fffffff, !P1 ;  /* 0x7fffffffff177807 */ /* 0x000fe20004800000 */
[----:B------:R1:W-:Y:S01]  /*1590*/  ATOMS.POPC.INC.32 RZ, [R21+URZ] ;  /* 0x0000000015ff7f8c */ /* 0x0003e2000d8000ff */
[----:B------:R-:W-:Y:S02]  /*15a0*/  SEL R22, RZ, 0x7fffffff, !P2 ;  /* 0x7fffffffff167807 */ /* 0x000fe40005000000 */
[----:B------:R-:W-:Y:S01]  /*15b0*/  LOP3.LUT R24, R24, R43, RZ, 0x3c, !PT ;  /* 0x0000002b18187212 */ /* 0x000fe200078e3cff */
[----:B------:R2:W-:Y:S01]  /*15c0*/  ATOMS.POPC.INC.32 RZ, [R4+URZ] ;  /* 0x0000000004ff7f8c */ /* 0x0005e2000d8000ff */
[----:B0-----:R-:W-:-:S02]  /*15d0*/  SEL R5, RZ, 0x7fffffff, !P3 ;  /* 0x7fffffffff057807 */ /* 0x001fc40005800000 */
[----:B------:R-:W-:Y:S01]  /*15e0*/  LOP3.LUT R23, R23, R44, RZ, 0x3c, !PT ;  /* 0x0000002c17177212 */ /* 0x000fe200078e3cff */
[----:B------:R0:W-:Y:S01]  /*15f0*/  ATOMS.POPC.INC.32 RZ, [R49+URZ] ;  /* 0x0000000031ff7f8c */ /* 0x0001e2000d8000ff */
[----:B------:R-:W-:Y:S02]  /*1600*/  LOP3.LUT R22, R22, R45, RZ, 0x3c, !PT ;  /* 0x0000002d16167212 */ /* 0x000fe400078e3cff */
[----:B-1----:R-:W-:Y:S02]  /*1610*/  LOP3.LUT R21, R5, R46, RZ, 0x3c, !PT ;  /* 0x0000002e05157212 */ /* 0x002fe400078e3cff */
[----:B------:R-:W-:Y:S02]  /*1620*/  ISETP.NE.AND P0, PT, R24, 0x7fffffff, PT ;  /* 0x7fffffff1800780c */ /* 0x000fe40003f05270 */
[----:B------:R-:W-:Y:S02]  /*1630*/  ISETP.NE.AND P1, PT, R23, 0x7fffffff, PT ;  /* 0x7fffffff1700780c */ /* 0x000fe40003f25270 */
[----:B------:R-:W-:-:S02]  /*1640*/  ISETP.NE.AND P2, PT, R22, 0x7fffffff, PT ;  /* 0x7fffffff1600780c */ /* 0x000fc40003f45270 */
[----:B------:R-:W-:Y:S02]  /*1650*/  ISETP.NE.AND P3, PT, R21, 0x7fffffff, PT ;  /* 0x7fffffff1500780c */ /* 0x000fe40003f65270 */
[----:B------:R-:W-:Y:S02]  /*1660*/  SEL R0, R24, 0x80000000, P0 ;  /* 0x8000000018007807 */ /* 0x000fe40000000000 */
[----:B--2---:R-:W-:Y:S02]  /*1670*/  SEL R4, R23, 0x80000000, P1 ;  /* 0x8000000017047807 */ /* 0x004fe40000800000 */
[----:B------:R-:W-:Y:S02]  /*1680*/  SEL R5, R22, 0x80000000, P2 ;  /* 0x8000000016057807 */ /* 0x000fe40001000000 */
[----:B------:R-:W-:Y:S02]  /*1690*/  SEL R48, R21, 0x80000000, P3 ;  /* 0x8000000015307807 */ /* 0x000fe40001800000 */
[----:B------:R-:W-:-:S02]  /*16a0*/  SHF.R.U32.HI R0, RZ, UR6, R0 ;  /* 0x00000006ff007c19 */ /* 0x000fc40008011600 */
[----:B------:R-:W-:Y:S02]  /*16b0*/  SHF.R.U32.HI R4, RZ, UR6, R4 ;  /* 0x00000006ff047c19 */ /* 0x000fe40008011604 */
[----:B------:R-:W-:Y:S02]  /*16c0*/  SHF.R.U32.HI R20, RZ, UR6, R5 ;  /* 0x00000006ff147c19 */ /* 0x000fe40008011605 */
[----:B------:R-:W-:Y:S02]  /*16d0*/  SHF.R.U32.HI R48, RZ, UR6, R48 ;  /* 0x00000006ff307c19 */ /* 0x000fe40008011630 */
[----:B------:R-:W-:Y:S02]  /*16e0*/  LOP3.LUT R5, R0, UR5, RZ, 0x30, !PT ;  /* 0x0000000500057c12 */ /* 0x000fe4000f8e30ff */
[----:B0-----:R-:W-:Y:S02]  /*16f0*/  LOP3.LUT R49, R4, UR5, RZ, 0x30, !PT ;  /* 0x0000000504317c12 */ /* 0x001fe4000f8e30ff */
[----:B------:R-:W-:Y:S01]  /*1700*/  LOP3.LUT R51, R20, UR5, RZ, 0x30, !PT ;  /* 0x0000000514337c12 */ /* 0x000fe2000f8e30ff */
[--C-:B------:R-:W-:Y:S01]  /*1710*/  IMAD R5, R5, 0x4, R38.reuse ;  /* 0x0000000405057824 */ /* 0x100fe200078e0226 */
[----:B------:R-:W-:Y:S01]  /*1720*/  ISETP.GT.U32.AND P5, PT, R3, 0xff, PT ;  /* 0x000000ff0300780c */ /* 0x000fe20003fa4070 */
[--C-:B------:R-:W-:Y:S01]  /*1730*/  IMAD R49, R49, 0x4, R38.reuse ;  /* 0x0000000431317824 */ /* 0x100fe200078e0226 */
[----:B------:R-:W-:Y:S01]  /*1740*/  LOP3.LUT R53, R48, UR5, RZ, 0x30, !PT ;  /* 0x0000000530357c12 */ /* 0x000fe2000f8e30ff */
[--C-:B------:R-:W-:Y:S01]  /*1750*/  IMAD R51, R51, 0x4, R38.reuse ;  /* 0x0000000433337824 */ /* 0x100fe200078e0226 */
[----:B------:R0:W-:Y:S01]  /*1760*/  ATOMS.POPC.INC.32 RZ, [R5+URZ] ;  /* 0x0000000005ff7f8c */ /* 0x0001e2000d8000ff */
[----:B------:R-:W-:Y:S01]  /*1770*/  P2R R52, PR, RZ, 0x20 ;  /* 0x00000020ff347803 */ /* 0x000fe20000000000 */
[----:B------:R-:W-:Y:S01]  /*1780*/  IMAD.MOV.U32 R20, RZ, RZ, RZ ;  /* 0x000000ffff147224 */ /* 0x000fe200078e00ff */
[----:B------:R-:W-:Y:S01]  /*1790*/  LEA R0, R3, UR4, 0x2 ;  /* 0x0000000403007c11 */ /* 0x000fe2000f8e10ff */
[----:B------:R-:W-:Y:S01]  /*17a0*/  IMAD R53, R53, 0x4, R38 ;  /* 0x0000000435357824 */ /* 0x000fe200078e0226 */
[----:B------:R0:W-:Y:S04]  /*17b0*/  ATOMS.POPC.INC.32 RZ, [R49+URZ] ;  /* 0x0000000031ff7f8c */ /* 0x0001e8000d8000ff */
[----:B------:R0:W-:Y:S04]  /*17c0*/  ATOMS.POPC.INC.32 RZ, [R51+URZ] ;  /* 0x0000000033ff7f8c */ /* 0x0001e8000d8000ff */
[----:B------:R0:W-:Y:S01]  /*17d0*/  ATOMS.POPC.INC.32 RZ, [R53+URZ] ;  /* 0x0000000035ff7f8c */ /* 0x0001e2000d8000ff */
[----:B------:R-:W-:Y:S06]  /*17e0*/  BAR.SYNC.DEFER_BLOCKING 0x0 ;  /* 0x0000000000007b1d */ /* 0x000fec0000010000 */
[----:B------:R-:W-:Y:S05]  /*17f0*/  @P5 BRA `(.L_x_248) ;  /* 0x00000000008c5947 */ /* 0x000fea0003800000 */
[----:B0-----:R-:W0:Y:S04]  /*1800*/  LDS R53, [R0] ;  /* 0x0000000000357984 */ /* 0x001e280000000800 */
[----:B------:R-:W1:Y:S04]  /*1810*/  LDS R4, [R0+0x400] ;  /* 0x0004000000047984 */ /* 0x000e680000000800 */
[----:B------:R-:W2:Y:S04]  /*1820*/  LDS R49, [R0+0x800] ;  /* 0x0008000000317984 */ /* 0x000ea80000000800 */
[----:B------:R-:W3:Y:S04]  /*1830*/  LDS R20, [R0+0xc00] ;  /* 0x000c000000147984 */ /* 0x000ee80000000800 */
[----:B------:R-:W4:Y:S04]  /*1840*/  LDS R5, [R0+0x1000] ;  /* 0x0010000000057984 */ /* 0x000f280000000800 */
[----:B------:R-:W5:Y:S04]  /*1850*/  LDS R51, [R0+0x1400] ;  /* 0x0014000000337984 */ /* 0x000f680000000800 */
[----:B------:R-:W-:Y:S04]  /*1860*/  LDS R48, [R0+0x2000] ;  /* 0x0020000000307984 */ /* 0x000fe80000000800 */
[----:B------:R-:W-:Y:S04]  /*1870*/  STS [R0], RZ ;  /* 0x000000ff00007388 */ /* 0x000fe80000000800 */
[----:B0-----:R4:W-:Y:S01]  /*1880*/  STS [R0+0x400], R53 ;  /* 0x0004003500007388 */ /* 0x0019e20000000800 */
[----:B-1----:R-:W-:-:S03]  /*1890*/  IMAD.IADD R50, R53, 0x1, R4 ;  /* 0x0000000135327824 */ /* 0x002fc600078e0204 */
[----:B------:R-:W0:Y:S01]  /*18a0*/  LDS R4, [R0+0x1800] ;  /* 0x0018000000047984 */ /* 0x000e220000000800 */
[----:B--2---:R-:W-:-:S03]  /*18b0*/  IMAD.IADD R49, R50, 0x1, R49 ;  /* 0x0000000132317824 */ /* 0x004fc600078e0231 */
[----:B------:R-:W-:Y:S01]  /*18c0*/  STS [R0+0x800], R50 ;  /* 0x0008003200007388 */ /* 0x000fe20000000800 */
[----:B---3--:R-:W-:-:S03]  /*18d0*/  IMAD.IADD R20, R49, 0x1, R20 ;  /* 0x0000000131147824 */ /* 0x008fc600078e0214 */
[----:B------:R-:W-:Y:S01]  /*18e0*/  STS [R0+0xc00], R49 ;  /* 0x000c003100007388 */ /* 0x000fe20000000800 */
[----:B----4-:R-:W-:-:S03]  /*18f0*/  IMAD.IADD R53, R20, 0x1, R5 ;  /* 0x0000000114357824 */ /* 0x010fc600078e0205 */
[----:B------:R-:W1:Y:S01]  /*1900*/  LDS R49, [R0+0x1c00] ;  /* 0x001c000000317984 */ /* 0x000e620000000800 */
[----:B-----5:R-:W-:-:S03]  /*1910*/  IMAD.IADD R51, R53, 0x1, R51 ;  /* 0x0000000135337824 */ /* 0x020fc600078e0233 */
[----:B------:R-:W-:Y:S04]  /*1920*/  STS [R0+0x1000], R20 ;  /* 0x0010001400007388 */ /* 0x000fe80000000800 */
[----:B------:R-:W2:Y:S04]  /*1930*/  LDS R20, [R0+0x2400] ;  /* 0x0024000000147984 */ /* 0x000ea80000000800 */
[----:B------:R-:W3:Y:S04]  /*1940*/  LDS R5, [R0+0x2800] ;  /* 0x0028000000057984 */ /* 0x000ee80000000800 */
[----:B------:R-:W4:Y:S04]  /*1950*/  LDS R50, [R0+0x2c00] ;  /* 0x002c000000327984 */ /* 0x000f280000000800 */
[----:B------:R-:W-:Y:S04]  /*1960*/  STS [R0+0x1400], R53 ;  /* 0x0014003500007388 */ /* 0x000fe80000000800 */
[----:B------:R-:W-:Y:S01]  /*1970*/  STS [R0+0x1800], R51 ;  /* 0x0018003300007388 */ /* 0x000fe20000000800 */
[----:B0-----:R-:W-:-:S05]  /*1980*/  IMAD.IADD R4, R51, 0x1, R4 ;  /* 0x0000000133047824 */ /* 0x001fca00078e0204 */
[----:B------:R-:W-:Y:S01]  /*1990*/  STS [R0+0x1c00], R4 ;  /* 0x001c000400007388 */ /* 0x000fe20000000800 */
[----:B-1----:R-:W-:-:S04]  /*19a0*/  IMAD.IADD R49, R4, 0x1, R49 ;  /* 0x0000000104317824 */ /* 0x002fc800078e0231 */
[----:B------:R-:W-:Y:S01]  /*19b0*/  IMAD.IADD R48, R49, 0x1, R48 ;  /* 0x0000000131307824 */ /* 0x000fe200078e0230 */
[----:B------:R-:W-:Y:S03]  /*19c0*/  STS [R0+0x2000], R49 ;  /* 0x0020003100007388 */ /* 0x000fe60000000800 */
[----:B--2---:R-:W-:Y:S01]  /*19d0*/  IMAD.IADD R20, R48, 0x1, R20 ;  /* 0x0000000130147824 */ /* 0x004fe200078e0214 */
[----:B------:R-:W-:Y:S03]  /*19e0*/  STS [R0+0x2400], R48 ;  /* 0x0024003000007388 */ /* 0x000fe60000000800 */
[----:B---3--:R-:W-:Y:S01]  /*19f0*/  IMAD.IADD R5, R20, 0x1, R5 ;  /* 0x0000000114057824 */ /* 0x008fe200078e0205 */
[----:B------:R4:W-:Y:S04]  /*1a00*/  STS [R0+0x2800], R20 ;  /* 0x0028001400007388 */ /* 0x0009e80000000800 */
[----:B------:R1:W-:Y:S01]  /*1a10*/  STS [R0+0x2c00], R5 ;  /* 0x002c000500007388 */ /* 0x0003e20000000800 */
[----:B----4-:R-:W-:-:S07]  /*1a20*/  IMAD.IADD R20, R5, 0x1, R50 ;  /* 0x0000000105147824 */ /* 0x010fce00078e0232 */
.L_x_248:
[----:B------:R-:W-:Y:S05]  /*1a30*/  BSYNC.RECONVERGENT B0 ;  /* 0x0000000000007941 */ /* 0x000fea0003800200 */
.L_x_247:
[----:B01----:R-:W0:Y:S01]  /*1a40*/  LDC.64 R4, c[0x0][0x380] ;  /* 0x0000e000ff047b82 */ /* 0x003e220000000a00 */
[----:B------:R-:W-:Y:S01]  /*1a50*/  ISETP.NE.AND P0, PT, R20, 0x1b00, PT ;  /* 0x00001b001400780c */ /* 0x000fe20003f05270 */
[----:B------:R-:W-:-:S03]  /*1a60*/  IMAD.U32 R49, RZ, RZ, UR7 ;  /* 0x00000007ff317e24 */ /* 0x000fc6000f8e00ff */
[----:B------:R-:W-:Y:S01]  /*1a70*/  ISETP.LT.U32.AND P0, PT, R3, 0x100, !P0 ;  /* 0x000001000300780c */ /* 0x000fe20004701070 */
[----:B------:R-:W-:-:S04]  /*1a80*/  IMAD R49, R49, 0x100, R3 ;  /* 0x0000010031317824 */ /* 0x000fc800078e0203 */
[----:B0-----:R-:W-:Y:S01]  /*1a90*/  IMAD.WIDE R4, R49, 0x4, R4 ;  /* 0x0000000431047825 */ /* 0x001fe200078e0204 */
[----:B------:R-:W-:-:S05]  /*1aa0*/  @!P5 LOP3.LUT R49, R20, 0x40000000, RZ, 0xfc, !PT ;  /* 0x400000001431d812 */ /* 0x000fca00078efcff */
[----:B------:R0:W-:Y:S02]  /*1ab0*/  @!P5 STG.E.STRONG.SYS desc[UR8][R4.64], R49 ;  /* 0x000000310400d986 */ /* 0x0001e4000c115908 */
[----:B------:R-:W-:Y:S06]  /*1ac0*/  BAR.RED.OR.DEFER_BLOCKING 0x0, P0 ;  /* 0x0000000000007b1d */ /* 0x000fec0000014800 */
[----:B------:R-:W1:Y:S02]  /*1ad0*/  B2R.RESULT RZ, P0 ;  /* 0x0000000000ff731c */ /* 0x000e640000004000 */
[----:B01----:R-:W-:Y:S05]  /*1ae0*/  @!P0 BRA `(.L_x_249) ;  /* 0x00000008008c8947 */ /* 0x003fea0003800000 */
[C---:B------:R-:W-:Y:S01]  /*1af0*/  ISETP.GT.U32.AND P0, PT, R3.reuse, R47, PT ;  /* 0x0000002f0300720c */ /* 0x040fe20003f04070 */
[----:B------:R-:W-:Y:S01]  /*1b00*/  BSSY B1, `(.L_x_250) ;  /* 0x000002e000017945 */ /* 0x000fe20003800000 */
[----:B------:R-:W-:Y:S02]  /*1b10*/  LEA R9, R3, UR4, 0x3 ;  /* 0x0000000403097c11 */ /* 0x000fe4000f8e18ff */
[----:B------:R-:W-:Y:S01]  /*1b20*/  SEL R7, RZ, 0x1b00, !P0 ;  /* 0x00001b00ff077807 */ /* 0x000fe20004000000 */
[----:B------:R-:W-:Y:S08]  /*1b30*/  @P5 BRA `(.L_x_251) ;  /* 0x0000000000a85947 */ /* 0x000ff00003800000 */
[----:B------:R-:W0:Y:S02]  /*1b40*/  LDC.64 R24, c[0x0][0x398] ;  /* 0x0000e600ff187b82 */ /* 0x000e240000000a00 */
[----:B0-----:R-:W-:-:S06]  /*1b50*/  IMAD.WIDE.U32 R24, R3, 0x8, R24 ;  /* 0x0000000803187825 */ /* 0x001fcc00078e0018 */
[----:B------:R-:W2:Y:S01]  /*1b60*/  LDG.E.64 R24, desc[UR8][R24.64] ;  /* 0x0000000818187981 */ /* 0x000ea2000c1e1b00 */
[----:B------:R-:W-:Y:S01]  /*1b70*/  UISETP.GE.AND UP0, UPT, UR7, 0x1, UPT ;  /* 0x000000010700788c */ /* 0x000fe2000bf06270 */
[----:B------:R-:W-:Y:S01]  /*1b80*/  IMAD.MOV.U32 R11, RZ, RZ, R20 ;  /* 0x000000ffff0b7224 */ /* 0x000fe200078e0014 */
[----:B--2---:R-:W-:-:S04]  /*1b90*/  IADD3 R22, P0, PT, -R7, R24, RZ ;  /* 0x0000001807167210 */ /* 0x004fc80007f1e1ff */
[----:B------:R-:W-:-:S05]  /*1ba0*/  IADD3.X R23, PT, PT, R25, -0x1, RZ, P0, !PT ;  /* 0xffffffff19177810 */ /* 0x000fca00007fe4ff */
[----:B------:R0:W-:Y:S01]  /*1bb0*/  STS.64 [R9+0x6c00], R22 ;  /* 0x006c001609007388 */ /* 0x0001e20000000a00 */
[----:B------:R-:W-:Y:S05]  /*1bc0*/  BRA.U !UP0, `(.L_x_252) ;  /* 0x00000001086c7547 */ /* 0x000fea000b800000 */
[----:B------:R-:W-:Y:S01]  /*1bd0*/  BSSY B0, `(.L_x_253) ;  /* 0x0000019000007945 */ /* 0x000fe20003800000 */
[----:B------:R-:W-:Y:S02]  /*1be0*/  IMAD.MOV.U32 R0, RZ, RZ, -0x1 ;  /* 0xffffffffff007424 */ /* 0x000fe400078e00ff */
[----:B------:R-:W-:Y:S02]  /*1bf0*/  IMAD.U32 R21, RZ, RZ, UR7 ;  /* 0x00000007ff157e24 */ /* 0x000fe4000f8e00ff */
[----:B------:R-:W-:-:S07]  /*1c00*/  IMAD.MOV.U32 R11, RZ, RZ, R20 ;  /* 0x000000ffff0b7224 */ /* 0x000fce00078e0014 */
.L_x_257:
[----:B0-----:R-:W0:Y:S01]  /*1c10*/  LDC.64 R22, c[0x0][0x380] ;  /* 0x0000e000ff167b82 */ /* 0x001e220000000a00 */
[----:B------:R-:W-:Y:S01]  /*1c20*/  VIADD R27, R21, 0xffffffff ;  /* 0xffffffff151b7836 */ /* 0x000fe20000000000 */
[----:B------:R-:W-:Y:S03]  /*1c30*/  BSSY B2, `(.L_x_254) ;  /* 0x0000008000027945 */ /* 0x000fe60003800000 */
[----:B------:R-:W-:-:S04]  /*1c40*/  IMAD R25, R27, 0x100, R3 ;  /* 0x000001001b197824 */ /* 0x000fc800078e0203 */
[----:B0-----:R-:W-:-:S07]  /*1c50*/  IMAD.WIDE R22, R25, 0x4, R22 ;  /* 0x0000000419167825 */ /* 0x001fce00078e0216 */
.L_x_255:
[----:B------:R-:W-:Y:S05]  /*1c60*/  YIELD ;  /* 0x0000000000007946 */ /* 0x000fea0003800000 */
[----:B------:R0:W-:Y:S06]  /*1c70*/  MEMBAR.SC.CTA ;  /* 0x0000000000007992 */ /* 0x0001ec0000000000 */
[----:B0-----:R-:W2:Y:S02]  /*1c80*/  LDG.E.STRONG.SYS R24, desc[UR8][R22.64] ;  /* 0x0000000816187981 */ /* 0x001ea4000c1f5900 */
[----:B--2---:R-:W-:-:S13]  /*1c90*/  ISETP.NE.AND P0, PT, R24, RZ, PT ;  /* 0x000000ff1800720c */ /* 0x004fda0003f05270 */
[----:B------:R-:W-:Y:S05]  /*1ca0*/  @!P0 BRA `(.L_x_255) ;  /* 0xfffffffc00ec8947 */ /* 0x000fea000383ffff */
[----:B------:R-:W-:Y:S05]  /*1cb0*/  BSYNC B2 ;  /* 0x0000000000027941 */ /* 0x000fea0003800000 */
.L_x_254:
[----:B------:R-:W-:Y:S01]  /*1cc0*/  BSSY.RECONVERGENT B2, `(.L_x_256) ;  /* 0x0000006000027945 */ /* 0x000fe20003800200 */
[C---:B------:R-:W-:Y:S02]  /*1cd0*/  ISETP.GT.AND P0, PT, R24.reuse, -0x1, PT ;  /* 0xffffffff1800780c */ /* 0x040fe40003f04270 */
[----:B------:R-:W-:Y:S01]  /*1ce0*/  LOP3.LUT R24, R24, 0x3fffffff, RZ, 0xc0, !PT ;  /* 0x3fffffff18187812 */ /* 0x000fe200078ec0ff */
[----:B------:R-:W-:Y:S05]  /*1cf0*/  WARPSYNC.EXCLUSIVE R0 ;  /* 0x0000000000007348 */ /* 0x000fea0003a00000 */
[----:B------:R-:W-:-:S05]  /*1d00*/  IMAD.IADD R11, R24, 0x1, R11 ;  /* 0x00000001180b7824 */ /* 0x000fca00078e020b */
[----:B------:R-:W-:-:S07]  /*1d10*/  VOTE.ANY R0, PT, P0 ;  /* 0x0000000000007806 */ /* 0x000fce00000e0100 */
[----:B------:R-:W-:Y:S05]  /*1d20*/  BSYNC.RECONVERGENT B2 ;  /* 0x0000000000027941 */ /* 0x000fea0003800200 */
.L_x_256:
[----:B------:R-:W-:Y:S01]  /*1d30*/  ISETP.GT.U32.AND P1, PT, R21, 0x1, PT ;  /* 0x000000011500780c */ /* 0x000fe20003f24070 */
[----:B------:R-:W-:-:S12]  /*1d40*/  IMAD.MOV.U32 R21, RZ, RZ, R27 ;  /* 0x000000ffff157224 */ /* 0x000fd800078e001b */
[----:B------:R-:W-:Y:S05]  /*1d50*/  @P0 BRA P1, `(.L_x_257) ;  /* 0xfffffffc00ac0947 */ /* 0x000fea000083ffff */
[----:B------:R-:W-:Y:S05]  /*1d60*/  BSYNC B0 ;  /* 0x0000000000007941 */ /* 0x000fea0003800000 */
.L_x_253:
[----:B------:R1:W2:Y:S02]  /*1d70*/  LDS.64 R22, [R9+0x6c00] ;  /* 0x006c000009167984 */ /* 0x0002a40000000a00 */
.L_x_252:
[C---:B------:R-:W-:Y:S01]  /*1d80*/  IMAD.IADD R21, R11.reuse, 0x1, -R20 ;  /* 0x000000010b157824 */ /* 0x040fe200078e0a14 */
[----:B------:R-:W-:-:S04]  /*1d90*/  LOP3.LUT R11, R11, 0x80000000, RZ, 0xfc, !PT ;  /* 0x800000000b0b7812 */ /* 0x000fc800078efcff */
[C---:B0-2---:R-:W-:Y:S01]  /*1da0*/  IADD3 R22, P0, PT, R21.reuse, R22, RZ ;  /* 0x0000001615167210 */ /* 0x045fe20007f1e0ff */
[----:B------:R0:W-:Y:S03]  /*1db0*/  STG.E.STRONG.SYS desc[UR8][R4.64], R11 ;  /* 0x0000000b04007986 */ /* 0x0001e6000c115908 */
[----:B------:R-:W-:-:S05]  /*1dc0*/  LEA.HI.X.SX32 R23, R21, R23, 0x1, P0 ;  /* 0x0000001715177211 */ /* 0x000fca00000f0eff */
[----:B------:R0:W-:Y:S04]  /*1dd0*/  STS.64 [R9+0x6c00], R22 ;  /* 0x006c001609007388 */ /* 0x0001e80000000a00 */
.L_x_251:
[----:B------:R-:W-:Y:S05]  /*1de0*/  BSYNC B1 ;  /* 0x0000000000017941 */ /* 0x000fea0003800000 */
.L_x_250:
[----:B0-----:R-:W0:Y:S01]  /*1df0*/  LDC.64 R4, c[0x0][0x390] ;  /* 0x0000e400ff047b82 */ /* 0x001e220000000a00 */
[----:B------:R-:W-:Y:S01]  /*1e00*/  UIMAD UR10, UR7, 0x1b00, URZ ;  /* 0x00001b00070a78a4 */ /* 0x000fe2000f8e02ff */
[----:B------:R-:W-:-:S05]  /*1e10*/  LEA R47, R47, UR4, 0x3 ;  /* 0x000000042f2f7c11 */ /* 0x000fca000f8e18ff */
[----:B------:R-:W-:Y:S01]  /*1e20*/  IMAD.U32 R25, RZ, RZ, UR10 ;  /* 0x0000000aff197e24 */ /* 0x000fe2000f8e00ff */
[----:B------:R-:W2:Y:S03]  /*1e30*/  LDC R0, c[0x0][0x3c0] ;  /* 0x0000f000ff007b82 */ /* 0x000ea60000000800 */
[----:B------:R-:W-:Y:S01]  /*1e40*/  VIADD R25, R25, 0x1b00 ;  /* 0x00001b0019197836 */ /* 0x000fe20000000000 */
[----:B0-----:R-:W-:-:S04]  /*1e50*/  ISETP.EQ.U32.AND P1, PT, R4, RZ, PT ;  /* 0x000000ff0400720c */ /* 0x001fc80003f22070 */
[----:B--2---:R-:W-:-:S04]  /*1e60*/  ISETP.GE.AND P0, PT, R25, R0, PT ;  /* 0x000000001900720c */ /* 0x004fc80003f06270 */
[----:B------:R-:W-:-:S04]  /*1e70*/  ISETP.EQ.OR.EX P0, PT, R5, RZ, !P0, P1 ;  /* 0x000000ff0500720c */ /* 0x000fc80004702710 */
[----:B------:R-:W-:-:S13]  /*1e80*/  ISETP.GT.U32.OR P0, PT, R3, 0xff, P0 ;  /* 0x000000ff0300780c */ /* 0x000fda0000704470 */
[----:B------:R-:W-:Y:S05]  /*1e90*/  @P0 BRA `(.L_x_258) ;  /* 0x00000000001c0947 */ /* 0x000fea0003800000 */
[----:B------:R-:W0:Y:S01]  /*1ea0*/  LDS.64 R22, [R9+0x6c00] ;  /* 0x006c000009167984 */ /* 0x000e220000000a00 */
[----:B------:R-:W-:Y:S02]  /*1eb0*/  SHF.R.S32.HI R11, RZ, 0x1f, R20 ;  /* 0x0000001fff0b7819 */ /* 0x000fe40000011414 */
[----:B------:R-:W-:-:S04]  /*1ec0*/  LEA R4, P2, R3, R4, 0x3 ;  /* 0x0000000403047211 */ /* 0x000fc800078418ff */
[----:B------:R-:W-:Y:S02]  /*1ed0*/  LEA.HI.X R5, R3, R5, RZ, 0x3, P2 ;  /* 0x0000000503057211 */ /* 0x000fe400010f1cff */
[----:B0-----:R-:W-:-:S04]  /*1ee0*/  IADD3 R20, P0, P1, R22, R7, R20 ;  /* 0x0000000716147210 */ /* 0x001fc8000791e014 */
[----:B------:R-:W-:-:S05]  /*1ef0*/  IADD3.X R21, PT, PT, R23, RZ, R11, P0, P1 ;  /* 0x000000ff17157210 */ /* 0x000fca00007e240b */
[----:B------:R0:W-:Y:S04]  /*1f00*/  STG.E.64 desc[UR8][R4.64], R20 ;  /* 0x0000001404007986 */ /* 0x0001e8000c101b08 */
.L_x_258:
[----:B------:R-:W-:Y:S05]  /*1f10*/  WARPSYNC.ALL ;  /* 0x0000000000007948 */ /* 0x000fea0003800000 */
[----:B------:R-:W-:Y:S01]  /*1f20*/  BAR.SYNC.DEFER_BLOCKING 0x0 ;  /* 0x0000000000007b1d */ /* 0x000fe20000010000 */
[----:B------:R-:W-:-:S05]  /*1f30*/  ISETP.GT.AND P0, PT, R25, R0, PT ;  /* 0x000000001900720c */ /* 0x000fca0003f04270 */
[----:B0-----:R0:W2:Y:S08]  /*1f40*/  LDS.64 R4, [R47+0x6c00] ;  /* 0x006c00002f047984 */ /* 0x0010b00000000a00 */
[----:B0-----:R-:W-:Y:S05]  /*1f50*/  @P0 BRA `(.L_x_259) ;  /* 0x00000000006c0947 */ /* 0x001fea0003800000 */
[----:B------:R-:W0:Y:S01]  /*1f60*/  LDCU.64 UR10, c[0x0][0x3a0] ;  /* 0x00007400ff0a77ac */ /* 0x000e220008000a00 */
[C---:B------:R-:W-:Y:S02]  /*1f70*/  LOP3.LUT R7, R3.reuse, 0x3e0, RZ, 0xc0, !PT ;  /* 0x000003e003077812 */ /* 0x040fe400078ec0ff */
[----:B------:R-:W-:-:S05]  /*1f80*/  LOP3.LUT R2, R3, 0x1f, RZ, 0xc0, !PT ;  /* 0x0000001f03027812 */ /* 0x000fca00078ec0ff */
[----:B------:R-:W-:-:S05]  /*1f90*/  IMAD R7, R7, 0x12, R2 ;  /* 0x0000001207077824 */ /* 0x000fca00078e0202 */
[----:B--2---:R-:W-:-:S05]  /*1fa0*/  IADD3 R0, P0, PT, R7, R4, RZ ;  /* 0x0000000407007210 */ /* 0x004fca0007f1e0ff */
[----:B------:R-:W-:Y:S01]  /*1fb0*/  IMAD.X R5, RZ, RZ, R5, P0 ;  /* 0x000000ffff057224 */ /* 0x000fe200000e0605 */
[----:B0-----:R-:W-:-:S04]  /*1fc0*/  LEA R2, P0, R0, UR10, 0x2 ;  /* 0x0000000a00027c11 */ /* 0x001fc8000f8010ff */
[----:B------:R-:W-:-:S05]  /*1fd0*/  LEA.HI.X R3, R0, UR11, R5, 0x2, P0 ;  /* 0x0000000b00037c11 */ /* 0x000fca00080f1405 */
[----:B------:R-:W-:Y:S04]  /*1fe0*/  STG.E desc[UR8][R2.64], R6 ;  /* 0x0000000602007986 */ /* 0x000fe8000c101908 */
        /* <DEDUP_REMOVED lines=16> */
[----:B------:R-:W-:Y:S01]  /*20f0*/  STG.E desc[UR8][R2.64+0x880], R46 ;  /* 0x0008802e02007986 */ /* 0x000fe2000c101908 */
[----:B------:R-:W-:Y:S05]  /*2100*/  EXIT ;  /* 0x000000000000794d */ /* 0x000fea0003800000 */
.L_x_259:
[C---:B------:R-:W-:Y:S01]  /*2110*/  LOP3.LUT R7, R3.reuse, 0x3e0, RZ, 0xc0, !PT ;  /* 0x000003e003077812 */ /* 0x040fe200078ec0ff */
[----:B------:R-:W0:Y:S01]  /*2120*/  LDCU.64 UR10, c[0x0][0x3a0] ;  /* 0x00007400ff0a77ac */ /* 0x000e220008000a00 */
[----:B------:R-:W-:Y:S01]  /*2130*/  LOP3.LUT R2, R3, 0x1f, RZ, 0xc0, !PT ;  /* 0x0000001f03027812 */ /* 0x000fe200078ec0ff */
[----:B-1----:R-:W-:-:S04]  /*2140*/  IMAD.U32 R9, RZ, RZ, UR7 ;  /* 0x00000007ff097e24 */ /* 0x002fc8000f8e00ff */
[----:B------:R-:W-:Y:S02]  /*2150*/  IMAD R7, R7, 0x12, R2 ;  /* 0x0000001207077824 */ /* 0x000fe400078e0202 */
[----:B------:R-:W-:Y:S02]  /*2160*/  IMAD R0, R9, -0x1b00, R0 ;  /* 0xffffe50009007824 */ /* 0x000fe400078e0200 */
[C---:B------:R-:W-:Y:S01]  /*2170*/  VIADD R9, R7.reuse, 0x20 ;  /* 0x0000002007097836 */ /* 0x040fe20000000000 */
[C---:B--2---:R-:W-:Y:S01]  /*2180*/  IADD3 R3, P0, PT, R7.reuse, R4, RZ ;  /* 0x0000000407037210 */ /* 0x044fe20007f1e0ff */
[C---:B------:R-:W-:Y:S01]  /*2190*/  VIADD R11, R7.reuse, 0x60 ;  /* 0x00000060070b7836 */ /* 0x040fe20000000000 */
[-C--:B------:R-:W-:Y:S02]  /*21a0*/  ISETP.GE.AND P4, PT, R7, R0.reuse, PT ;  /* 0x000000000700720c */ /* 0x080fe40003f86270 */
[-C--:B------:R-:W-:Y:S01]  /*21b0*/  ISETP.GE.AND P3, PT, R9, R0.reuse, PT ;  /* 0x000000000900720c */ /* 0x080fe20003f66270 */
[----:B------:R-:W-:Y:S01]  /*21c0*/  IMAD.X R4, RZ, RZ, R5, P0 ;  /* 0x000000ffff047224 */ /* 0x000fe200000e0605 */
[----:B------:R-:W-:Y:S01]  /*21d0*/  ISETP.GE.AND P1, PT, R11, R0, PT ;  /* 0x000000000b00720c */ /* 0x000fe20003f26270 */
[----:B------:R-:W-:Y:S01]  /*21e0*/  VIADD R5, R7, 0x40 ;  /* 0x0000004007057836 */ /* 0x000fe20000000000 */
[----:B0-----:R-:W-:Y:S01]  /*21f0*/  LEA R2, P0, R3, UR10, 0x2 ;  /* 0x0000000a03027c11 */ /* 0x001fe2000f8010ff */
[----:B------:R-:W-:-:S02]  /*2200*/  VIADD R9, R7, 0xa0 ;  /* 0x000000a007097836 */ /* 0x000fc40000000000 */
[----:B------:R-:W-:Y:S01]  /*2210*/  VIADD R11, R7, 0xc0 ;  /* 0x000000c0070b7836 */ /* 0x000fe20000000000 */
[-C--:B------:R-:W-:Y:S01]  /*2220*/  ISETP.GE.AND P2, PT, R5, R0.reuse, PT ;  /* 0x000000000500720c */ /* 0x080fe20003f46270 */
[----:B------:R-:W-:Y:S01]  /*2230*/  VIADD R5, R7, 0x80 ;  /* 0x0000008007057836 */ /* 0x000fe20000000000 */
[----:B------:R-:W-:Y:S02]  /*2240*/  LEA.HI.X R3, R3, UR11, R4, 0x2, P0 ;  /* 0x0000000b03037c11 */ /* 0x000fe400080f1404 */
[-C--:B------:R-:W-:Y:S01]  /*2250*/  ISETP.GE.AND P6, PT, R9, R0.reuse, PT ;  /* 0x000000000900720c */ /* 0x080fe20003fc6270 */
[----:B------:R-:W-:Y:S01]  /*2260*/  VIADD R9, R7, 0x100 ;  /* 0x0000010007097836 */ /* 0x000fe20000000000 */
[-C--:B------:R-:W-:Y:S01]  /*2270*/  ISETP.GE.AND P0, PT, R5, R0.reuse, PT ;  /* 0x000000000500720c */ /* 0x080fe20003f06270 */
[----:B------:R-:W-:Y:S01]  /*2280*/  VIADD R5, R7, 0xe0 ;  /* 0x000000e007057836 */ /* 0x000fe20000000000 */
[----:B------:R0:W-:Y:S01]  /*2290*/  @!P4 STG.E desc[UR8][R2.64], R6 ;  /* 0x000000060200c986 */ /* 0x0001e2000c101908 */
[----:B------:R-:W-:-:S03]  /*22a0*/  ISETP.GE.AND P5, PT, R11, R0, PT ;  /* 0x000000000b00720c */ /* 0x000fc60003fa6270 */
[----:B------:R0:W-:Y:S01]  /*22b0*/  @!P3 STG.E desc[UR8][R2.64+0x80], R8 ;  /* 0x000080080200b986 */ /* 0x0001e2000c101908 */
[-C--:B------:R-:W-:Y:S01]  /*22c0*/  ISETP.GE.AND P4, PT, R5, R0.reuse, PT ;  /* 0x000000000500720c */ /* 0x080fe20003f86270 */
[----:B------:R-:W-:Y:S01]  /*22d0*/  VIADD R5, R7, 0x120 ;  /* 0x0000012007057836 */ /* 0x000fe20000000000 */
[-C--:B------:R-:W-:Y:S01]  /*22e0*/  ISETP.GE.AND P3, PT, R9, R0.reuse, PT ;  /* 0x000000000900720c */ /* 0x080fe20003f66270 */
[----:B------:R-:W-:Y:S01]  /*22f0*/  VIADD R9, R7, 0x140 ;  /* 0x0000014007097836 */ /* 0x000fe20000000000 */
[----:B------:R0:W-:Y:S02]  /*2300*/  @!P2 STG.E desc[UR8][R2.64+0x100], R10 ;  /* 0x0001000a0200a986 */ /* 0x0001e4000c101908 */
[-C--:B------:R-:W-:Y:S01]  /*2310*/  ISETP.GE.AND P2, PT, R5, R0.reuse, PT ;  /* 0x000000000500720c */ /* 0x080fe20003f46270 */
[----:B------:R-:W-:Y:S01]  /*2320*/  VIADD R5, R7, 0x160 ;  /* 0x0000016007057836 */ /* 0x000fe20000000000 */
[----:B------:R0:W-:Y:S01]  /*2330*/  @!P1 STG.E desc[UR8][R2.64+0x180], R12 ;  /* 0x0001800c02009986 */ /* 0x0001e2000c101908 */
[----:B------:R-:W-:Y:S01]  /*2340*/  ISETP.GE.AND P1, PT, R9, R0, PT ;  /* 0x000000000900720c */ /* 0x000fe20003f26270 */
[----:B------:R-:W-:-:S02]  /*2350*/  VIADD R9, R7, 0x180 ;  /* 0x0000018007097836 */ /* 0x000fc40000000000 */
[----:B------:R0:W-:Y:S01]  /*2360*/  @!P0 STG.E desc[UR8][R2.64+0x200], R13 ;  /* 0x0002000d02008986 */ /* 0x0001e2000c101908 */
[-C--:B------:R-:W-:Y:S01]  /*2370*/  ISETP.GE.AND P0, PT, R5, R0.reuse, PT ;  /* 0x000000000500720c */ /* 0x080fe20003f06270 */
[----:B------:R-:W-:Y:S02]  /*2380*/  VIADD R5, R7, 0x1a0 ;  /* 0x000001a007057836 */ /* 0x000fe40000000000 */
[----:B------:R0:W-:Y:S01]  /*2390*/  @!P6 STG.E desc[UR8][R2.64+0x280], R14 ;  /* 0x0002800e0200e986 */ /* 0x0001e2000c101908 */
[-C--:B------:R-:W-:Y:S01]  /*23a0*/  ISETP.GE.AND P6, PT, R9, R0.reuse, PT ;  /* 0x000000000900720c */ /* 0x080fe20003fc6270 */
[----:B------:R-:W-:Y:S02]  /*23b0*/  VIADD R9, R7, 0x1c0 ;  /* 0x000001c007097836 */ /* 0x000fe40000000000 */
[----:B------:R0:W-:Y:S01]  /*23c0*/  @!P5 STG.E desc[UR8][R2.64+0x300], R15 ;  /* 0x0003000f0200d986 */ /* 0x0001e2000c101908 */
[----:B------:R-:W-:Y:S01]  /*23d0*/  ISETP.GE.AND P5, PT, R5, R0, PT ;  /* 0x000000000500720c */ /* 0x000fe20003fa6270 */
[----:B------:R-:W-:-:S02]  /*23e0*/  VIADD R5, R7, 0x1e0 ;  /* 0x000001e007057836 */ /* 0x000fc40000000000 */
[----:B------:R0:W-:Y:S01]  /*23f0*/  @!P4 STG.E desc[UR8][R2.64+0x380], R39 ;  /* 0x000380270200c986 */ /* 0x0001e2000c101908 */
[-C--:B------:R-:W-:Y:S01]  /*2400*/  ISETP.GE.AND P4, PT, R9, R0.reuse, PT ;  /* 0x000000000900720c */ /* 0x080fe20003f86270 */
[C---:B------:R-:W-:Y:S02]  /*2410*/  VIADD R9, R7.reuse, 0x200 ;  /* 0x0000020007097836 */ /* 0x040fe40000000000 */
[----:B------:R-:W-:Y:S01]  /*2420*/  VIADD R7, R7, 0x220 ;  /* 0x0000022007077836 */ /* 0x000fe20000000000 */
[----:B------:R0:W-:Y:S01]  /*2430*/  @!P3 STG.E desc[UR8][R2.64+0x400], R16 ;  /* 0x000400100200b986 */ /* 0x0001e2000c101908 */
[----:B------:R-:W-:-:S03]  /*2440*/  ISETP.GE.AND P3, PT, R5, R0, PT ;  /* 0x000000000500720c */ /* 0x000fc60003f66270 */
[----:B------:R0:W-:Y:S01]  /*2450*/  @!P2 STG.E desc[UR8][R2.64+0x480], R17 ;  /* 0x000480110200a986 */ /* 0x0001e2000c101908 */
[----:B------:R-:W-:-:S03]  /*2460*/  ISETP.GE.AND P2, PT, R9, R0, PT ;  /* 0x000000000900720c */ /* 0x000fc60003f46270 */
[----:B------:R0:W-:Y:S01]  /*2470*/  @!P1 STG.E desc[UR8][R2.64+0x500], R18 ;  /* 0x0005001202009986 */ /* 0x0001e2000c101908 */
[----:B------:R-:W-:-:S03]  /*2480*/  ISETP.GE.AND P1, PT, R7, R0, PT ;  /* 0x000000000700720c */ /* 0x000fc60003f26270 */
[----:B------:R0:W-:Y:S04]  /*2490*/  @!P0 STG.E desc[UR8][R2.64+0x580], R19 ;  /* 0x0005801302008986 */ /* 0x0001e8000c101908 */
[----:B------:R0:W-:Y:S04]  /*24a0*/  @!P6 STG.E desc[UR8][R2.64+0x600], R41 ;  /* 0x000600290200e986 */ /* 0x0001e8000c101908 */
[----:B------:R0:W-:Y:S04]  /*24b0*/  @!P5 STG.E desc[UR8][R2.64+0x680], R42 ;  /* 0x0006802a0200d986 */ /* 0x0001e8000c101908 */
[----:B------:R0:W-:Y:S04]  /*24c0*/  @!P4 STG.E desc[UR8][R2.64+0x700], R43 ;  /* 0x0007002b0200c986 */ /* 0x0001e8000c101908 */
[----:B------:R0:W-:Y:S04]  /*24d0*/  @!P3 STG.E desc[UR8][R2.64+0x780], R44 ;  /* 0x0007802c0200b986 */ /* 0x0001e8000c101908 */
[----:B------:R0:W-:Y:S01]  /*24e0*/  @!P2 STG.E desc[UR8][R2.64+0x800], R45 ;  /* 0x0008002d0200a986 */ /* 0x0001e2000c101908 */
[----:B------:R-:W-:Y:S05]  /*24f0*/  @P1 EXIT ;  /* 0x000000000000194d */ /* 0x000fea0003800000 */
[----:B------:R-:W-:Y:S01]  /*2500*/  STG.E desc[UR8][R2.64+0x880], R46 ;  /* 0x0008802e02007986 */ /* 0x000fe2000c101908 */
[----:B------:R-:W-:Y:S05]  /*2510*/  EXIT ;  /* 0x000000000000794d */ /* 0x000fea0003800000 */
.L_x_249:
[----:B------:R-:W-:Y:S01]  /*2520*/  IMAD.MOV.U32 R2, RZ, RZ, RZ ;  /* 0x000000ffff027224 */ /* 0x000fe200078e00ff */
[C---:B------:R-:W-:Y:S01]  /*2530*/  ISETP.GT.U32.AND P0, PT, R3.reuse, 0x1f, PT ;  /* 0x0000001f0300780c */ /* 0x040fe20003f04070 */
[----:B------:R-:W-:Y:S05]  /*2540*/  WARPSYNC.ALL ;  /* 0x0000000000007948 */ /* 0x000fea0003800000 */
[----:B------:R-:W-:-:S05]  /*2550*/  IMAD.HI.U32 R19, R3, 0x15555556, R2 ;  /* 0x1555555603137827 */ /* 0x000fca00078e0002 */
[----:B------:R-:W-:-:S05]  /*2560*/  LEA R19, R19, UR4, 0x2 ;  /* 0x0000000413137c11 */ /* 0x000fca000f8e10ff */
[----:B------:R0:W-:Y:S01]  /*2570*/  STS [R19+0x3410], R20 ;  /* 0x0034101413007388 */ /* 0x0001e20000000800 */
[----:B------:R-:W-:Y:S06]  /*2580*/  BAR.SYNC.DEFER_BLOCKING 0x0 ;  /* 0x0000000000007b1d */ /* 0x000fec0000010000 */
[----:B------:R-:W-:Y:S05]  /*2590*/  @P0 BRA `(.L_x_260) ;  /* 0x0000000000e00947 */ /* 0x000fea0003800000 */
[----:B------:R-:W-:Y:S01]  /*25a0*/  IMAD.MOV.U32 R5, RZ, RZ, 0x34 ;  /* 0x00000034ff057424 */ /* 0x000fe200078e00ff */
[----:B------:R-:W-:-:S03]  /*25b0*/  UMOV UR10, 0xffffffff ;  /* 0xffffffff000a7882 */ /* 0x000fc60000000000 */
[----:B------:R-:W-:-:S05]  /*25c0*/  IMAD R5, R3, R5, UR4 ;  /* 0x0000000403057e24 */ /* 0x000fca000f8e0205 */
[----:B------:R-:W-:Y:S04]  /*25d0*/  LDS R14, [R5+0x3410] ;  /* 0x00341000050e7984 */ /* 0x000fe80000000800 */
[----:B------:R-:W-:Y:S04]  /*25e0*/  LDS R8, [R5+0x3414] ;  /* 0x0034140005087984 */ /* 0x000fe80000000800 */
[----:B------:R-:W1:Y:S04]  /*25f0*/  LDS R41, [R5+0x3418] ;  /* 0x0034180005297984 */ /* 0x000e680000000800 */
[----:B------:R-:W-:Y:S04]  /*2600*/  LDS R17, [R5+0x341c] ;  /* 0x00341c0005117984 */ /* 0x000fe80000000800 */
[----:B------:R-:W2:Y:S04]  /*2610*/  LDS R6, [R5+0x3420] ;  /* 0x0034200005067984 */ /* 0x000ea80000000800 */
[----:B------:R-:W-:Y:S04]  /*2620*/  LDS R13, [R5+0x3424] ;  /* 0x00342400050d7984 */ /* 0x000fe80000000800 */
[----:B------:R-:W3:Y:S04]  /*2630*/  LDS R12, [R5+0x3428] ;  /* 0x00342800050c7984 */ /* 0x000ee80000000800 */
[----:B------:R-:W-:Y:S04]  /*2640*/  LDS R4, [R5+0x342c] ;  /* 0x00342c0005047984 */ /* 0x000fe80000000800 */
[----:B------:R-:W4:Y:S04]  /*2650*/  LDS R43, [R5+0x3430] ;  /* 0x00343000052b7984 */ /* 0x000f280000000800 */
[----:B------:R-:W-:Y:S04]  /*2660*/  LDS R15, [R5+0x3434] ;  /* 0x00343400050f7984 */ /* 0x000fe80000000800 */
[----:B------:R-:W5:Y:S04]  /*2670*/  LDS R10, [R5+0x3438] ;  /* 0x00343800050a7984 */ /* 0x000f680000000800 */
[----:B------:R-:W0:Y:S01]  /*2680*/  LDS R16, [R5+0x343c] ;  /* 0x00343c0005107984 */ /* 0x000e220000000800 */
[----:B-1----:R-:W-:-:S04]  /*2690*/  IADD3 R18, PT, PT, R41, R8, R14 ;  /* 0x0000000829127210 */ /* 0x002fc80007ffe00e */
[----:B--2---:R-:W-:-:S04]  /*26a0*/  IADD3 R18, PT, PT, R6, R18, R17 ;  /* 0x0000001206127210 */ /* 0x004fc80007ffe011 */
[----:B---3--:R-:W-:-:S04]  /*26b0*/  IADD3 R18, PT, PT, R12, R18, R13 ;  /* 0x000000120c127210 */ /* 0x008fc80007ffe00d */
[----:B----4-:R-:W-:-:S04]  /*26c0*/  IADD3 R18, PT, PT, R43, R18, R4 ;  /* 0x000000122b127210 */ /* 0x010fc80007ffe004 */
[----:B-----5:R-:W-:-:S05]  /*26d0*/  IADD3 R45, PT, PT, R10, R18, R15 ;  /* 0x000000120a2d7210 */ /* 0x020fca0007ffe00f */
[----:B0-----:R-:W-:Y:S01]  /*26e0*/  IMAD.IADD R16, R16, 0x1, R45 ;  /* 0x0000000110107824 */ /* 0x001fe200078e022d */
[----:B------:R-:W-:Y:S06]  /*26f0*/  BRA.DIV UR10, `(.L_x_261) ;  /* 0x000000660a647947 */ /* 0x000fec000b800000 */
[----:B------:R-:W0:Y:S02]  /*2700*/  SHFL.UP P0, R45, R16, 0x1, RZ ;  /* 0x04200000102d7989 */ /* 0x000e2400000000ff */
[----:B0-----:R-:W-:-:S05]  /*2710*/  @P0 IMAD.IADD R45, R16, 0x1, R45 ;  /* 0x00000001102d0824 */ /* 0x001fca00078e022d */
[----:B------:R-:W0:Y:S02]  /*2720*/  SHFL.UP P0, R18, R45, 0x2, RZ ;  /* 0x044000002d127989 */ /* 0x000e2400000000ff */
[----:B0-----:R-:W-:-:S05]  /*2730*/  @P0 IMAD.IADD R18, R45, 0x1, R18 ;  /* 0x000000012d120824 */ /* 0x001fca00078e0212 */
[----:B------:R-:W0:Y:S02]  /*2740*/  SHFL.UP P0, R47, R18, 0x4, RZ ;  /* 0x04800000122f7989 */ /* 0x000e2400000000ff */
[----:B0-----:R-:W-:-:S05]  /*2750*/  @P0 IMAD.IADD R47, R18, 0x1, R47 ;  /* 0x00000001122f0824 */ /* 0x001fca00078e022f */
[----:B------:R-:W0:Y:S02]  /*2760*/  SHFL.UP P0, R42, R47, 0x8, RZ ;  /* 0x050000002f2a7989 */ /* 0x000e2400000000ff */
[----:B0-----:R-:W-:-:S05]  /*2770*/  @P0 IMAD.IADD R42, R47, 0x1, R42 ;  /* 0x000000012f2a0824 */ /* 0x001fca00078e022a */
[----:B------:R0:W1:Y:S02]  /*2780*/  SHFL.UP P0, R49, R42, 0x10, RZ ;  /* 0x060000002a317989 */ /* 0x00006400000000ff */
.L_x_349:
[----:B-1----:R-:W-:-:S04]  /*2790*/  @P0 IMAD.IADD R49, R42, 0x1, R49 ;  /* 0x000000012a310824 */ /* 0x002fc800078e0231 */
[----:B------:R-:W-:-:S04]  /*27a0*/  IMAD.IADD R16, R49, 0x1, -R16 ;  /* 0x0000000131107824 */ /* 0x000fc800078e0a10 */
[----:B------:R-:W-:Y:S01]  /*27b0*/  IMAD.IADD R14, R14, 0x1, R16 ;  /* 0x000000010e0e7824 */ /* 0x000fe200078e0210 */
[----:B------:R1:W-:Y:S03]  /*27c0*/  STS [R5+0x3410], R16 ;  /* 0x0034101005007388 */ /* 0x0003e60000000800 */
        /* <DEDUP_REMOVED lines=14> */
[----:B0-----:R-:W-:Y:S01]  /*28b0*/  IMAD.IADD R42, R43, 0x1, R4 ;  /* 0x000000012b2a7824 */ /* 0x001fe200078e0204 */
[----:B------:R1:W-:Y:S03]  /*28c0*/  STS [R5+0x3430], R4 ;  /* 0x0034300405007388 */ /* 0x0003e60000000800 */
[----:B------:R-:W-:Y:S01]  /*28d0*/  IMAD.IADD R15, R15, 0x1, R42 ;  /* 0x000000010f0f7824 */ /* 0x000fe200078e022a */
[----:B------:R1:W-:Y:S03]  /*28e0*/  STS [R5+0x3434], R42 ;  /* 0x0034342a05007388 */ /* 0x0003e60000000800 */
[----:B------:R-:W-:Y:S01]  /*28f0*/  IMAD.IADD R10, R10, 0x1, R15 ;  /* 0x000000010a0a7824 */ /* 0x000fe200078e020f */
[----:B------:R1:W-:Y:S04]  /*2900*/  STS [R5+0x3438], R15 ;  /* 0x0034380f05007388 */ /* 0x0003e80000000800 */
[----:B------:R1:W-:Y:S02]  /*2910*/  STS [R5+0x343c], R10 ;  /* 0x00343c0a05007388 */ /* 0x0003e40000000800 */
.L_x_260:
[----:B------:R-:W-:Y:S05]  /*2920*/  WARPSYNC.ALL ;  /* 0x0000000000007948 */ /* 0x000fea0003800000 */
[----:B------:R-:W-:Y:S01]  /*2930*/  BAR.SYNC.DEFER_BLOCKING 0x0 ;  /* 0x0000000000007b1d */ /* 0x000fe20000010000 */
[----:B------:R-:W-:Y:S02]  /*2940*/  ISETP.NE.AND P1, PT, R52, RZ, PT ;  /* 0x000000ff3400720c */ /* 0x000fe40003f25270 */
[----:B------:R-:W-:-:S03]  /*2950*/  ISETP.NE.AND P0, PT, R36, 0x7fffffff, PT ;  /* 0x7fffffff2400780c */ /* 0x000fc60003f05270 */
[----:B------:R-:W-:Y:S01]  /*2960*/  BSSY.RECONVERGENT B0, `(.L_x_262) ;  /* 0x000002a000007945 */ /* 0x000fe20003800200 */
[----:B-1----:R-:W-:-:S04]  /*2970*/  SEL R4, R36, 0x80000000, P0 ;  /* 0x8000000024047807 */ /* 0x002fc80000000000 */
[----:B------:R-:W-:-:S04]  /*2980*/  SHF.R.U32.HI R4, RZ, UR6, R4 ;  /* 0x00000006ff047c19 */ /* 0x000fc80008011604 */
[----:B------:R-:W-:Y:S01]  /*2990*/  LOP3.LUT R13, R4, UR5, RZ, 0x30, !PT ;  /* 0x00000005040d7c12 */ /* 0x000fe2000f8e30ff */
[----:B0-----:R-:W0:Y:S01]  /*29a0*/  LDS R19, [R19+0x3410] ;  /* 0x0034100013137984 */ /* 0x001e220000000800 */
[----:B------:R-:W-:Y:S05]  /*29b0*/  @P1 BRA `(.L_x_263) ;  /* 0x0000000000901947 */ /* 0x000fea0003800000 */
[----:B------:R-:W0:Y:S04]  /*29c0*/  LDS R4, [R0] ;  /* 0x0000000000047984 */ /* 0x000e280000000800 */
[----:B------:R-:W1:Y:S04]  /*29d0*/  LDS R6, [R0+0x400] ;  /* 0x0004000000067984 */ /* 0x000e680000000800 */
[----:B------:R-:W2:Y:S04]  /*29e0*/  LDS R8, [R0+0x800] ;  /* 0x0008000000087984 */ /* 0x000ea80000000800 */
[----:B------:R-:W3:Y:S04]  /*29f0*/  LDS R10, [R0+0xc00] ;  /* 0x000c0000000a7984 */ /* 0x000ee80000000800 */
[----:B------:R-:W4:Y:S04]  /*2a00*/  LDS R12, [R0+0x1000] ;  /* 0x00100000000c7984 */ /* 0x000f280000000800 */
[----:B------:R-:W5:Y:S04]  /*2a10*/  LDS R14, [R0+0x1400] ;  /* 0x00140000000e7984 */ /* 0x000f680000000800 */
[----:B------:R-:W5:Y:S04]  /*2a20*/  LDS R16, [R0+0x1800] ;  /* 0x0018000000107984 */ /* 0x000f680000000800 */
[----:B------:R-:W5:Y:S04]  /*2a30*/  LDS R18, [R0+0x1c00] ;  /* 0x001c000000127984 */ /* 0x000f680000000800 */
[----:B------:R-:W5:Y:S04]  /*2a40*/  LDS R42, [R0+0x2000] ;  /* 0x00200000002a7984 */ /* 0x000f680000000800 */
[----:B------:R-:W5:Y:S04]  /*2a50*/  LDS R44, [R0+0x2400] ;  /* 0x00240000002c7984 */ /* 0x000f680000000800 */
[----:B------:R-:W5:Y:S01]  /*2a60*/  LDS R46, [R0+0x2800] ;  /* 0x00280000002e7984 */ /* 0x000f620000000800 */
[----:B0-----:R-:W-:-:S03]  /*2a70*/  IMAD.IADD R5, R19, 0x1, R4 ;  /* 0x0000000113057824 */ /* 0x001fc600078e0204 */
[----:B------:R-:W0:Y:S01]  /*2a80*/  LDS R48, [R0+0x2c00] ;  /* 0x002c000000307984 */ /* 0x000e220000000800 */
[----:B-1----:R-:W-:-:S03]  /*2a90*/  IMAD.IADD R15, R19, 0x1, R6 ;  /* 0x00000001130f7824 */ /* 0x002fc600078e0206 */
[----:B------:R1:W-:Y:S01]  /*2aa0*/  STS [R0], R5 ;  /* 0x0000000500007388 */ /* 0x0003e20000000800 */
[----:B--2---:R-:W-:-:S03]  /*2ab0*/  IMAD.IADD R17, R19, 0x1, R8 ;  /* 0x0000000113117824 */ /* 0x004fc600078e0208 */
[----:B------:R2:W-:Y:S01]  /*2ac0*/  STS [R0+0x400], R15 ;  /* 0x0004000f00007388 */ /* 0x0005e20000000800 */
[C---:B---3--:R-:W-:Y:S02]  /*2ad0*/  IMAD.IADD R41, R19.reuse, 0x1, R10 ;  /* 0x0000000113297824 */ /* 0x048fe400078e020a */
[C---:B----4-:R-:W-:Y:S01]  /*2ae0*/  IMAD.IADD R43, R19.reuse, 0x1, R12 ;  /* 0x00000001132b7824 */ /* 0x050fe200078e020c */
[----:B------:R3:W-:Y:S01]  /*2af0*/  STS [R0+0x800], R17 ;  /* 0x0008001100007388 */ /* 0x0007e20000000800 */
[----:B-----5:R-:W-:-:S03]  /*2b00*/  IMAD.IADD R45, R19, 0x1, R14 ;  /* 0x00000001132d7824 */ /* 0x020fc600078e020e */
[----:B------:R3:W-:Y:S01]  /*2b10*/  STS [R0+0xc00], R41 ;  /* 0x000c002900007388 */ /* 0x0007e20000000800 */
[----:B------:R-:W-:-:S03]  /*2b20*/  IMAD.IADD R47, R19, 0x1, R16 ;  /* 0x00000001132f7824 */ /* 0x000fc600078e0210 */
[----:B------:R3:W-:Y:S01]  /*2b30*/  STS [R0+0x1000], R43 ;  /* 0x0010002b00007388 */ /* 0x0007e20000000800 */
[----:B-1----:R-:W-:-:S03]  /*2b40*/  IMAD.IADD R5, R19, 0x1, R18 ;  /* 0x0000000113057824 */ /* 0x002fc600078e0212 */
[----:B------:R3:W-:Y:S01]  /*2b50*/  STS [R0+0x1400], R45 ;  /* 0x0014002d00007388 */ /* 0x0007e20000000800 */
[----:B--2---:R-:W-:-:S03]  /*2b60*/  IMAD.IADD R15, R19, 0x1, R42 ;  /* 0x00000001130f7824 */ /* 0x004fc600078e022a */
[----:B------:R3:W-:Y:S01]  /*2b70*/  STS [R0+0x1800], R47 ;  /* 0x0018002f00007388 */ /* 0x0007e20000000800 */
[----:B------:R-:W-:-:S03]  /*2b80*/  IMAD.IADD R49, R19, 0x1, R44 ;  /* 0x0000000113317824 */ /* 0x000fc600078e022c */
[----:B------:R3:W-:Y:S01]  /*2b90*/  STS [R0+0x1c00], R5 ;  /* 0x001c000500007388 */ /* 0x0007e20000000800 */
[----:B------:R-:W-:-:S03]  /*2ba0*/  IMAD.IADD R51, R19, 0x1, R46 ;  /* 0x0000000113337824 */ /* 0x000fc600078e022e */
[----:B------:R3:W-:Y:S01]  /*2bb0*/  STS [R0+0x2000], R15 ;  /* 0x0020000f00007388 */ /* 0x0007e20000000800 */
[----:B0-----:R-:W-:-:S03]  /*2bc0*/  IMAD.IADD R53, R19, 0x1, R48 ;  /* 0x0000000113357824 */ /* 0x001fc600078e0230 */
[----:B------:R3:W-:Y:S04]  /*2bd0*/  STS [R0+0x2400], R49 ;  /* 0x0024003100007388 */ /* 0x0007e80000000800 */
[----:B------:R3:W-:Y:S04]  /*2be0*/  STS [R0+0x2800], R51 ;  /* 0x0028003300007388 */ /* 0x0007e80000000800 */
[----:B------:R3:W-:Y:S02]  /*2bf0*/  STS [R0+0x2c00], R53 ;  /* 0x002c003500007388 */ /* 0x0007e40000000800 */
.L_x_263:
[----:B------:R-:W-:Y:S05]  /*2c00*/  BSYNC.RECONVERGENT B0 ;  /* 0x0000000000007941 */ /* 0x000fea0003800200 */
.L_x_262:
[----:B------:R-:W-:Y:S01]  /*2c10*/  BAR.SYNC.DEFER_BLOCKING 0x0 ;  /* 0x0000000000007b1d */ /* 0x000fe20000010000 */
[----:B------:R-:W-:Y:S01]  /*2c20*/  R2P PR, R13, 0x7f ;  /* 0x0000007f0d007804 */ /* 0x000fe20000000000 */
[----:B------:R-:W-:-:S04]  /*2c30*/  IMAD.MOV.U32 R6, RZ, RZ, RZ ;  /* 0x000000ffff067224 */ /* 0x000fc800078e00ff */
[----:B------:R-:W-:Y:S08]  /*2c40*/  BSSY.RECONVERGENT B0, `(.L_x_264) ;  /* 0x0000025000007945 */ /* 0x000ff00003800200 */
[----:B---3--:R-:W-:Y:S02]  /*2c50*/  VOTE.ANY R0, PT, P0 ;  /* 0x0000000000007806 */ /* 0x008fe400000e0100 */
[----:B------:R-:W-:-:S02]  /*2c60*/  VOTE.ANY R5, PT, P1 ;  /* 0x0000000000057806 */ /* 0x000fc400008e0100 */
[----:B------:R-:W-:Y:S02]  /*2c70*/  @!P0 LOP3.LUT R0, RZ, R0, RZ, 0x33, !PT ;  /* 0x00000000ff008212 */ /* 0x000fe400078e33ff */
[----:B------:R-:W-:Y:S02]  /*2c80*/  VOTE.ANY R15, PT, P2 ;  /* 0x00000000000f7806 */ /* 0x000fe400010e0100 */
[----:B------:R-:W-:Y:S02]  /*2c90*/  @!P1 LOP3.LUT R5, RZ, R5, RZ, 0x33, !PT ;  /* 0x00000005ff059212 */ /* 0x000fe400078e33ff */
[----:B------:R-:W-:Y:S02]  /*2ca0*/  VOTE.ANY R17, PT, P3 ;  /* 0x0000000000117806 */ /* 0x000fe400018e0100 */
[----:B------:R-:W-:Y:S02]  /*2cb0*/  @!P2 LOP3.LUT R15, RZ, R15, RZ, 0x33, !PT ;  /* 0x0000000fff0fa212 */ /* 0x000fe400078e33ff */
[----:B------:R-:W-:-:S02]  /*2cc0*/  LOP3.LUT R0, R5, R0, RZ, 0xc0, !PT ;  /* 0x0000000005007212 */ /* 0x000fc400078ec0ff */
[----:B------:R-:W-:Y:S02]  /*2cd0*/  @!P3 LOP3.LUT R17, RZ, R17, RZ, 0x33, !PT ;  /* 0x00000011ff11b212 */ /* 0x000fe400078e33ff */
[----:B------:R-:W-:Y:S02]  /*2ce0*/  LOP3.LUT R0, R15, R0, RZ, 0xc0, !PT ;  /* 0x000000000f007212 */ /* 0x000fe400078ec0ff */
[----:B------:R-:W-:Y:S02]  /*2cf0*/  VOTE.ANY R5, PT, P4 ;  /* 0x0000000000057806 */ /* 0x000fe400020e0100 */
[----:B------:R-:W-:Y:S02]  /*2d00*/  LOP3.LUT P0, RZ, R13, 0x80, RZ, 0xc0, !PT ;  /* 0x000000800dff7812 */ /* 0x000fe4000780c0ff */
[----:B------:R-:W-:Y:S02]  /*2d10*/  LOP3.LUT R0, R17, R0, RZ, 0xc0, !PT ;  /* 0x0000000011007212 */ /* 0x000fe400078ec0ff */
[----:B------:R-:W-:Y:S01]  /*2d20*/  VOTE.ANY R15, PT, P5 ;  /* 0x00000000000f7806 */ /* 0x000fe200028e0100 */
[----:B------:R-:W1:Y:S01]  /*2d30*/  S2R R17, SR_LEMASK ;  /* 0x0000000000117919 */ /* 0x000e620000003a00 */
[----:B------:R-:W-:-:S02]  /*2d40*/  @!P4 LOP3.LUT R5, RZ, R5, RZ, 0x33, !PT ;  /* 0x00000005ff05c212 */ /* 0x000fc400078e33ff */
[----:B------:R-:W-:Y:S02]  /*2d50*/  @!P5 LOP3.LUT R15, RZ, R15, RZ, 0x33, !PT ;  /* 0x0000000fff0fd212 */ /* 0x000fe400078e33ff */
[----:B------:R-:W-:Y:S02]  /*2d60*/  LOP3.LUT R0, R5, R0, RZ, 0xc0, !PT ;  /* 0x0000000005007212 */ /* 0x000fe400078ec0ff */
[----:B------:R-:W-:Y:S02]  /*2d70*/  VOTE.ANY R5, PT, P6 ;  /* 0x0000000000057806 */ /* 0x000fe400030e0100 */
[----:B------:R-:W-:Y:S02]  /*2d80*/  LOP3.LUT R0, R15, R0, RZ, 0xc0, !PT ;  /* 0x000000000f007212 */ /* 0x000fe400078ec0ff */
[----:B------:R-:W-:Y:S02]  /*2d90*/  VOTE.ANY R15, PT, P0 ;  /* 0x00000000000f7806 */ /* 0x000fe400000e0100 */
[----:B------:R-:W-:-:S02]  /*2da0*/  @!P6 LOP3.LUT R5, RZ, R5, RZ, 0x33, !PT ;  /* 0x00000005ff05e212 */ /* 0x000fc400078e33ff */
[----:B------:R-:W-:Y:S02]  /*2db0*/  @!P0 LOP3.LUT R15, RZ, R15, RZ, 0x33, !PT ;  /* 0x0000000fff0f8212 */ /* 0x000fe400078e33ff */
[----:B------:R-:W-:Y:S02]  /*2dc0*/  LOP3.LUT R0, R5, R0, RZ, 0xc0, !PT ;  /* 0x0000000005007212 */ /* 0x000fe400078ec0ff */
[----:B------:R-:W-:Y:S02]  /*2dd0*/  ISETP.NE.AND P0, PT, R37, 0x7fffffff, PT ;  /* 0x7fffffff2500780c */ /* 0x000fe40003f05270 */
[----:B------:R-:W-:Y:S02]  /*2de0*/  LOP3.LUT R0, R15, R0, RZ, 0xc0, !PT ;  /* 0x000000000f007212 */ /* 0x000fe400078ec0ff */
[----:B------:R-:W-:Y:S02]  /*2df0*/  SEL R4, R37, 0x80000000, P0 ;  /* 0x8000000025047807 */ /* 0x000fe40000000000 */
[----:B------:R-:W2:Y:S02]  /*2e00*/  FLO.U32 R41, R0 ;  /* 0x0000000000297300 */ /* 0x000ea400000e0000 */
[----:B------:R-:W-:-:S04]  /*2e10*/  SHF.R.U32.HI R4, RZ, UR6, R4 ;  /* 0x00000006ff047c19 */ /* 0x000fc80008011604 */
[----:B------:R-:W-:Y:S02]  /*2e20*/  LOP3.LUT R15, R4, UR5, RZ, 0x30, !PT ;  /* 0x00000005040f7c12 */ /* 0x000fe4000f8e30ff */
[----:B-1----:R-:W-:-:S06]  /*2e30*/  LOP3.LUT R5, R17, R0, RZ, 0xc0, !PT ;  /* 0x0000000011057212 */ /* 0x002fcc00078ec0ff */
[----:B------:R-:W1:Y:S01]  /*2e40*/  POPC R5, R5 ;  /* 0x0000000500057309 */ /* 0x000e620000000000 */
[----:B--2---:R-:W-:-:S13]  /*2e50*/  ISETP.NE.AND P0, PT, R40, R41, PT ;  /* 0x000000292800720c */ /* 0x004fda0003f05270 */
[----:B------:R-:W-:Y:S05]  /*2e60*/  @P0 BRA `(.L_x_265) ;  /* 0x0000000000080947 */ /* 0x000fea0003800000 */
[----:B------:R-:W-:-:S06]  /*2e70*/  IMAD R6, R13, 0x4, R38 ;  /* 0x000000040d067824 */ /* 0x000fcc00078e0226 */
[----:B-1----:R2:W3:Y:S02]  /*2e80*/  ATOMS.ADD R6, [R6], R5 ;  /* 0x000000050606738c */ /* 0x0024e40000000000 */
.L_x_265:
[----:B------:R-:W-:Y:S05]  /*2e90*/  BSYNC.RECONVERGENT B0 ;  /* 0x0000000000007941 */ /* 0x000fea0003800200 */
.L_x_264:
[----:B------:R-:W-:Y:S01]  /*2ea0*/  R2P PR, R15, 0x7f ;  /* 0x0000007f0f007804 */ /* 0x000fe20000000000 */
[----:B---3--:R3:W4:Y:S01]  /*2eb0*/  SHFL.IDX PT, R6, R6, R41, 0x1f ;  /* 0x00001f2906067589 */ /* 0x00872200000e0000 */
[----:B------:R-:W-:Y:S01]  /*2ec0*/  BSSY.RECONVERGENT B0, `(.L_x_266) ;  /* 0x0000025000007945 */ /* 0x000fe20003800200 */
[----:B------:R-:W-:-:S10]  /*2ed0*/  IMAD.MOV.U32 R4, RZ, RZ, RZ ;  /* 0x000000ffff047224 */ /* 0x000fd400078e00ff */
[----:B------:R-:W-:Y:S02]  /*2ee0*/  VOTE.ANY R0, PT, P0 ;  /* 0x0000000000007806 */ /* 0x000fe400000e0100 */
[----:B------:R-:W-:Y:S02]  /*2ef0*/  VOTE.ANY R13, PT, P1 ;  /* 0x00000000000d7806 */ /* 0x000fe400008e0100 */
[----:B------:R-:W-:Y:S02]  /*2f00*/  @!P0 LOP3.LUT R0, RZ, R0, RZ, 0x33, !PT ;  /* 0x00000000ff008212 */ /* 0x000fe400078e33ff */
[----:B------:R-:W-:Y:S02]  /*2f10*/  VOTE.ANY R43, PT, P2 ;  /* 0x00000000002b7806 */ /* 0x000fe400010e0100 */
[----:B------:R-:W-:Y:S02]  /*2f20*/  @!P1 LOP3.LUT R13, RZ, R13, RZ, 0x33, !PT ;  /* 0x0000000dff0d9212 */ /* 0x000fe400078e33ff */
[----:B------:R-:W-:-:S02]  /*2f30*/  @!P2 LOP3.LUT R43, RZ, R43, RZ, 0x33, !PT ;  /* 0x0000002bff2ba212 */ /* 0x000fc400078e33ff */
[----:B------:R-:W-:Y:S02]  /*2f40*/  LOP3.LUT R0, R13, R0, RZ, 0xc0, !PT ;  /* 0x000000000d007212 */ /* 0x000fe400078ec0ff */
[----:B------:R-:W-:Y:S02]  /*2f50*/  VOTE.ANY R13, PT, P3 ;  /* 0x00000000000d7806 */ /* 0x000fe400018e0100 */
[----:B------:R-:W-:Y:S02]  /*2f60*/  LOP3.LUT R0, R43, R0, RZ, 0xc0, !PT ;  /* 0x000000002b007212 */ /* 0x000fe400078ec0ff */
[----:B------:R-:W-:Y:S02]  /*2f70*/  LOP3.LUT P0, RZ, R15, 0x80, RZ, 0xc0, !PT ;  /* 0x000000800fff7812 */ /* 0x000fe4000780c0ff */
[----:B------:R-:W-:Y:S02]  /*2f80*/  VOTE.ANY R43, PT, P4 ;  /* 0x00000000002b7806 */ /* 0x000fe400020e0100 */
[----:B------:R-:W-:-:S02]  /*2f90*/  @!P3 LOP3.LUT R13, RZ, R13, RZ, 0x33, !PT ;  /* 0x0000000dff0db212 */ /* 0x000fc400078e33ff */
[----:B------:R-:W-:Y:S02]  /*2fa0*/  @!P4 LOP3.LUT R43, RZ, R43, RZ, 0x33, !PT ;  /* 0x0000002bff2bc212 */ /* 0x000fe400078e33ff */
[----:B------:R-:W-:Y:S02]  /*2fb0*/  LOP3.LUT R0, R13, R0, RZ, 0xc0, !PT ;  /* 0x000000000d007212 */ /* 0x000fe400078ec0ff */
[----:B------:R-:W-:Y:S02]  /*2fc0*/  VOTE.ANY R13, PT, P5 ;  /* 0x00000000000d7806 */ /* 0x000fe400028e0100 */
[----:B------:R-:W-:Y:S02]  /*2fd0*/  LOP3.LUT R0, R43, R0, RZ, 0xc0, !PT ;  /* 0x000000002b007212 */ /* 0x000fe400078ec0ff */
[----:B------:R-:W-:Y:S02]  /*2fe0*/  VOTE.ANY R43, PT, P6 ;  /* 0x00000000002b7806 */ /* 0x000fe400030e0100 */
[----:B------:R-:W-:-:S02]  /*2ff0*/  @!P5 LOP3.LUT R13, RZ, R13, RZ, 0x33, !PT ;  /* 0x0000000dff0dd212 */ /* 0x000fc400078e33ff */
[----:B------:R-:W-:Y:S02]  /*3000*/  VOTE.ANY R45, PT, P0 ;  /* 0x00000000002d7806 */ /* 0x000fe400000e0100 */
[----:B------:R-:W-:Y:S02]  /*3010*/  @!P6 LOP3.LUT R43, RZ, R43, RZ, 0x33, !PT ;  /* 0x0000002bff2be212 */ /* 0x000fe400078e33ff */
[----:B------:R-:W-:Y:S02]  /*3020*/  LOP3.LUT R0, R13, R0, RZ, 0xc0, !PT ;  /* 0x000000000d007212 */ /* 0x000fe400078ec0ff */
[----:B------:R-:W-:Y:S02]  /*3030*/  @!P0 LOP3.LUT R45, RZ, R45, RZ, 0x33, !PT ;  /* 0x0000002dff2d8212 */ /* 0x000fe400078e33ff */
[----:B------:R-:W-:Y:S02]  /*3040*/  LOP3.LUT R0, R43, R0, RZ, 0xc0, !PT ;  /* 0x000000002b007212 */ /* 0x000fe400078ec0ff */
[----:B------:R-:W-:-:S02]  /*3050*/  ISETP.NE.AND P0, PT, R35, 0x7fffffff, PT ;  /* 0x7fffffff2300780c */ /* 0x000fc40003f05270 */
[----:B------:R-:W-:Y:S02]  /*3060*/  LOP3.LUT R8, R45, R0, RZ, 0xc0, !PT ;  /* 0x000000002d087212 */ /* 0x000fe400078ec0ff */
[----:B------:R-:W-:Y:S02]  /*3070*/  SEL R0, R35, 0x80000000, P0 ;  /* 0x8000000023007807 */ /* 0x000fe40000000000 */
[----:B------:R-:W5:Y:S02]  /*3080*/  FLO.U32 R45, R8 ;  /* 0x00000008002d7300 */ /* 0x000f6400000e0000 */
[----:B------:R-:W-:Y:S02]  /*3090*/  SHF.R.U32.HI R13, RZ, UR6, R0 ;  /* 0x00000006ff0d7c19 */ /* 0x000fe40008011600 */
[----:B------:R-:W-:Y:S02]  /*30a0*/  LOP3.LUT R0, R17, R8, RZ, 0xc0, !PT ;  /* 0x0000000811007212 */ /* 0x000fe400078ec0ff */
[----:B------:R-:W-:-:S04]  /*30b0*/  LOP3.LUT R13, R13, UR5, RZ, 0x30, !PT ;  /* 0x000000050d0d7c12 */ /* 0x000fc8000f8e30ff */
[----:B------:R-:W0:Y:S01]  /*30c0*/  POPC R0, R0 ;  /* 0x0000000000007309 */ /* 0x000e220000000000 */
[----:B-----5:R-:W-:-:S13]  /*30d0*/  ISETP.NE.AND P0, PT, R40, R45, PT ;  /* 0x0000002d2800720c */ /* 0x020fda0003f05270 */
[----:B0--34-:R-:W-:Y:S05]  /*30e0*/  @P0 BRA `(.L_x_267) ;  /* 0x0000000000080947 */ /* 0x019fea0003800000 */
[----:B------:R-:W-:-:S05]  /*30f0*/  IMAD R15, R15, 0x4, R38 ;  /* 0x000000040f0f7824 */ /* 0x000fca00078e0226 */
[----:B------:R0:W3:Y:S02]  /*3100*/  ATOMS.ADD R4, [R15], R0 ;  /* 0x000000000f04738c */ /* 0x0000e40000000000 */
.L_x_267:
[----:B------:R-:W-:Y:S05]  /*3110*/  BSYNC.RECONVERGENT B0 ;  /* 0x0000000000007941 */ /* 0x000fea0003800200 */
.L_x_266:
[----:B------:R-:W-:Y:S01]  /*3120*/  R2P PR, R13, 0x7f ;  /* 0x0000007f0d007804 */ /* 0x000fe20000000000 */
[----:B---3--:R3:W4:Y:S01]  /*3130*/  SHFL.IDX PT, R45, R4, R45, 0x1f ;  /* 0x00001f2d042d7589 */ /* 0x00872200000e0000 */
[----:B------:R-:W-:Y:S01]  /*3140*/  BSSY.RECONVERGENT B0, `(.L_x_268) ;  /* 0x0000025000007945 */ /* 0x000fe20003800200 */
[----:B------:R-:W-:-:S10]  /*3150*/  IMAD.MOV.U32 R50, RZ, RZ, RZ ;  /* 0x000000ffff327224 */ /* 0x000fd400078e00ff */
[----:B------:R-:W-:Y:S02]  /*3160*/  VOTE.ANY R8, PT, P0 ;  /* 0x0000000000087806 */ /* 0x000fe400000e0100 */
[----:B0-----:R-:W-:Y:S02]  /*3170*/  VOTE.ANY R15, PT, P1 ;  /* 0x00000000000f7806 */ /* 0x001fe400008e0100 */
        /* <DEDUP_REMOVED lines=24> */
[----:B------:R-:W0:Y:S01]  /*3300*/  FLO.U32 R15, R8 ;  /* 0x00000008000f7300 */ /* 0x000e2200000e0000 */
[----:B------:R-:W-:Y:S02]  /*3310*/  LOP3.LUT R41, R17, R8, RZ, 0xc0, !PT ;  /* 0x0000000811297212 */ /* 0x000fe400078ec0ff */
[----:B------:R-:W-:-:S04]  /*3320*/  SHF.R.U32.HI R10, RZ, UR6, R10 ;  /* 0x00000006ff0a7c19 */ /* 0x000fc8000801160a */
[----:B------:R-:W-:Y:S01]  /*3330*/  LOP3.LUT R43, R10, UR5, RZ, 0x30, !PT ;  /* 0x000000050a2b7c12 */ /* 0x000fe2000f8e30ff */
[----:B------:R-:W1:Y:S01]  /*3340*/  POPC R41, R41 ;  /* 0x0000002900297309 */ /* 0x000e620000000000 */
[----:B0-----:R-:W-:-:S13]  /*3350*/  ISETP.NE.AND P0, PT, R40, R15, PT ;  /* 0x0000000f2800720c */ /* 0x001fda0003f05270 */
[----:B-1-34-:R-:W-:Y:S05]  /*3360*/  @P0 BRA `(.L_x_269) ;  /* 0x0000000000080947 */ /* 0x01afea0003800000 */
[----:B------:R-:W-:-:S06]  /*3370*/  IMAD R50, R13, 0x4, R38 ;  /* 0x000000040d327824 */ /* 0x000fcc00078e0226 */
[----:B------:R0:W1:Y:S02]  /*3380*/  ATOMS.ADD R50, [R50], R41 ;  /* 0x000000293232738c */ /* 0x0000640000000000 */
.L_x_269:
[----:B------:R-:W-:Y:S05]  /*3390*/  BSYNC.RECONVERGENT B0 ;  /* 0x0000000000007941 */ /* 0x000fea0003800200 */
.L_x_268:
[----:B------:R-:W-:Y:S01]  /*33a0*/  R2P PR, R43, 0x7f ;  /* 0x0000007f2b007804 */ /* 0x000fe20000000000 */
[----:B-1----:R1:W3:Y:S01]  /*33b0*/  SHFL.IDX PT, R50, R50, R15, 0x1f ;  /* 0x00001f0f32327589 */ /* 0x0022e200000e0000 */
        /* <DEDUP_REMOVED lines=28> */
[----:B------:R-:W4:Y:S01]  /*3580*/  FLO.U32 R13, R4 ;  /* 0x00000004000d7300 */ /* 0x000f2200000e0000 */
[----:B------:R-:W-:Y:S02]  /*3590*/  LOP3.LUT R47, R17, R4, RZ, 0xc0, !PT ;  /* 0x00000004112f7212 */ /* 0x000fe400078ec0ff */
[----:B------:R-:W-:-:S04]  /*35a0*/  SHF.R.U32.HI R8, RZ, UR6, R8 ;  /* 0x00000006ff087c19 */ /* 0x000fc80008011608 */
[----:B------:R-:W-:Y:S01]  /*35b0*/  LOP3.LUT R49, R8, UR5, RZ, 0x30, !PT ;  /* 0x0000000508317c12 */ /* 0x000fe2000f8e30ff */
[----:B------:R-:W0:Y:S01]  /*35c0*/  POPC R47, R47 ;  /* 0x0000002f002f7309 */ /* 0x000e220000000000 */
[----:B----4-:R-:W-:-:S13]  /*35d0*/  ISETP.NE.AND P0, PT, R40, R13, PT ;  /* 0x0000000d2800720c */ /* 0x010fda0003f05270 */
[----:B01-3--:R-:W-:Y:S05]  /*35e0*/  @P0 BRA `(.L_x_271) ;  /* 0x0000000000080947 */ /* 0x00bfea0003800000 */
[----:B------:R-:W-:-:S06]  /*35f0*/  IMAD R44, R43, 0x4, R38 ;  /* 0x000000042b2c7824 */ /* 0x000fcc00078e0226 */
[----:B------:R0:W1:Y:S02]  /*3600*/  ATOMS.ADD R44, [R44], R47 ;  /* 0x0000002f2c2c738c */ /* 0x0000640000000000 */
.L_x_271:
[----:B------:R-:W-:Y:S05]  /*3610*/  BSYNC.RECONVERGENT B0 ;  /* 0x0000000000007941 */ /* 0x000fea0003800200 */
.L_x_270:
[----:B------:R-:W-:Y:S01]  /*3620*/  R2P PR, R49, 0x7f ;  /* 0x0000007f31007804 */ /* 0x000fe20000000000 */
[----:B-1----:R1:W3:Y:S01]  /*3630*/  SHFL.IDX PT, R44, R44, R13, 0x1f ;  /* 0x00001f0d2c2c7589 */ /* 0x0022e200000e0000 */
[----:B------:R-:W-:Y:S11]  /*3640*/  BSSY.RECONVERGENT B0, `(.L_x_272) ;  /* 0x0000025000007945 */ /* 0x000ff60003800200 */
[----:B------:R-:W-:-:S02]  /*3650*/  VOTE.ANY R4, PT, P0 ;  /* 0x0000000000047806 */ /* 0x000fc400000e0100 */
[----:B------:R-:W-:Y:S02]  /*3660*/  VOTE.ANY R15, PT, P1 ;  /* 0x00000000000f7806 */ /* 0x000fe400008e0100 */
[----:B------:R-:W-:Y:S02]  /*3670*/  @!P0 LOP3.LUT R4, RZ, R4, RZ, 0x33, !PT ;  /* 0x00000004ff048212 */ /* 0x000fe400078e33ff */
[----:B------:R-:W-:Y:S02]  /*3680*/  VOTE.ANY R43, PT, P2 ;  /* 0x00000000002b7806 */ /* 0x000fe400010e0100 */
[----:B------:R-:W-:Y:S02]  /*3690*/  @!P1 LOP3.LUT R15, RZ, R15, RZ, 0x33, !PT ;  /* 0x0000000fff0f9212 */ /* 0x000fe400078e33ff */
[----:B------:R-:W-:Y:S02]  /*36a0*/  @!P2 LOP3.LUT R43, RZ, R43, RZ, 0x33, !PT ;  /* 0x0000002bff2ba212 */ /* 0x000fe400078e33ff */
[----:B------:R-:W-:-:S02]  /*36b0*/  LOP3.LUT R4, R15, R4, RZ, 0xc0, !PT ;  /* 0x000000040f047212 */ /* 0x000fc400078ec0ff */
[----:B------:R-:W-:Y:S02]  /*36c0*/  VOTE.ANY R15, PT, P3 ;  /* 0x00000000000f7806 */ /* 0x000fe400018e0100 */
[----:B------:R-:W-:Y:S02]  /*36d0*/  LOP3.LUT R4, R43, R4, RZ, 0xc0, !PT ;  /* 0x000000042b047212 */ /* 0x000fe400078ec0ff */
[----:B------:R-:W-:Y:S02]  /*36e0*/  LOP3.LUT P0, RZ, R49, 0x80, RZ, 0xc0, !PT ;  /* 0x0000008031ff7812 */ /* 0x000fe4000780c0ff */
[----:B------:R-:W-:Y:S02]  /*36f0*/  VOTE.ANY R43, PT, P4 ;  /* 0x00000000002b7806 */ /* 0x000fe400020e0100 */
[----:B------:R-:W-:Y:S02]  /*3700*/  @!P3 LOP3.LUT R15, RZ, R15, RZ, 0x33, !PT ;  /* 0x0000000fff0fb212 */ /* 0x000fe400078e33ff */
[----:B------:R-:W-:-:S02]  /*3710*/  @!P4 LOP3.LUT R43, RZ, R43, RZ, 0x33, !PT ;  /* 0x0000002bff2bc212 */ /* 0x000fc400078e33ff */
[----:B------:R-:W-:Y:S02]  /*3720*/  LOP3.LUT R4, R15, R4, RZ, 0xc0, !PT ;  /* 0x000000040f047212 */ /* 0x000fe400078ec0ff */
[----:B------:R-:W-:Y:S02]  /*3730*/  VOTE.ANY R15, PT, P5 ;  /* 0x00000000000f7806 */ /* 0x000fe400028e0100 */
[----:B------:R-:W-:Y:S02]  /*3740*/  LOP3.LUT R4, R43, R4, RZ, 0xc0, !PT ;  /* 0x000000042b047212 */ /* 0x000fe400078ec0ff */
[----:B------:R-:W-:Y:S02]  /*3750*/  VOTE.ANY R43, PT, P6 ;  /* 0x00000000002b7806 */ /* 0x000fe400030e0100 */
[----:B------:R-:W-:Y:S02]  /*3760*/  @!P5 LOP3.LUT R15, RZ, R15, RZ, 0x33, !PT ;  /* 0x0000000fff0fd212 */ /* 0x000fe400078e33ff */
[----:B------:R-:W-:-:S02]  /*3770*/  VOTE.ANY R51, PT, P0 ;  /* 0x0000000000337806 */ /* 0x000fc400000e0100 */
[----:B------:R-:W-:Y:S02]  /*3780*/  @!P6 LOP3.LUT R43, RZ, R43, RZ, 0x33, !PT ;  /* 0x0000002bff2be212 */ /* 0x000fe400078e33ff */
[----:B------:R-:W-:Y:S02]  /*3790*/  LOP3.LUT R4, R15, R4, RZ, 0xc0, !PT ;  /* 0x000000040f047212 */ /* 0x000fe400078ec0ff */
[----:B------:R-:W-:Y:S02]  /*37a0*/  @!P0 LOP3.LUT R51, RZ, R51, RZ, 0x33, !PT ;  /* 0x00000033ff338212 */ /* 0x000fe400078e33ff */
[----:B------:R-:W-:Y:S02]  /*37b0*/  LOP3.LUT R4, R43, R4, RZ, 0xc0, !PT ;  /* 0x000000042b047212 */ /* 0x000fe400078ec0ff */
[----:B------:R-:W-:Y:S02]  /*37c0*/  ISETP.NE.AND P0, PT, R32, 0x7fffffff, PT ;  /* 0x7fffffff2000780c */ /* 0x000fe40003f05270 */
[----:B------:R-:W-:-:S02]  /*37d0*/  LOP3.LUT R8, R51, R4, RZ, 0xc0, !PT ;  /* 0x0000000433087212 */ /* 0x000fc400078ec0ff */
[----:B------:R-:W-:Y:S02]  /*37e0*/  SEL R4, R32, 0x80000000, P0 ;  /* 0x8000000020047807 */ /* 0x000fe40000000000 */
[----:B------:R-:W4:Y:S01]  /*37f0*/  FLO.U32 R51, R8 ;  /* 0x0000000800337300 */ /* 0x000f2200000e0000 */
[----:B------:R-:W-:Y:S02]  /*3800*/  LOP3.LUT R46, R17, R8, RZ, 0xc0, !PT ;  /* 0x00000008112e7212 */ /* 0x000fe400078ec0ff */
[----:B------:R-:W-:Y:S01]  /*3810*/  SHF.R.U32.HI R15, RZ, UR6, R4 ;  /* 0x00000006ff0f7c19 */ /* 0x000fe20008011604 */
[----:B------:R-:W-:-:S03]  /*3820*/  IMAD.MOV.U32 R4, RZ, RZ, RZ ;  /* 0x000000ffff047224 */ /* 0x000fc600078e00ff */
[----:B------:R-:W-:Y:S01]  /*3830*/  LOP3.LUT R15, R15, UR5, RZ, 0x30, !PT ;  /* 0x000000050f0f7c12 */ /* 0x000fe2000f8e30ff */
[----:B------:R-:W0:Y:S01]  /*3840*/  POPC R46, R46 ;  /* 0x0000002e002e7309 */ /* 0x000e220000000000 */
[----:B----4-:R-:W-:-:S13]  /*3850*/  ISETP.NE.AND P0, PT, R40, R51, PT ;  /* 0x000000332800720c */ /* 0x010fda0003f05270 */
[----:B01-3--:R-:W-:Y:S05]  /*3860*/  @P0 BRA `(.L_x_273) ;  /* 0x0000000000080947 */ /* 0x00bfea0003800000 */
[----:B------:R-:W-:-:S05]  /*3870*/  IMAD R49, R49, 0x4, R38 ;  /* 0x0000000431317824 */ /* 0x000fca00078e0226 */
[----:B------:R0:W1:Y:S02]  /*3880*/  ATOMS.ADD R4, [R49], R46 ;  /* 0x0000002e3104738c */ /* 0x0000640000000000 */
.L_x_273:
[----:B------:R-:W-:Y:S05]  /*3890*/  BSYNC.RECONVERGENT B0 ;  /* 0x0000000000007941 */ /* 0x000fea0003800200 */
.L_x_272:
        /* <DEDUP_REMOVED lines=21> */
[----:B0-----:R-:W-:-:S02]  /*39f0*/  VOTE.ANY R49, PT, P0 ;  /* 0x0000000000317806 */ /* 0x001fc400000e0100 */
[----:B------:R-:W-:Y:S02]  /*3a00*/  @!P6 LOP3.LUT R43, RZ, R43, RZ, 0x33, !PT ;  /* 0x0000002bff2be212 */ /* 0x000fe400078e33ff */
[----:B------:R-:W-:Y:S02]  /*3a10*/  LOP3.LUT R8, R13, R8, RZ, 0xc0, !PT ;  /* 0x000000080d087212 */ /* 0x000fe400078ec0ff */
[----:B------:R-:W-:Y:S02]  /*3a20*/  @!P0 LOP3.LUT R49, RZ, R49, RZ, 0x33, !PT ;  /* 0x00000031ff318212 */ /* 0x000fe400078e33ff */
[----:B------:R-:W-:Y:S02]  /*3a30*/  LOP3.LUT R8, R43, R8, RZ, 0xc0, !PT ;  /* 0x000000082b087212 */ /* 0x000fe400078ec0ff */
[----:B------:R-:W-:Y:S02]  /*3a40*/  ISETP.NE.AND P0, PT, R31, 0x7fffffff, PT ;  /* 0x7fffffff1f00780c */ /* 0x000fe40003f05270 */
[----:B------:R-:W-:-:S02]  /*3a50*/  LOP3.LUT R10, R49, R8, RZ, 0xc0, !PT ;  /* 0x00000008310a7212 */ /* 0x000fc400078ec0ff */
[----:B------:R-:W-:Y:S02]  /*3a60*/  SEL R8, R31, 0x80000000, P0 ;  /* 0x800000001f087807 */ /* 0x000fe40000000000 */
[----:B------:R-:W0:Y:S01]  /*3a70*/  FLO.U32 R43, R10 ;  /* 0x0000000a002b7300 */ /* 0x000e2200000e0000 */
[----:B------:R-:W-:Y:S02]  /*3a80*/  LOP3.LUT R18, R17, R10, RZ, 0xc0, !PT ;  /* 0x0000000a11127212 */ /* 0x000fe400078ec0ff */
[----:B------:R-:W-:Y:S01]  /*3a90*/  SHF.R.U32.HI R13, RZ, UR6, R8 ;  /* 0x00000006ff0d7c19 */ /* 0x000fe20008011608 */
[----:B------:R-:W-:-:S03]  /*3aa0*/  IMAD.MOV.U32 R8, RZ, RZ, RZ ;  /* 0x000000ffff087224 */ /* 0x000fc600078e00ff */
[----:B------:R-:W-:Y:S01]  /*3ab0*/  LOP3.LUT R13, R13, UR5, RZ, 0x30, !PT ;  /* 0x000000050d0d7c12 */ /* 0x000fe2000f8e30ff */
[----:B------:R-:W4:Y:S01]  /*3ac0*/  POPC R18, R18 ;  /* 0x0000001200127309 */ /* 0x000f220000000000 */
[----:B0-----:R-:W-:-:S13]  /*3ad0*/  ISETP.NE.AND P0, PT, R40, R43, PT ;  /* 0x0000002b2800720c */ /* 0x001fda0003f05270 */
[----:B-1-34-:R-:W-:Y:S05]  /*3ae0*/  @P0 BRA `(.L_x_275) ;  /* 0x0000000000080947 */ /* 0x01afea0003800000 */
[----:B------:R-:W-:-:S05]  /*3af0*/  IMAD R15, R15, 0x4, R38 ;  /* 0x000000040f0f7824 */ /* 0x000fca00078e0226 */
[----:B------:R0:W1:Y:S02]  /*3b00*/  ATOMS.ADD R8, [R15], R18 ;  /* 0x000000120f08738c */ /* 0x0000640000000000 */
.L_x_275:
[----:B------:R-:W-:Y:S05]  /*3b10*/  BSYNC.RECONVERGENT B0 ;  /* 0x0000000000007941 */ /* 0x000fea0003800200 */
.L_x_274:
[----:B------:R-:W-:Y:S01]  /*3b20*/  R2P PR, R13, 0x7f ;  /* 0x0000007f0d007804 */ /* 0x000fe20000000000 */
[----:B------:R-:W-:-:S12]  /*3b30*/  BSSY.RECONVERGENT B0, `(.L_x_276) ;  /* 0x0000022000007945 */ /* 0x000fd80003800200 */
        /* <DEDUP_REMOVED lines=21> */
[----:B------:R-:W-:Y:S01]  /*3c90*/  @!P0 LOP3.LUT R53, RZ, R53, RZ, 0x33, !PT ;  /* 0x00000035ff358212 */ /* 0x000fe200078e33ff */
[----:B-1----:R0:W1:Y:S01]  /*3ca0*/  SHFL.IDX PT, R15, R8, R43, 0x1f ;  /* 0x00001f2b080f7589 */ /* 0x00206200000e0000 */
[----:B------:R-:W-:-:S04]  /*3cb0*/  LOP3.LUT R4, R49, R4, RZ, 0xc0, !PT ;  /* 0x0000000431047212 */ /* 0x000fc800078ec0ff */
[----:B------:R-:W-:Y:S01]  /*3cc0*/  LOP3.LUT R10, R53, R4, RZ, 0xc0, !PT ;  /* 0x00000004350a7212 */ /* 0x000fe200078ec0ff */
[----:B------:R-:W-:-:S03]  /*3cd0*/  IMAD.MOV.U32 R4, RZ, RZ, RZ ;  /* 0x000000ffff047224 */ /* 0x000fc600078e00ff */
[----:B------:R-:W3:Y:S01]  /*3ce0*/  FLO.U32 R49, R10 ;  /* 0x0000000a00317300 */ /* 0x000ee200000e0000 */
[----:B------:R-:W-:-:S07]  /*3cf0*/  LOP3.LUT R16, R17, R10, RZ, 0xc0, !PT ;  /* 0x0000000a11107212 */ /* 0x000fce00078ec0ff */
[----:B------:R-:W4:Y:S01]  /*3d00*/  POPC R16, R16 ;  /* 0x0000001000107309 */ /* 0x000f220000000000 */
[----:B---3--:R-:W-:-:S13]  /*3d10*/  ISETP.NE.AND P0, PT, R40, R49, PT ;  /* 0x000000312800720c */ /* 0x008fda0003f05270 */
[----:B01--4-:R-:W-:Y:S05]  /*3d20*/  @P0 BRA `(.L_x_277) ;  /* 0x0000000000080947 */ /* 0x013fea0003800000 */
[----:B------:R-:W-:-:S05]  /*3d30*/  IMAD R13, R13, 0x4, R38 ;  /* 0x000000040d0d7824 */ /* 0x000fca00078e0226 */
[----:B------:R0:W1:Y:S02]  /*3d40*/  ATOMS.ADD R4, [R13], R16 ;  /* 0x000000100d04738c */ /* 0x0000640000000000 */
.L_x_277:
[----:B------:R-:W-:Y:S05]  /*3d50*/  BSYNC.RECONVERGENT B0 ;  /* 0x0000000000007941 */ /* 0x000fea0003800200 */
.L_x_276:
        /* <DEDUP_REMOVED lines=35> */
.L_x_279:
[----:B------:R-:W-:Y:S05]  /*3f90*/  BSYNC.RECONVERGENT B0 ;  /* 0x0000000000007941 */ /* 0x000fea0003800200 */
.L_x_278:
[----:B------:R-:W-:Y:S01]  /*3fa0*/  R2P PR, R9, 0x7f ;  /* 0x0000007f09007804 */ /* 0x000fe20000000000 */
[----:B------:R-:W-:-:S12]  /*3fb0*/  BSSY.RECONVERGENT B0, `(.L_x_280) ;  /* 0x0000022000007945 */ /* 0x000fd80003800200 */
[----:B------:R-:W-:Y:S02]  /*3fc0*/  VOTE.ANY R4, PT, P0 ;  /* 0x0000000000047806 */ /* 0x000fe400000e0100 */
[----:B0-----:R-:W-:Y:S02]  /*3fd0*/  VOTE.ANY R11, PT, P1 ;  /* 0x00000000000b7806 */ /* 0x001fe400008e0100 */
[----:B------:R-:W-:Y:S02]  /*3fe0*/  @!P0 LOP3.LUT R4, RZ, R4, RZ, 0x33, !PT ;  /* 0x00000004ff048212 */ /* 0x000fe400078e33ff */
[----:B------:R-:W-:Y:S02]  /*3ff0*/  @!P1 LOP3.LUT R11, RZ, R11, RZ, 0x33, !PT ;  /* 0x0000000bff0b9212 */ /* 0x000fe400078e33ff */
[----:B------:R-:W-:Y:S02]  /*4000*/  VOTE.ANY R49, PT, P2 ;  /* 0x0000000000317806 */ /* 0x000fe400010e0100 */
[----:B------:R-:W-:-:S02]  /*4010*/  LOP3.LUT R4, R11, R4, RZ, 0xc0, !PT ;  /* 0x000000040b047212 */ /* 0x000fc400078ec0ff */
[----:B------:R-:W-:Y:S02]  /*4020*/  VOTE.ANY R11, PT, P3 ;  /* 0x00000000000b7806 */ /* 0x000fe400018e0100 */
[----:B------:R-:W-:Y:S02]  /*4030*/  @!P2 LOP3.LUT R49, RZ, R49, RZ, 0x33, !PT ;  /* 0x00000031ff31a212 */ /* 0x000fe400078e33ff */
[----:B------:R-:W-:Y:S02]  /*4040*/  @!P3 LOP3.LUT R11, RZ, R11, RZ, 0x33, !PT ;  /* 0x0000000bff0bb212 */ /* 0x000fe400078e33ff */
[----:B------:R-:W-:Y:S02]  /*4050*/  LOP3.LUT R4, R49, R4, RZ, 0xc0, !PT ;  /* 0x0000000431047212 */ /* 0x000fe400078ec0ff */
[----:B------:R-:W-:Y:S02]  /*4060*/  LOP3.LUT P0, RZ, R9, 0x80, RZ, 0xc0, !PT ;  /* 0x0000008009ff7812 */ /* 0x000fe4000780c0ff */
[----:B------:R-:W-:-:S02]  /*4070*/  VOTE.ANY R49, PT, P4 ;  /* 0x0000000000317806 */ /* 0x000fc400020e0100 */
[----:B------:R-:W-:Y:S02]  /*4080*/  LOP3.LUT R4, R11, R4, RZ, 0xc0, !PT ;  /* 0x000000040b047212 */ /* 0x000fe400078ec0ff */
[----:B------:R-:W-:Y:S02]  /*4090*/  VOTE.ANY R11, PT, P5 ;  /* 0x00000000000b7806 */ /* 0x000fe400028e0100 */
[----:B------:R-:W-:Y:S02]  /*40a0*/  @!P4 LOP3.LUT R49, RZ, R49, RZ, 0x33, !PT ;  /* 0x00000031ff31c212 */ /* 0x000fe400078e33ff */
[----:B------:R-:W-:Y:S02]  /*40b0*/  @!P5 LOP3.LUT R11, RZ, R11, RZ, 0x33, !PT ;  /* 0x0000000bff0bd212 */ /* 0x000fe400078e33ff */
[----:B------:R-:W-:Y:S02]  /*40c0*/  LOP3.LUT R4, R49, R4, RZ, 0xc0, !PT ;  /* 0x0000000431047212 */ /* 0x000fe400078ec0ff */
[----:B------:R-:W-:-:S02]  /*40d0*/  VOTE.ANY R49, PT, P6 ;  /* 0x0000000000317806 */ /* 0x000fc400030e0100 */
[----:B------:R-:W-:Y:S02]  /*40e0*/  LOP3.LUT R4, R11, R4, RZ, 0xc0, !PT ;  /* 0x000000040b047212 */ /* 0x000fe400078ec0ff */
[----:B------:R-:W-:Y:S02]  /*40f0*/  VOTE.ANY R11, PT, P0 ;  /* 0x00000000000b7806 */ /* 0x000fe400000e0100 */
[----:B------:R-:W-:Y:S02]  /*4100*/  @!P6 LOP3.LUT R49, RZ, R49, RZ, 0x33, !PT ;  /* 0x00000031ff31e212 */ /* 0x000fe400078e33ff */
[----:B------:R-:W-:Y:S02]  /*4110*/  @!P0 LOP3.LUT R11, RZ, R11, RZ, 0x33, !PT ;  /* 0x0000000bff0b8212 */ /* 0x000fe400078e33ff */
[----:B------:R-:W-:-:S04]  /*4120*/  LOP3.LUT R4, R49, R4, RZ, 0xc0, !PT ;  /* 0x0000000431047212 */ /* 0x000fc800078ec0ff */
[----:B------:R-:W-:Y:S01]  /*4130*/  LOP3.LUT R10, R11, R4, RZ, 0xc0, !PT ;  /* 0x000000040b0a7212 */ /* 0x000fe200078ec0ff */
[----:B------:R-:W-:Y:S01]  /*4140*/  IMAD.MOV.U32 R4, RZ, RZ, RZ ;  /* 0x000000ffff047224 */ /* 0x000fe200078e00ff */
[----:B-1----:R0:W1:Y:S02]  /*4150*/  SHFL.IDX PT, R11, R8, R43, 0x1f ;  /* 0x00001f2b080b7589 */ /* 0x00206400000e0000 */
[----:B------:R-:W3:Y:S01]  /*4160*/  FLO.U32 R49, R10 ;  /* 0x0000000a00317300 */ /* 0x000ee200000e0000 */
[----:B------:R-:W-:-:S07]  /*4170*/  LOP3.LUT R12, R17, R10, RZ, 0xc0, !PT ;  /* 0x0000000a110c7212 */ /* 0x000fce00078ec0ff */
[----:B------:R-:W4:Y:S01]  /*4180*/  POPC R12, R12 ;  /* 0x0000000c000c7309 */ /* 0x000f220000000000 */
[----:B---3--:R-:W-:-:S13]  /*4190*/  ISETP.NE.AND P0, PT, R40, R49, PT ;  /* 0x000000312800720c */ /* 0x008fda0003f05270 */
[----:B01--4-:R-:W-:Y:S05]  /*41a0*/  @P0 BRA `(.L_x_281) ;  /* 0x0000000000080947 */ /* 0x013fea0003800000 */
[----:B------:R-:W-:-:S05]  /*41b0*/  IMAD R9, R9, 0x4, R38 ;  /* 0x0000000409097824 */ /* 0x000fca00078e0226 */
[----:B------:R0:W1:Y:S02]  /*41c0*/  ATOMS.ADD R4, [R9], R12 ;  /* 0x0000000c0904738c */ /* 0x0000640000000000 */
.L_x_281:
[----:B------:R-:W-:Y:S05]  /*41d0*/  BSYNC.RECONVERGENT B0 ;  /* 0x0000000000007941 */ /* 0x000fea0003800200 */
.L_x_280:
[----:B------:R-:W-:Y:S01]  /*41e0*/  R2P PR, R7, 0x7f ;  /* 0x0000007f07007804 */ /* 0x000fe20000000000 */
[----:B------:R-:W-:Y:S01]  /*41f0*/  BSSY.RECONVERGENT B0, `(.L_x_282) ;  /* 0x0000026000007945 */ /* 0x000fe20003800200 */
[----:B------:R-:W-:-:S11]  /*4200*/  IMAD.MOV.U32 R48, RZ, RZ, RZ ;  /* 0x000000ffff307224 */ /* 0x000fd600078e00ff */
[----:B------:R-:W-:Y:S02]  /*4210*/  VOTE.ANY R8, PT, P0 ;  /* 0x0000000000087806 */ /* 0x000fe400000e0100 */
[----:B0-----:R-:W-:Y:S02]  /*4220*/  VOTE.ANY R9, PT, P1 ;  /* 0x0000000000097806 */ /* 0x001fe400008e0100 */
[----:B------:R-:W-:Y:S02]  /*4230*/  @!P0 LOP3.LUT R8, RZ, R8, RZ, 0x33, !PT ;  /* 0x00000008ff088212 */ /* 0x000fe400078e33ff */
[----:B------:R-:W-:Y:S02]  /*4240*/  @!P1 LOP3.LUT R9, RZ, R9, RZ, 0x33, !PT ;  /* 0x00000009ff099212 */ /* 0x000fe400078e33ff */
[----:B------:R-:W-:Y:S02]  /*4250*/  VOTE.ANY R43, PT, P2 ;  /* 0x00000000002b7806 */ /* 0x000fe400010e0100 */
[----:B------:R-:W-:-:S02]  /*4260*/  LOP3.LUT R8, R9, R8, RZ, 0xc0, !PT ;  /* 0x0000000809087212 */ /* 0x000fc400078ec0ff */
[----:B------:R-:W-:Y:S02]  /*4270*/  @!P2 LOP3.LUT R43, RZ, R43, RZ, 0x33, !PT ;  /* 0x0000002bff2ba212 */ /* 0x000fe400078e33ff */
[----:B------:R-:W-:Y:S02]  /*4280*/  VOTE.ANY R9, PT, P3 ;  /* 0x0000000000097806 */ /* 0x000fe400018e0100 */
[----:B------:R-:W-:Y:S02]  /*4290*/  LOP3.LUT R8, R43, R8, RZ, 0xc0, !PT ;  /* 0x000000082b087212 */ /* 0x000fe400078ec0ff */
[----:B------:R-:W-:Y:S02]  /*42a0*/  @!P3 LOP3.LUT R9, RZ, R9, RZ, 0x33, !PT ;  /* 0x00000009ff09b212 */ /* 0x000fe400078e33ff */
[----:B------:R-:W-:Y:S02]  /*42b0*/  LOP3.LUT P0, RZ, R7, 0x80, RZ, 0xc0, !PT ;  /* 0x0000008007ff7812 */ /* 0x000fe4000780c0ff */
[----:B------:R-:W-:-:S02]  /*42c0*/  LOP3.LUT R8, R9, R8, RZ, 0xc0, !PT ;  /* 0x0000000809087212 */ /* 0x000fc400078ec0ff */
[----:B------:R-:W-:Y:S02]  /*42d0*/  VOTE.ANY R9, PT, P4 ;  /* 0x0000000000097806 */ /* 0x000fe400020e0100 */
[----:B------:R-:W-:Y:S02]  /*42e0*/  VOTE.ANY R43, PT, P5 ;  /* 0x00000000002b7806 */ /* 0x000fe400028e0100 */
[----:B------:R-:W-:Y:S02]  /*42f0*/  @!P4 LOP3.LUT R9, RZ, R9, RZ, 0x33, !PT ;  /* 0x00000009ff09c212 */ /* 0x000fe400078e33ff */
[----:B------:R-:W-:Y:S02]  /*4300*/  @!P5 LOP3.LUT R43, RZ, R43, RZ, 0x33, !PT ;  /* 0x0000002bff2bd212 */ /* 0x000fe400078e33ff */
[----:B------:R-:W-:Y:S02]  /*4310*/  LOP3.LUT R8, R9, R8, RZ, 0xc0, !PT ;  /* 0x0000000809087212 */ /* 0x000fe400078ec0ff */
[----:B------:R-:W-:-:S02]  /*4320*/  VOTE.ANY R9, PT, P6 ;  /* 0x0000000000097806 */ /* 0x000fc400030e0100 */
[----:B------:R-:W-:Y:S02]  /*4330*/  LOP3.LUT R8, R43, R8, RZ, 0xc0, !PT ;  /* 0x000000082b087212 */ /* 0x000fe400078ec0ff */
[----:B------:R-:W-:Y:S02]  /*4340*/  @!P6 LOP3.LUT R9, RZ, R9, RZ, 0x33, !PT ;  /* 0x00000009ff09e212 */ /* 0x000fe400078e33ff */
[----:B------:R-:W-:Y:S02]  /*4350*/  VOTE.ANY R43, PT, P0 ;  /* 0x00000000002b7806 */ /* 0x000fe400000e0100 */
[----:B------:R-:W-:Y:S02]  /*4360*/  LOP3.LUT R8, R9, R8, RZ, 0xc0, !PT ;  /* 0x0000000809087212 */ /* 0x000fe400078ec0ff */
[----:B------:R-:W-:Y:S02]  /*4370*/  @!P0 LOP3.LUT R43, RZ, R43, RZ, 0x33, !PT ;  /* 0x0000002bff2b8212 */ /* 0x000fe400078e33ff */
[----:B------:R-:W-:-:S02]  /*4380*/  ISETP.NE.AND P0, PT, R28, 0x7fffffff, PT ;  /* 0x7fffffff1c00780c */ /* 0x000fc40003f05270 */
[----:B------:R-:W-:Y:S02]  /*4390*/  LOP3.LUT R8, R43, R8, RZ, 0xc0, !PT ;  /* 0x000000082b087212 */ /* 0x000fe400078ec0ff */
[----:B------:R-:W-:Y:S02]  /*43a0*/  SEL R9, R28, 0x80000000, P0 ;  /* 0x800000001c097807 */ /* 0x000fe40000000000 */
[----:B------:R-:W0:Y:S01]  /*43b0*/  FLO.U32 R42, R8 ;  /* 0x00000008002a7300 */ /* 0x000e2200000e0000 */
[----:B------:R-:W-:Y:S02]  /*43c0*/  LOP3.LUT R10, R17, R8, RZ, 0xc0, !PT ;  /* 0x00000008110a7212 */ /* 0x000fe400078ec0ff */
[----:B------:R-:W-:Y:S02]  /*43d0*/  SHF.R.U32.HI R43, RZ, UR6, R9 ;  /* 0x00000006ff2b7c19 */ /* 0x000fe40008011609 */
[----:B-1----:R1:W3:Y:S02]  /*43e0*/  SHFL.IDX PT, R9, R4, R49, 0x1f ;  /* 0x00001f3104097589 */ /* 0x0022e400000e0000 */
[----:B------:R-:W-:Y:S01]  /*43f0*/  LOP3.LUT R43, R43, UR5, RZ, 0x30, !PT ;  /* 0x000000052b2b7c12 */ /* 0x000fe2000f8e30ff */
[----:B------:R-:W4:Y:S01]  /*4400*/  POPC R10, R10 ;  /* 0x0000000a000a7309 */ /* 0x000f220000000000 */
[----:B0-----:R-:W-:-:S13]  /*4410*/  ISETP.NE.AND P0, PT, R40, R42, PT ;  /* 0x0000002a2800720c */ /* 0x001fda0003f05270 */
[----:B-1--4-:R-:W-:Y:S05]  /*4420*/  @P0 BRA `(.L_x_283) ;  /* 0x0000000000080947 */ /* 0x012fea0003800000 */
[----:B------:R-:W-:-:S05]  /*4430*/  IMAD R7, R7, 0x4, R38 ;  /* 0x0000000407077824 */ /* 0x000fca00078e0226 */
[----:B------:R0:W1:Y:S02]  /*4440*/  ATOMS.ADD R48, [R7], R10 ;  /* 0x0000000a0730738c */ /* 0x0000640000000000 */
.L_x_283:
[----:B------:R-:W-:Y:S05]  /*4450*/  BSYNC.RECONVERGENT B0 ;  /* 0x0000000000007941 */ /* 0x000fea0003800200 */
.L_x_282:
[----:B------:R-:W-:Y:S01]  /*4460*/  R2P PR, R43, 0x7f ;  /* 0x0000007f2b007804 */ /* 0x000fe20000000000 */
[----:B------:R-:W-:-:S12]  /*4470*/  BSSY.RECONVERGENT B0, `(.L_x_284) ;  /* 0x0000026000007945 */ /* 0x000fd80003800200 */
[----:B------:R-:W-:Y:S02]  /*4480*/  VOTE.ANY R4, PT, P0 ;  /* 0x0000000000047806 */ /* 0x000fe400000e0100 */
[----:B0-----:R-:W-:Y:S02]  /*4490*/  VOTE.ANY R7, PT, P1 ;  /* 0x0000000000077806 */ /* 0x001fe400008e0100 */
[----:B------:R-:W-:Y:S02]  /*44a0*/  @!P0 LOP3.LUT R4, RZ, R4, RZ, 0x33, !PT ;  /* 0x00000004ff048212 */ /* 0x000fe400078e33ff */
[----:B------:R-:W-:Y:S02]  /*44b0*/  @!P1 LOP3.LUT R7, RZ, R7, RZ, 0x33, !PT ;  /* 0x00000007ff079212 */ /* 0x000fe400078e33ff */
[----:B------:R-:W-:Y:S02]  /*44c0*/  LOP3.LUT P0, RZ, R43, 0x80, RZ, 0xc0, !PT ;  /* 0x000000802bff7812 */ /* 0x000fe4000780c0ff */
[----:B------:R-:W-:-:S02]  /*44d0*/  LOP3.LUT R4, R7, R4, RZ, 0xc0, !PT ;  /* 0x0000000407047212 */ /* 0x000fc400078ec0ff */
[----:B------:R-:W-:-:S04]  /*44e0*/  VOTE.ANY R7, PT, P2 ;  /* 0x0000000000077806 */ /* 0x000fc800010e0100 */
[----:B------:R-:W-:-:S04]  /*44f0*/  @!P2 LOP3.LUT R7, RZ, R7, RZ, 0x33, !PT ;  /* 0x00000007ff07a212 */ /* 0x000fc800078e33ff */
[----:B------:R-:W-:Y:S02]  /*4500*/  LOP3.LUT R4, R7, R4, RZ, 0xc0, !PT ;  /* 0x0000000407047212 */ /* 0x000fe400078ec0ff */
        /* <DEDUP_REMOVED lines=13> */
[----:B------:R-:W-:Y:S02]  /*45e0*/  @!P0 LOP3.LUT R7, RZ, R7, RZ, 0x33, !PT ;  /* 0x00000007ff078212 */ /* 0x000fe400078e33ff */
[----:B------:R-:W-:Y:S02]  /*45f0*/  ISETP.NE.AND P0, PT, R27, 0x7fffffff, PT ;  /* 0x7fffffff1b00780c */ /* 0x000fe40003f05270 */
[----:B------:R-:W-:Y:S02]  /*4600*/  LOP3.LUT R4, R7, R4, RZ, 0xc0, !PT ;  /* 0x0000000407047212 */ /* 0x000fe400078ec0ff */
[----:B------:R-:W-:Y:S01]  /*4610*/  SEL R8, R27, 0x80000000, P0 ;  /* 0x800000001b087807 */ /* 0x000fe20000000000 */
[----:B-1----:R0:W1:Y:S01]  /*4620*/  SHFL.IDX PT, R7, R48, R42, 0x1f ;  /* 0x00001f2a30077589 */ /* 0x00206200000e0000 */
[----:B------:R4:W5:Y:S02]  /*4630*/  FLO.U32 R53, R4 ;  /* 0x0000000400357300 */ /* 0x00096400000e0000 */
[----:B------:R-:W-:-:S02]  /*4640*/  SHF.R.U32.HI R49, RZ, UR6, R8 ;  /* 0x00000006ff317c19 */ /* 0x000fc40008011608 */
[----:B------:R-:W-:Y:S02]  /*4650*/  LOP3.LUT R8, R17, R4, RZ, 0xc0, !PT ;  /* 0x0000000411087212 */ /* 0x000fe400078ec0ff */
[----:B------:R-:W-:Y:S01]  /*4660*/  LOP3.LUT R49, R49, UR5, RZ, 0x30, !PT ;  /* 0x0000000531317c12 */ /* 0x000fe2000f8e30ff */
[----:B----4-:R-:W-:-:S03]  /*4670*/  IMAD.MOV.U32 R4, RZ, RZ, RZ ;  /* 0x000000ffff047224 */ /* 0x010fc600078e00ff */
[----:B------:R-:W4:Y:S01]  /*4680*/  POPC R8, R8 ;  /* 0x0000000800087309 */ /* 0x000f220000000000 */
[----:B-----5:R-:W-:-:S13]  /*4690*/  ISETP.NE.AND P0, PT, R40, R53, PT ;  /* 0x000000352800720c */ /* 0x020fda0003f05270 */
[----:B01--4-:R-:W-:Y:S05]  /*46a0*/  @P0 BRA `(.L_x_285) ;  /* 0x0000000000080947 */ /* 0x013fea0003800000 */
[----:B------:R-:W-:-:S05]  /*46b0*/  IMAD R43, R43, 0x4, R38 ;  /* 0x000000042b2b7824 */ /* 0x000fca00078e0226 */
[----:B------:R0:W1:Y:S02]  /*46c0*/  ATOMS.ADD R4, [R43], R8 ;  /* 0x000000082b04738c */ /* 0x0000640000000000 */
.L_x_285:
[----:B------:R-:W-:Y:S05]  /*46d0*/  BSYNC.RECONVERGENT B0 ;  /* 0x0000000000007941 */ /* 0x000fea0003800200 */
.L_x_284:
[----:B------:R-:W-:Y:S01]  /*46e0*/  R2P PR, R49, 0x7f ;  /* 0x0000007f31007804 */ /* 0x000fe20000000000 */
[----:B------:R-:W-:Y:S01]  /*46f0*/  IMAD.IADD R6, R5, 0x1, R6 ;  /* 0x0000000105067824 */ /* 0x000fe200078e0206 */
[----:B------:R-:W-:Y:S01]  /*4700*/  BSSY.RECONVERGENT B0, `(.L_x_286) ;  /* 0x0000026000007945 */ /* 0x000fe20003800200 */
[----:B-12---:R1:W2:Y:S10]  /*4710*/  SHFL.IDX PT, R5, R4, R53, 0x1f ;  /* 0x00001f3504057589 */ /* 0x0062b400000e0000 */
[----:B------:R-:W-:-:S02]  /*4720*/  VOTE.ANY R42, PT, P0 ;  /* 0x00000000002a7806 */ /* 0x000fc400000e0100 */
[----:B0-----:R-:W-:Y:S02]  /*4730*/  VOTE.ANY R43, PT, P1 ;  /* 0x00000000002b7806 */ /* 0x001fe400008e0100 */
[----:B------:R-:W-:Y:S02]  /*4740*/  @!P0 LOP3.LUT R42, RZ, R42, RZ, 0x33, !PT ;  /* 0x0000002aff2a8212 */ /* 0x000fe400078e33ff */
[----:B------:R-:W-:Y:S02]  /*4750*/  @!P1 LOP3.LUT R43, RZ, R43, RZ, 0x33, !PT ;  /* 0x0000002bff2b9212 */ /* 0x000fe400078e33ff */
[----:B------:R-:W-:Y:S02]  /*4760*/  LOP3.LUT P0, RZ, R49, 0x80, RZ, 0xc0, !PT ;  /* 0x0000008031ff7812 */ /* 0x000fe4000780c0ff */
        /* <DEDUP_REMOVED lines=18> */
[C---:B------:R-:W-:Y:S02]  /*4890*/  ISETP.NE.AND P0, PT, R26.reuse, 0x7fffffff, PT ;  /* 0x7fffffff1a00780c */ /* 0x040fe40003f05270 */
[----:B------:R-:W-:Y:S02]  /*48a0*/  LOP3.LUT R48, R43, R42, RZ, 0xc0, !PT ;  /* 0x0000002a2b307212 */ /* 0x000fe400078ec0ff */
[----:B------:R-:W-:Y:S02]  /*48b0*/  SEL R42, R26, 0x80000000, P0 ;  /* 0x800000001a2a7807 */ /* 0x000fe40000000000 */
[----:B------:R0:W4:Y:S02]  /*48c0*/  FLO.U32 R43, R48 ;  /* 0x00000030002b7300 */ /* 0x00012400000e0000 */
[----:B------:R-:W-:-:S04]  /*48d0*/  SHF.R.U32.HI R42, RZ, UR6, R42 ;  /* 0x00000006ff2a7c19 */ /* 0x000fc8000801162a */
[----:B-1----:R-:W-:Y:S01]  /*48e0*/  LOP3.LUT R53, R42, UR5, RZ, 0x30, !PT ;  /* 0x000000052a357c12 */ /* 0x002fe2000f8e30ff */
[----:B------:R-:W-:Y:S01]  /*48f0*/  IMAD.MOV.U32 R42, RZ, RZ, RZ ;  /* 0x000000ffff2a7224 */ /* 0x000fe200078e00ff */
[----:B0-----:R-:W-:-:S04]  /*4900*/  LOP3.LUT R48, R17, R48, RZ, 0xc0, !PT ;  /* 0x0000003011307212 */ /* 0x001fc800078ec0ff */
[----:B------:R0:W1:Y:S01]  /*4910*/  POPC R4, R48 ;  /* 0x0000003000047309 */ /* 0x0000620000000000 */
[----:B----4-:R-:W-:-:S13]  /*4920*/  ISETP.NE.AND P0, PT, R40, R43, PT ;  /* 0x0000002b2800720c */ /* 0x010fda0003f05270 */
[----:B012---:R-:W-:Y:S05]  /*4930*/  @P0 BRA `(.L_x_287) ;  /* 0x0000000000080947 */ /* 0x007fea0003800000 */
[----:B------:R-:W-:-:S05]  /*4940*/  IMAD R49, R49, 0x4, R38 ;  /* 0x0000000431317824 */ /* 0x000fca00078e0226 */
[----:B------:R0:W1:Y:S02]  /*4950*/  ATOMS.ADD R42, [R49], R4 ;  /* 0x00000004312a738c */ /* 0x0000640000000000 */
.L_x_287:
[----:B------:R-:W-:Y:S05]  /*4960*/  BSYNC.RECONVERGENT B0 ;  /* 0x0000000000007941 */ /* 0x000fea0003800200 */
.L_x_286:
[----:B------:R-:W-:Y:S01]  /*4970*/  R2P PR, R53, 0x7f ;  /* 0x0000007f35007804 */ /* 0x000fe20000000000 */
[----:B------:R-:W-:Y:S01]  /*4980*/  IMAD.IADD R0, R0, 0x1, R45 ;  /* 0x0000000100007824 */ /* 0x000fe200078e022d */
[----:B-1----:R1:W2:Y:S01]  /*4990*/  SHFL.IDX PT, R43, R42, R43, 0x1f ;  /* 0x00001f2b2a2b7589 */ /* 0x0022a200000e0000 */
[----:B------:R-:W-:Y:S01]  /*49a0*/  BSSY.RECONVERGENT B0, `(.L_x_288) ;  /* 0x0000026000007945 */ /* 0x000fe20003800200 */
[----:B------:R-:W-:Y:S02]  /*49b0*/  IMAD.IADD R41, R41, 0x1, R50 ;  /* 0x0000000129297824 */ /* 0x000fe400078e0232 */
[----:B------:R-:W-:-:S07]  /*49c0*/  IMAD.MOV.U32 R50, RZ, RZ, RZ ;  /* 0x000000ffff327224 */ /* 0x000fce00078e00ff */
[----:B------:R-:W-:Y:S02]  /*49d0*/  VOTE.ANY R48, PT, P0 ;  /* 0x0000000000307806 */ /* 0x000fe400000e0100 */
[----:B------:R-:W-:Y:S02]  /*49e0*/  VOTE.ANY R45, PT, P1 ;  /* 0x00000000002d7806 */ /* 0x000fe400008e0100 */
        /* <DEDUP_REMOVED lines=23> */
[----:B------:R-:W-:Y:S02]  /*4b60*/  SEL R45, R25, 0x80000000, P0 ;  /* 0x80000000192d7807 */ /* 0x000fe40000000000 */
[----:B0-----:R0:W4:Y:S02]  /*4b70*/  FLO.U32 R49, R48 ;  /* 0x0000003000317300 */ /* 0x00112400000e0000 */
[----:B------:R-:W-:-:S04]  /*4b80*/  SHF.R.U32.HI R45, RZ, UR6, R45 ;  /* 0x00000006ff2d7c19 */ /* 0x000fc8000801162d */
[----:B------:R-:W-:Y:S02]  /*4b90*/  LOP3.LUT R45, R45, UR5, RZ, 0x30, !PT ;  /* 0x000000052d2d7c12 */ /* 0x000fe4000f8e30ff */
[----:B0-----:R-:W-:-:S04]  /*4ba0*/  LOP3.LUT R48, R17, R48, RZ, 0xc0, !PT ;  /* 0x0000003011307212 */ /* 0x001fc800078ec0ff */
[----:B-1----:R0:W1:Y:S01]  /*4bb0*/  POPC R42, R48 ;  /* 0x00000030002a7309 */ /* 0x0020620000000000 */
[----:B----4-:R-:W-:-:S13]  /*4bc0*/  ISETP.NE.AND P0, PT, R40, R49, PT ;  /* 0x000000312800720c */ /* 0x010fda0003f05270 */
[----:B012---:R-:W-:Y:S05]  /*4bd0*/  @P0 BRA `(.L_x_289) ;  /* 0x0000000000080947 */ /* 0x007fea0003800000 */
[----:B------:R-:W-:-:S05]  /*4be0*/  IMAD R53, R53, 0x4, R38 ;  /* 0x0000000435357824 */ /* 0x000fca00078e0226 */
[----:B------:R0:W1:Y:S02]  /*4bf0*/  ATOMS.ADD R50, [R53], R42 ;  /* 0x0000002a3532738c */ /* 0x0000640000000000 */
.L_x_289:
[----:B------:R-:W-:Y:S05]  /*4c00*/  BSYNC.RECONVERGENT B0 ;  /* 0x0000000000007941 */ /* 0x000fea0003800200 */
.L_x_288:
[----:B------:R-:W-:Y:S01]  /*4c10*/  R2P PR, R45, 0x7f ;  /* 0x0000007f2d007804 */ /* 0x000fe20000000000 */
[----:B------:R-:W-:Y:S01]  /*4c20*/  IMAD.IADD R44, R47, 0x1, R44 ;  /* 0x000000012f2c7824 */ /* 0x000fe200078e022c */
[----:B-1----:R1:W2:Y:S01]  /*4c30*/  SHFL.IDX PT, R49, R50, R49, 0x1f ;  /* 0x00001f3132317589 */ /* 0x0022a200000e0000 */
[----:B------:R-:W-:Y:S01]  /*4c40*/  IMAD.IADD R46, R46, 0x1, R51 ;  /* 0x000000012e2e7824 */ /* 0x000fe200078e0233 */
[----:B------:R-:W-:Y:S01]  /*4c50*/  BSSY.RECONVERGENT B0, `(.L_x_290) ;  /* 0x0000025000007945 */ /* 0x000fe20003800200 */
[----:B-1----:R-:W-:-:S08]  /*4c60*/  IMAD.MOV.U32 R50, RZ, RZ, RZ ;  /* 0x000000ffff327224 */ /* 0x002fd000078e00ff */
        /* <DEDUP_REMOVED lines=26> */
[----:B------:R-:W1:Y:S02]  /*4e10*/  FLO.U32 R47, R48 ;  /* 0x00000030002f7300 */ /* 0x000e6400000e0000 */
[----:B0-----:R-:W-:-:S02]  /*4e20*/  SHF.R.U32.HI R53, RZ, UR6, R51 ;  /* 0x00000006ff357c19 */ /* 0x001fc40008011633 */
[----:B------:R-:W-:Y:S02]  /*4e30*/  LOP3.LUT R51, R17, R48, RZ, 0xc0, !PT ;  /* 0x0000003011337212 */ /* 0x000fe400078ec0ff */
[----:B------:R-:W-:-:S04]  /*4e40*/  LOP3.LUT R53, R53, UR5, RZ, 0x30, !PT ;  /* 0x0000000535357c12 */ /* 0x000fc8000f8e30ff */
[----:B------:R-:W0:Y:S01]  /*4e50*/  POPC R51, R51 ;  /* 0x0000003300337309 */ /* 0x000e220000000000 */
[----:B-1----:R-:W-:-:S13]  /*4e60*/  ISETP.NE.AND P0, PT, R40, R47, PT ;  /* 0x0000002f2800720c */ /* 0x002fda0003f05270 */
[----:B0-2---:R-:W-:Y:S05]  /*4e70*/  @P0 BRA `(.L_x_291) ;  /* 0x0000000000080947 */ /* 0x005fea0003800000 */
[----:B------:R-:W-:-:S06]  /*4e80*/  IMAD R50, R45, 0x4, R38 ;  /* 0x000000042d327824 */ /* 0x000fcc00078e0226 */
[----:B------:R0:W1:Y:S02]  /*4e90*/  ATOMS.ADD R50, [R50], R51 ;  /* 0x000000333232738c */ /* 0x0000640000000000 */
.L_x_291:
[----:B------:R-:W-:Y:S05]  /*4ea0*/  BSYNC.RECONVERGENT B0 ;  /* 0x0000000000007941 */ /* 0x000fea0003800200 */
.L_x_290:
[----:B------:R-:W-:Y:S01]  /*4eb0*/  R2P PR, R53, 0x7f ;  /* 0x0000007f35007804 */ /* 0x000fe20000000000 */
[----:B------:R-:W-:Y:S01]  /*4ec0*/  IMAD.IADD R18, R18, 0x1, R15 ;  /* 0x0000000112127824 */ /* 0x000fe200078e020f */
[----:B-1----:R1:W2:Y:S01]  /*4ed0*/  SHFL.IDX PT, R50, R50, R47, 0x1f ;  /* 0x00001f2f32327589 */ /* 0x0022a200000e0000 */
[----:B------:R-:W-:Y:S01]  /*4ee0*/  IMAD.IADD R13, R16, 0x1, R13 ;  /* 0x00000001100d7824 */ /* 0x000fe200078e020d */
[----:B------:R-:W-:Y:S09]  /*4ef0*/  BSSY.RECONVERGENT B0, `(.L_x_292) ;  /* 0x0000025000007945 */ /* 0x000ff20003800200 */
[----:B------:R-:W-:-:S02]  /*4f00*/  VOTE.ANY R45, PT, P0 ;  /* 0x00000000002d7806 */ /* 0x000fc400000e0100 */
[----:B------:R-:W-:Y:S02]  /*4f10*/  VOTE.ANY R48, PT, P1 ;  /* 0x0000000000307806 */ /* 0x000fe400008e0100 */
[----:B------:R-:W-:Y:S02]  /*4f20*/  @!P0 LOP3.LUT R45, RZ, R45, RZ, 0x33, !PT ;  /* 0x0000002dff2d8212 */ /* 0x000fe400078e33ff */
[----:B------:R-:W-:Y:S02]  /*4f30*/  @!P1 LOP3.LUT R48, RZ, R48, RZ, 0x33, !PT ;  /* 0x00000030ff309212 */ /* 0x000fe400078e33ff */
[----:B------:R-:W-:Y:S02]  /*4f40*/  LOP3.LUT P0, RZ, R53, 0x80, RZ, 0xc0, !PT ;  /* 0x0000008035ff7812 */ /* 0x000fe4000780c0ff */
[----:B------:R-:W-:Y:S02]  /*4f50*/  LOP3.LUT R45, R48, R45, RZ, 0xc0, !PT ;  /* 0x0000002d302d7212 */ /* 0x000fe400078ec0ff */
[----:B------:R-:W-:-:S04]  /*4f60*/  VOTE.ANY R48, PT, P2 ;  /* 0x0000000000307806 */ /* 0x000fc800010e0100 */
[----:B------:R-:W-:-:S04]  /*4f70*/  @!P2 LOP3.LUT R48, RZ, R48, RZ, 0x33, !PT ;  /* 0x00000030ff30a212 */ /* 0x000fc800078e33ff */
[----:B------:R-:W-:Y:S02]  /*4f80*/  LOP3.LUT R45, R48, R45, RZ, 0xc0, !PT ;  /* 0x0000002d302d7212 */ /* 0x000fe400078ec0ff */
[----:B------:R-:W-:Y:S02]  /*4f90*/  VOTE.ANY R48, PT, P3 ;  /* 0x0000000000307806 */ /* 0x000fe400018e0100 */
[----:B------:R-:W-:Y:S02]  /*4fa0*/  VOTE.ANY R15, PT, P0 ;  /* 0x00000000000f7806 */ /* 0x000fe400000e0100 */
[----:B------:R-:W-:Y:S02]  /*4fb0*/  @!P3 LOP3.LUT R48, RZ, R48, RZ, 0x33, !PT ;  /* 0x00000030ff30b212 */ /* 0x000fe400078e33ff */
[----:B------:R-:W-:Y:S02]  /*4fc0*/  @!P0 LOP3.LUT R15, RZ, R15, RZ, 0x33, !PT ;  /* 0x0000000fff0f8212 */ /* 0x000fe400078e33ff */
[----:B------:R-:W-:-:S02]  /*4fd0*/  LOP3.LUT R45, R48, R45, RZ, 0xc0, !PT ;  /* 0x0000002d302d7212 */ /* 0x000fc400078ec0ff */
[----:B------:R-:W-:Y:S02]  /*4fe0*/  VOTE.ANY R48, PT, P4 ;  /* 0x0000000000307806 */ /* 0x000fe400020e0100 */
[C---:B------:R-:W-:Y:S02]  /*4ff0*/  ISETP.NE.AND P0, PT, R23.reuse, 0x7fffffff, PT ;  /* 0x7fffffff1700780c */ /* 0x040fe40003f05270 */
[----:B------:R-:W-:Y:S02]  /*5000*/  @!P4 LOP3.LUT R48, RZ, R48, RZ, 0x33, !PT ;  /* 0x00000030ff30c212 */ /* 0x000fe400078e33ff */
[----:B------:R-:W-:Y:S02]  /*5010*/  SEL R16, R23, 0x80000000, P0 ;  /* 0x8000000017107807 */ /* 0x000fe40000000000 */
[----:B------:R-:W-:Y:S02]  /*5020*/  LOP3.LUT R45, R48, R45, RZ, 0xc0, !PT ;  /* 0x0000002d302d7212 */ /* 0x000fe400078ec0ff */
[----:B------:R-:W-:-:S02]  /*5030*/  VOTE.ANY R48, PT, P5 ;  /* 0x0000000000307806 */ /* 0x000fc400028e0100 */
[----:B------:R-:W-:Y:S02]  /*5040*/  SHF.R.U32.HI R16, RZ, UR6, R16 ;  /* 0x00000006ff107c19 */ /* 0x000fe40008011610 */
[----:B------:R-:W-:Y:S02]  /*5050*/  @!P5 LOP3.LUT R48, RZ, R48, RZ, 0x33, !PT ;  /* 0x00000030ff30d212 */ /* 0x000fe400078e33ff */
[----:B-1----:R-:W-:Y:S01]  /*5060*/  LOP3.LUT R47, R16, UR5, RZ, 0x30, !PT ;  /* 0x00000005102f7c12 */ /* 0x002fe2000f8e30ff */
[----:B------:R-:W-:Y:S01]  /*5070*/  IMAD.MOV.U32 R16, RZ, RZ, RZ ;  /* 0x000000ffff107224 */ /* 0x000fe200078e00ff */
[----:B------:R-:W-:Y:S02]  /*5080*/  LOP3.LUT R45, R48, R45, RZ, 0xc0, !PT ;  /* 0x0000002d302d7212 */ /* 0x000fe400078ec0ff */
[----:B------:R-:W-:-:S04]  /*5090*/  VOTE.ANY R48, PT, P6 ;  /* 0x0000000000307806 */ /* 0x000fc800030e0100 */
[----:B------:R-:W-:-:S04]  /*50a0*/  @!P6 LOP3.LUT R48, RZ, R48, RZ, 0x33, !PT ;  /* 0x00000030ff30e212 */ /* 0x000fc800078e33ff */
[----:B------:R-:W-:-:S04]  /*50b0*/  LOP3.LUT R48, R48, R45, RZ, 0xc0, !PT ;  /* 0x0000002d30307212 */ /* 0x000fc800078ec0ff */
[----:B------:R-:W-:-:S04]  /*50c0*/  LOP3.LUT R48, R15, R48, RZ, 0xc0, !PT ;  /* 0x000000300f307212 */ /* 0x000fc800078ec0ff */
[----:B------:R-:W1:Y:S01]  /*50d0*/  FLO.U32 R15, R48 ;  /* 0x00000030000f7300 */ /* 0x000e6200000e0000 */
[----:B------:R-:W-:-:S07]  /*50e0*/  LOP3.LUT R45, R17, R48, RZ, 0xc0, !PT ;  /* 0x00000030112d7212 */ /* 0x000fce00078ec0ff */
[----:B------:R-:W4:Y:S01]  /*50f0*/  POPC R45, R45 ;  /* 0x0000002d002d7309 */ /* 0x000f220000000000 */
[----:B-1----:R-:W-:-:S13]  /*5100*/  ISETP.NE.AND P0, PT, R40, R15, PT ;  /* 0x0000000f2800720c */ /* 0x002fda0003f05270 */
[----:B--2-4-:R-:W-:Y:S05]  /*5110*/  @P0 BRA `(.L_x_293) ;  /* 0x0000000000080947 */ /* 0x014fea0003800000 */
[----:B------:R-:W-:-:S06]  /*5120*/  IMAD R16, R53, 0x4, R38 ;  /* 0x0000000435107824 */ /* 0x000fcc00078e0226 */
[----:B------:R1:W2:Y:S02]  /*5130*/  ATOMS.ADD R16, [R16], R45 ;  /* 0x0000002d1010738c */ /* 0x0002a40000000000 */
.L_x_293:
[----:B------:R-:W-:Y:S05]  /*5140*/  BSYNC.RECONVERGENT B0 ;  /* 0x0000000000007941 */ /* 0x000fea0003800200 */
.L_x_292:
[----:B------:R-:W-:Y:S01]  /*5150*/  R2P PR, R47, 0x7f ;  /* 0x0000007f2f007804 */ /* 0x000fe20000000000 */
[----:B------:R-:W-:Y:S01]  /*5160*/  IMAD.IADD R14, R14, 0x1, R11 ;  /* 0x000000010e0e7824 */ /* 0x000fe200078e020b */
[----:B--2---:R2:W4:Y:S01]  /*5170*/  SHFL.IDX PT, R16, R16, R15, 0x1f ;  /* 0x00001f0f10107589 */ /* 0x00452200000e0000 */
[----:B---3--:R-:W-:Y:S01]  /*5180*/  IMAD.IADD R9, R12, 0x1, R9 ;  /* 0x000000010c097824 */ /* 0x008fe200078e0209 */
        /* <DEDUP_REMOVED lines=27> */
[----:B------:R-:W3:Y:S01]  /*5340*/  FLO.U32 R11, R48 ;  /* 0x00000030000b7300 */ /* 0x000ee200000e0000 */
[----:B------:R-:W-:Y:S02]  /*5350*/  LOP3.LUT R53, R17, R48, RZ, 0xc0, !PT ;  /* 0x0000003011357212 */ /* 0x000fe400078ec0ff */
[----:B------:R-:W-:-:S04]  /*5360*/  SHF.R.U32.HI R12, RZ, UR6, R12 ;  /* 0x00000006ff0c7c19 */ /* 0x000fc8000801160c */
[----:B--2---:R-:W-:Y:S01]  /*5370*/  LOP3.LUT R15, R12, UR5, RZ, 0x30, !PT ;  /* 0x000000050c0f7c12 */ /* 0x004fe2000f8e30ff */
[----:B------:R-:W2:Y:S01]  /*5380*/  POPC R53, R53 ;  /* 0x0000003500357309 */ /* 0x000ea20000000000 */
[----:B------:R-:W-:Y:S01]  /*5390*/  IMAD.MOV.U32 R12, RZ, RZ, RZ ;  /* 0x000000ffff0c7224 */ /* 0x000fe200078e00ff */
[----:B---3--:R-:W-:-:S13]  /*53a0*/  ISETP.NE.AND P0, PT, R40, R11, PT ;  /* 0x0000000b2800720c */ /* 0x008fda0003f05270 */
[----:B--2-4-:R-:W-:Y:S05]  /*53b0*/  @P0 BRA `(.L_x_295) ;  /* 0x0000000000080947 */ /* 0x014fea0003800000 */
[----:B------:R-:W-:-:S06]  /*53c0*/  IMAD R12, R47, 0x4, R38 ;  /* 0x000000042f0c7824 */ /* 0x000fcc00078e0226 */
[----:B------:R2:W3:Y:S02]  /*53d0*/  ATOMS.ADD R12, [R12], R53 ;  /* 0x000000350c0c738c */ /* 0x0004e40000000000 */
.L_x_295:
[----:B------:R-:W-:Y:S05]  /*53e0*/  BSYNC.RECONVERGENT B0 ;  /* 0x0000000000007941 */ /* 0x000fea0003800200 */
.L_x_294:
[----:B------:R-:W-:Y:S01]  /*53f0*/  R2P PR, R15, 0x7f ;  /* 0x0000007f0f007804 */ /* 0x000fe20000000000 */
[----:B------:R-:W-:Y:S01]  /*5400*/  IMAD.IADD R10, R10, 0x1, R7 ;  /* 0x000000010a0a7824 */ /* 0x000fe200078e0207 */
[----:B---3--:R3:W4:Y:S01]  /*5410*/  SHFL.IDX PT, R12, R12, R11, 0x1f ;  /* 0x00001f0b0c0c7589 */ /* 0x00872200000e0000 */
        /* <DEDUP_REMOVED lines=21> */
[----:B------:R-:W-:-:S04]  /*5570*/  VOTE.ANY R48, PT, P5 ;  /* 0x0000000000307806 */ /* 0x000fc800028e0100 */
[----:B------:R-:W-:-:S04]  /*5580*/  @!P5 LOP3.LUT R48, RZ, R48, RZ, 0x33, !PT ;  /* 0x00000030ff30d212 */ /* 0x000fc800078e33ff */
[----:B------:R-:W-:Y:S02]  /*5590*/  LOP3.LUT R47, R48, R47, RZ, 0xc0, !PT ;  /* 0x0000002f302f7212 */ /* 0x000fe400078ec0ff */
[----:B------:R-:W-:-:S04]  /*55a0*/  VOTE.ANY R48, PT, P6 ;  /* 0x0000000000307806 */ /* 0x000fc800030e0100 */
[----:B------:R-:W-:-:S04]  /*55b0*/  @!P6 LOP3.LUT R48, RZ, R48, RZ, 0x33, !PT ;  /* 0x00000030ff30e212 */ /* 0x000fc800078e33ff */
[----:B------:R-:W-:Y:S02]  /*55c0*/  LOP3.LUT R48, R48, R47, RZ, 0xc0, !PT ;  /* 0x0000002f30307212 */ /* 0x000fe400078ec0ff */
[----:B------:R-:W-:Y:S02]  /*55d0*/  SHF.R.U32.HI R47, RZ, UR6, R8 ;  /* 0x00000006ff2f7c19 */ /* 0x000fe40008011608 */
[----:B------:R-:W-:Y:S02]  /*55e0*/  LOP3.LUT R48, R7, R48, RZ, 0xc0, !PT ;  /* 0x0000003007307212 */ /* 0x000fe400078ec0ff */
[----:B------:R-:W-:Y:S02]  /*55f0*/  LOP3.LUT R47, R47, UR5, RZ, 0x30, !PT ;  /* 0x000000052f2f7c12 */ /* 0x000fe4000f8e30ff */
[----:B------:R5:W0:Y:S01]  /*5600*/  FLO.U32 R7, R48 ;  /* 0x0000003000077300 */ /* 0x000a2200000e0000 */
[----:B------:R-:W-:-:S07]  /*5610*/  LOP3.LUT R8, R17, R48, RZ, 0xc0, !PT ;  /* 0x0000003011087212 */ /* 0x000fce00078ec0ff */
[----:B------:R-:W1:Y:S01]  /*5620*/  POPC R8, R8 ;  /* 0x0000000800087309 */ /* 0x000e620000000000 */
[----:B-----5:R-:W-:Y:S01]  /*5630*/  IMAD.MOV.U32 R48, RZ, RZ, RZ ;  /* 0x000000ffff307224 */ /* 0x020fe200078e00ff */
[----:B0-----:R-:W-:-:S13]  /*5640*/  ISETP.NE.AND P0, PT, R40, R7, PT ;  /* 0x000000072800720c */ /* 0x001fda0003f05270 */
[----:B-1-34-:R-:W-:Y:S05]  /*5650*/  @P0 BRA `(.L_x_297) ;  /* 0x0000000000080947 */ /* 0x01afea0003800000 */
[----:B------:R-:W-:-:S05]  /*5660*/  IMAD R15, R15, 0x4, R38 ;  /* 0x000000040f0f7824 */ /* 0x000fca00078e0226 */
[----:B------:R0:W1:Y:S02]  /*5670*/  ATOMS.ADD R48, [R15], R8 ;  /* 0x000000080f30738c */ /* 0x0000640000000000 */
.L_x_297:
[----:B------:R-:W-:Y:S05]  /*5680*/  BSYNC.RECONVERGENT B0 ;  /* 0x0000000000007941 */ /* 0x000fea0003800200 */
.L_x_296:
[----:B------:R-:W-:Y:S01]  /*5690*/  R2P PR, R47, 0x7f ;  /* 0x0000007f2f007804 */ /* 0x000fe20000000000 */
[----:B-1----:R1:W3:Y:S01]  /*56a0*/  SHFL.IDX PT, R7, R48, R7, 0x1f ;  /* 0x00001f0730077589 */ /* 0x0022e200000e0000 */
[----:B------:R-:W-:Y:S11]  /*56b0*/  BSSY.RECONVERGENT B0, `(.L_x_298) ;  /* 0x0000021000007945 */ /* 0x000ff60003800200 */
[----:B------:R-:W-:-:S02]  /*56c0*/  VOTE.ANY R11, PT, P0 ;  /* 0x00000000000b7806 */ /* 0x000fc400000e0100 */
[----:B0-----:R-:W-:Y:S02]  /*56d0*/  VOTE.ANY R15, PT, P1 ;  /* 0x00000000000f7806 */ /* 0x001fe400008e0100 */
[----:B------:R-:W-:Y:S02]  /*56e0*/  @!P0 LOP3.LUT R11, RZ, R11, RZ, 0x33, !PT ;  /* 0x0000000bff0b8212 */ /* 0x000fe400078e33ff */
[----:B------:R-:W-:Y:S02]  /*56f0*/  @!P1 LOP3.LUT R15, RZ, R15, RZ, 0x33, !PT ;  /* 0x0000000fff0f9212 */ /* 0x000fe400078e33ff */
[----:B-1----:R-:W-:Y:S02]  /*5700*/  VOTE.ANY R48, PT, P5 ;  /* 0x0000000000307806 */ /* 0x002fe400028e0100 */
[----:B------:R-:W-:Y:S02]  /*5710*/  LOP3.LUT R11, R15, R11, RZ, 0xc0, !PT ;  /* 0x0000000b0f0b7212 */ /* 0x000fe400078ec0ff */
[----:B------:R-:W-:-:S02]  /*5720*/  VOTE.ANY R15, PT, P2 ;  /* 0x00000000000f7806 */ /* 0x000fc400010e0100 */
        /* <DEDUP_REMOVED lines=9> */
[----:B------:R-:W-:-:S04]  /*57c0*/  LOP3.LUT R11, R15, R11, RZ, 0xc0, !PT ;  /* 0x0000000b0f0b7212 */ /* 0x000fc800078ec0ff */
[----:B------:R-:W-:Y:S02]  /*57d0*/  LOP3.LUT R11, R48, R11, RZ, 0xc0, !PT ;  /* 0x0000000b300b7212 */ /* 0x000fe400078ec0ff */
[----:B------:R-:W-:-:S04]  /*57e0*/  VOTE.ANY R48, PT, P6 ;  /* 0x0000000000307806 */ /* 0x000fc800030e0100 */
[----:B------:R-:W-:-:S04]  /*57f0*/  @!P6 LOP3.LUT R48, RZ, R48, RZ, 0x33, !PT ;  /* 0x00000030ff30e212 */ /* 0x000fc800078e33ff */
[----:B------:R-:W-:Y:S02]  /*5800*/  LOP3.LUT R11, R48, R11, RZ, 0xc0, !PT ;  /* 0x0000000b300b7212 */ /* 0x000fe400078ec0ff */
[----:B------:R-:W-:-:S04]  /*5810*/  VOTE.ANY R48, PT, P0 ;  /* 0x0000000000307806 */ /* 0x000fc800000e0100 */
[----:B------:R-:W-:-:S04]  /*5820*/  @!P0 LOP3.LUT R48, RZ, R48, RZ, 0x33, !PT ;  /* 0x00000030ff308212 */ /* 0x000fc800078e33ff */
[----:B------:R-:W-:-:S04]  /*5830*/  LOP3.LUT R48, R48, R11, RZ, 0xc0, !PT ;  /* 0x0000000b30307212 */ /* 0x000fc800078ec0ff */
[----:B------:R-:W0:Y:S01]  /*5840*/  FLO.U32 R15, R48 ;  /* 0x00000030000f7300 */ /* 0x000e2200000e0000 */
[----:B------:R-:W-:-:S07]  /*5850*/  LOP3.LUT R11, R17, R48, RZ, 0xc0, !PT ;  /* 0x00000030110b7212 */ /* 0x000fce00078ec0ff */
[----:B------:R-:W1:Y:S01]  /*5860*/  POPC R11, R11 ;  /* 0x0000000b000b7309 */ /* 0x000e620000000000 */
[----:B0-----:R-:W-:Y:S01]  /*5870*/  ISETP.NE.AND P0, PT, R40, R15, PT ;  /* 0x0000000f2800720c */ /* 0x001fe20003f05270 */
[----:B------:R-:W-:-:S12]  /*5880*/  IMAD.MOV.U32 R40, RZ, RZ, RZ ;  /* 0x000000ffff287224 */ /* 0x000fd800078e00ff */
[----:B-1-3--:R-:W-:Y:S05]  /*5890*/  @P0 BRA `(.L_x_299) ;  /* 0x0000000000080947 */ /* 0x00afea0003800000 */
[----:B------:R-:W-:-:S05]  /*58a0*/  IMAD R38, R47, 0x4, R38 ;  /* 0x000000042f267824 */ /* 0x000fca00078e0226 */
[----:B------:R0:W1:Y:S02]  /*58b0*/  ATOMS.ADD R40, [R38], R11 ;  /* 0x0000000b2628738c */ /* 0x0000640000000000 */
.L_x_299:
[----:B------:R-:W-:Y:S05]  /*58c0*/  BSYNC.RECONVERGENT B0 ;  /* 0x0000000000007941 */ /* 0x000fea0003800200 */
.L_x_298:
[----:B01----:R0:W1:Y:S01]  /*58d0*/  SHFL.IDX PT, R38, R40, R15, 0x1f ;  /* 0x00001f0f28267589 */ /* 0x00306200000e0000 */
[----:B------:R-:W-:Y:S01]  /*58e0*/  ISETP.GE.AND P0, PT, R39, RZ, PT ;  /* 0x000000ff2700720c */ /* 0x000fe20003f06270 */
[----:B------:R-:W-:Y:S01]  /*58f0*/  IMAD.IADD R43, R4, 0x1, R43 ;  /* 0x00000001042b7824 */ /* 0x000fe200078e022b */
[----:B------:R-:W-:Y:S01]  /*5900*/  LEA R17, R6, UR4, 0x2 ;  /* 0x0000000406117c11 */ /* 0x000fe2000f8e10ff */
[----:B------:R-:W-:Y:S01]  /*5910*/  BAR.SYNC.DEFER_BLOCKING 0x0 ;  /* 0x0000000000007b1d */ /* 0x000fe20000010000 */
[----:B------:R-:W-:Y:S01]  /*5920*/  LEA R0, R0, UR4, 0x2 ;  /* 0x0000000400007c11 */ /* 0x000fe2000f8e10ff */
[----:B------:R-:W-:Y:S01]  /*5930*/  IMAD.IADD R49, R42, 0x1, R49 ;  /* 0x000000012a317824 */ /* 0x000fe200078e0231 */
[----:B------:R-:W-:Y:S01]  /*5940*/  LEA R4, R41, UR4, 0x2 ;  /* 0x0000000429047c11 */ /* 0x000fe2000f8e10ff */
[----:B------:R-:W-:Y:S01]  /*5950*/  IMAD.IADD R50, R51, 0x1, R50 ;  /* 0x0000000133327824 */ /* 0x000fe200078e0232 */
[----:B------:R-:W-:Y:S01]  /*5960*/  SEL R48, RZ, 0x7fffffff, !P0 ;  /* 0x7fffffffff307807 */ /* 0x000fe20004000000 */
[----:B------:R-:W-:Y:S01]  /*5970*/  IMAD.IADD R16, R45, 0x1, R16 ;  /* 0x000000012d107824 */ /* 0x000fe200078e0210 */
[----:B------:R-:W-:Y:S01]  /*5980*/  LEA R46, R46, UR4, 0x2 ;  /* 0x000000042e2e7c11 */ /* 0x000fe2000f8e10ff */
[----:B------:R-:W-:Y:S01]  /*5990*/  IMAD.IADD R12, R53, 0x1, R12 ;  /* 0x00000001350c7824 */ /* 0x000fe200078e020c */
[----:B0-----:R-:W-:Y:S01]  /*59a0*/  LEA R15, R18, UR4, 0x2 ;  /* 0x00000004120f7c11 */ /* 0x001fe2000f8e10ff */
[----:B------:R-:W-:Y:S01]  /*59b0*/  IMAD.IADD R7, R8, 0x1, R7 ;  /* 0x0000000108077824 */ /* 0x000fe200078e0207 */
[----:B------:R-:W-:Y:S01]  /*59c0*/  LEA R6, R13, UR4, 0x2 ;  /* 0x000000040d067c11 */ /* 0x000fe2000f8e10ff */
[----:B------:R-:W-:Y:S01]  /*59d0*/  BSSY B1, `(.L_x_300) ;  /* 0x0000054000017945 */ /* 0x000fe20003800000 */
[----:B------:R-:W-:-:S02]  /*59e0*/  LOP3.LUT R39, R48, R39, RZ, 0x3c, !PT ;  /* 0x0000002730277212 */ /* 0x000fc400078e3cff */
[----:B------:R-:W-:Y:S02]  /*59f0*/  LEA R14, R14, UR4, 0x2 ;  /* 0x000000040e0e7c11 */ /* 0x000fe4000f8e10ff */
[----:B------:R-:W-:Y:S02]  /*5a00*/  LEA R9, R9, UR4, 0x2 ;  /* 0x0000000409097c11 */ /* 0x000fe4000f8e10ff */
[----:B------:R-:W-:Y:S01]  /*5a10*/  LEA R10, R10, UR4, 0x2 ;  /* 0x000000040a0a7c11 */ /* 0x000fe2000f8e10ff */
[----:B-1----:R-:W-:Y:S01]  /*5a20*/  IMAD.IADD R38, R11, 0x1, R38 ;  /* 0x000000010b267824 */ /* 0x002fe200078e0226 */
[----:B------:R-:W-:Y:S02]  /*5a30*/  LEA R11, R44, UR4, 0x2 ;  /* 0x000000042c0b7c11 */ /* 0x000fe4000f8e10ff */
[----:B------:R-:W-:Y:S01]  /*5a40*/  LEA R5, R5, UR4, 0x2 ;  /* 0x0000000405057c11 */ /* 0x000fe2000f8e10ff */
[----:B------:R-:W-:Y:S01]  /*5a50*/  STS [R17+-0x4], R36 ;  /* 0xfffffc2411007388 */ /* 0x000fe20000000800 */
[----:B------:R-:W-:-:S02]  /*5a60*/  LEA R49, R49, UR4, 0x2 ;  /* 0x0000000431317c11 */ /* 0x000fc4000f8e10ff */
[----:B------:R-:W-:Y:S01]  /*5a70*/  LEA R50, R50, UR4, 0x2 ;  /* 0x0000000432327c11 */ /* 0x000fe2000f8e10ff */
[----:B------:R0:W-:Y:S01]  /*5a80*/  STS [R0+-0x4], R37 ;  /* 0xfffffc2500007388 */ /* 0x0001e20000000800 */
[----:B------:R-:W-:Y:S02]  /*5a90*/  LEA R12, R12, UR4, 0x2 ;  /* 0x000000040c0c7c11 */ /* 0x000fe4000f8e10ff */
[----:B------:R-:W-:Y:S01]  /*5aa0*/  LEA R7, R7, UR4, 0x2 ;  /* 0x0000000407077c11 */ /* 0x000fe2000f8e10ff */
[----:B------:R-:W-:Y:S01]  /*5ab0*/  STS [R4+-0x4], R35 ;  /* 0xfffffc2304007388 */ /* 0x000fe20000000800 */
[----:B------:R-:W-:Y:S02]  /*5ac0*/  LEA R38, R38, UR4, 0x2 ;  /* 0x0000000426267c11 */ /* 0x000fe4000f8e10ff */
[----:B------:R-:W-:Y:S01]  /*5ad0*/  ISETP.NE.AND P1, PT, R52, RZ, PT ;  /* 0x000000ff3400720c */ /* 0x000fe20003f25270 */
[----:B------:R1:W-:Y:S01]  /*5ae0*/  STS [R11+-0x4], R34 ;  /* 0xfffffc220b007388 */ /* 0x0003e20000000800 */
[----:B------:R-:W-:-:S02]  /*5af0*/  LEA R13, R3, UR4, 0x3 ;  /* 0x00000004030d7c11 */ /* 0x000fc4000f8e18ff */
[----:B0-----:R-:W-:Y:S01]  /*5b00*/  LEA R0, R43, UR4, 0x2 ;  /* 0x000000042b007c11 */ /* 0x001fe2000f8e10ff */
[----:B------:R0:W-:Y:S04]  /*5b10*/  STS [R46+-0x4], R33 ;  /* 0xfffffc212e007388 */ /* 0x0001e80000000800 */
[----:B------:R0:W-:Y:S01]  /*5b20*/  STS [R15+-0x4], R32 ;  /* 0xfffffc200f007388 */ /* 0x0001e20000000800 */
[----:B-1----:R-:W-:-:S03]  /*5b30*/  LEA R11, R16, UR4, 0x2 ;  /* 0x00000004100b7c11 */ /* 0x002fc6000f8e10ff */
[----:B------:R0:W-:Y:S04]  /*5b40*/  STS [R6+-0x4], R31 ;  /* 0xfffffc1f06007388 */ /* 0x0001e80000000800 */
        /* <DEDUP_REMOVED lines=10> */
[----:B------:R0:W-:Y:S01]  /*5bf0*/  STS [R38+-0x4], R21 ;  /* 0xfffffc1526007388 */ /* 0x0001e20000000800 */
[----:B------:R-:W-:Y:S05]  /*5c00*/  @P1 BRA `(.L_x_301) ;  /* 0x0000000000c01947 */ /* 0x000fea0003800000 */
[----:B------:R-:W0:Y:S02]  /*5c10*/  LDCU.64 UR10, c[0x0][0x398] ;  /* 0x00007300ff0a77ac */ /* 0x000e240008000a00 */
[----:B0-----:R-:W-:-:S04]  /*5c20*/  LEA R6, P0, R3, UR10, 0x3 ;  /* 0x0000000a03067c11 */ /* 0x001fc8000f8018ff */
[----:B------:R-:W-:-:S05]  /*5c30*/  LEA.HI.X R7, R3, UR11, RZ, 0x3, P0 ;  /* 0x0000000b03077c11 */ /* 0x000fca00080f1cff */
[----:B------:R-:W3:Y:S01]  /*5c40*/  LDG.E.64 R4, desc[UR8][R6.64] ;  /* 0x0000000806047981 */ /* 0x000ee2000c1e1b00 */
[----:B------:R-:W-:Y:S01]  /*5c50*/  SHF.R.S32.HI R9, RZ, 0x1f, R19 ;  /* 0x0000001fff097819 */ /* 0x000fe20000011413 */
[----:B------:R-:W-:Y:S01]  /*5c60*/  UISETP.GE.AND UP0, UPT, UR7, 0x1, UPT ;  /* 0x000000010700788c */ /* 0x000fe2000bf06270 */
[----:B---3--:R-:W-:-:S05]  /*5c70*/  IADD3 R4, P0, PT, -R19, R4, RZ ;  /* 0x0000000413047210 */ /* 0x008fca0007f1e1ff */
[----:B------:R-:W-:Y:S02]  /*5c80*/  IMAD.X R5, R5, 0x1, ~R9, P0 ;  /* 0x0000000105057824 */ /* 0x000fe400000e0e09 */
[----:B------:R-:W-:-:S03]  /*5c90*/  IMAD.MOV.U32 R9, RZ, RZ, R20 ;  /* 0x000000ffff097224 */ /* 0x000fc600078e0014 */
[----:B------:R0:W-:Y:S01]  /*5ca0*/  STS.64 [R13+0x6c00], R4 ;  /* 0x006c00040d007388 */ /* 0x0001e20000000a00 */
[----:B------:R-:W-:Y:S05]  /*5cb0*/  BRA.U !UP0, `(.L_x_302) ;  /* 0x00000001086c7547 */ /* 0x000fea000b800000 */
[----:B------:R-:W-:Y:S01]  /*5cc0*/  BSSY B0, `(.L_x_303) ;  /* 0x0000019000007945 */ /* 0x000fe20003800000 */
[----:B------:R-:W-:Y:S02]  /*5cd0*/  IMAD.MOV.U32 R0, RZ, RZ, -0x1 ;  /* 0xffffffffff007424 */ /* 0x000fe400078e00ff */
[----:B------:R-:W-:Y:S02]  /*5ce0*/  IMAD.U32 R6, RZ, RZ, UR7 ;  /* 0x00000007ff067e24 */ /* 0x000fe4000f8e00ff */
[----:B------:R-:W-:-:S07]  /*5cf0*/  IMAD.MOV.U32 R9, RZ, RZ, R20 ;  /* 0x000000ffff097224 */ /* 0x000fce00078e0014 */
.L_x_307:
[----:B0-----:R-:W0:Y:S01]  /*5d00*/  LDC.64 R4, c[0x0][0x380] ;  /* 0x0000e000ff047b82 */ /* 0x001e220000000a00 */
[----:B------:R-:W-:Y:S01]  /*5d10*/  VIADD R11, R6, 0xffffffff ;  /* 0xffffffff060b7836 */ /* 0x000fe20000000000 */
[----:B------:R-:W-:Y:S03]  /*5d20*/  BSSY B2, `(.L_x_304) ;  /* 0x0000008000027945 */ /* 0x000fe60003800000 */
[----:B------:R-:W-:-:S04]  /*5d30*/  IMAD R7, R11, 0x100, R3 ;  /* 0x000001000b077824 */ /* 0x000fc800078e0203 */
[----:B0-----:R-:W-:-:S07]  /*5d40*/  IMAD.WIDE R4, R7, 0x4, R4 ;  /* 0x0000000407047825 */ /* 0x001fce00078e0204 */
.L_x_305:
[----:B------:R-:W-:Y:S05]  /*5d50*/  YIELD ;  /* 0x0000000000007946 */ /* 0x000fea0003800000 */
[----:B------:R0:W-:Y:S06]  /*5d60*/  MEMBAR.SC.CTA ;  /* 0x0000000000007992 */ /* 0x0001ec0000000000 */
[----:B0-----:R-:W3:Y:S02]  /*5d70*/  LDG.E.STRONG.SYS R7, desc[UR8][R4.64] ;  /* 0x0000000804077981 */ /* 0x001ee4000c1f5900 */
[----:B---3--:R-:W-:-:S13]  /*5d80*/  ISETP.NE.AND P0, PT, R7, RZ, PT ;  /* 0x000000ff0700720c */ /* 0x008fda0003f05270 */
[----:B------:R-:W-:Y:S05]  /*5d90*/  @!P0 BRA `(.L_x_305) ;  /* 0xfffffffc00ec8947 */ /* 0x000fea000383ffff */
[----:B------:R-:W-:Y:S05]  /*5da0*/  BSYNC B2 ;  /* 0x0000000000027941 */ /* 0x000fea0003800000 */
.L_x_304:
[----:B------:R-:W-:Y:S01]  /*5db0*/  BSSY.RECONVERGENT B2, `(.L_x_306) ;  /* 0x0000006000027945 */ /* 0x000fe20003800200 */
[C---:B------:R-:W-:Y:S02]  /*5dc0*/  ISETP.GT.AND P0, PT, R7.reuse, -0x1, PT ;  /* 0xffffffff0700780c */ /* 0x040fe40003f04270 */
[----:B------:R-:W-:Y:S01]  /*5dd0*/  LOP3.LUT R4, R7, 0x3fffffff, RZ, 0xc0, !PT ;  /* 0x3fffffff07047812 */ /* 0x000fe200078ec0ff */
[----:B------:R-:W-:Y:S05]  /*5de0*/  WARPSYNC.EXCLUSIVE R0 ;  /* 0x0000000000007348 */ /* 0x000fea0003a00000 */
[----:B------:R-:W-:-:S05]  /*5df0*/  IMAD.IADD R9, R4, 0x1, R9 ;  /* 0x0000000104097824 */ /* 0x000fca00078e0209 */
[----:B------:R-:W-:-:S07]  /*5e00*/  VOTE.ANY R0, PT, P0 ;  /* 0x0000000000007806 */ /* 0x000fce00000e0100 */
[----:B------:R-:W-:Y:S05]  /*5e10*/  BSYNC.RECONVERGENT B2 ;  /* 0x0000000000027941 */ /* 0x000fea0003800200 */
.L_x_306:
[----:B------:R-:W-:Y:S01]  /*5e20*/  ISETP.GT.U32.AND P1, PT, R6, 0x1, PT ;  /* 0x000000010600780c */ /* 0x000fe20003f24070 */
[----:B------:R-:W-:-:S12]  /*5e30*/  IMAD.MOV.U32 R6, RZ, RZ, R11 ;  /* 0x000000ffff067224 */ /* 0x000fd800078e000b */
[----:B------:R-:W-:Y:S05]  /*5e40*/  @P0 BRA P1, `(.L_x_307) ;  /* 0xfffffffc00ac0947 */ /* 0x000fea000083ffff */
[----:B------:R-:W-:Y:S05]  /*5e50*/  BSYNC B0 ;  /* 0x0000000000007941 */ /* 0x000fea0003800000 */
.L_x_303:
[----:B------:R1:W3:Y:S02]  /*5e60*/  LDS.64 R4, [R13+0x6c00] ;  /* 0x006c00000d047984 */ /* 0x0002e40000000a00 */
.L_x_302:
[----:B------:R-:W4:Y:S01]  /*5e70*/  LDC.64 R6, c[0x0][0x380] ;  /* 0x0000e000ff067b82 */ /* 0x000f220000000a00 */
[C---:B------:R-:W-:Y:S01]  /*5e80*/  IMAD.IADD R11, R9.reuse, 0x1, -R20 ;  /* 0x00000001090b7824 */ /* 0x040fe200078e0a14 */
[----:B------:R-:W-:Y:S01]  /*5e90*/  LOP3.LUT R9, R9, 0x80000000, RZ, 0xfc, !PT ;  /* 0x8000000009097812 */ /* 0x000fe200078efcff */
[----:B------:R-:W-:-:S03]  /*5ea0*/  IMAD.U32 R15, RZ, RZ, UR7 ;  /* 0x00000007ff0f7e24 */ /* 0x000fc6000f8e00ff */
[----:B0--3--:R-:W-:Y:S01]  /*5eb0*/  IADD3 R4, P0, PT, R11, R4, RZ ;  /* 0x000000040b047210 */ /* 0x009fe20007f1e0ff */
[----:B------:R-:W-:-:S03]  /*5ec0*/  IMAD R15, R15, 0x100, R3 ;  /* 0x000001000f0f7824 */ /* 0x000fc600078e0203 */
[----:B------:R-:W-:-:S05]  /*5ed0*/  LEA.HI.X.SX32 R5, R11, R5, 0x1, P0 ;  /* 0x000000050b057211 */ /* 0x000fca00000f0eff */
[----:B------:R3:W-:Y:S01]  /*5ee0*/  STS.64 [R13+0x6c00], R4 ;  /* 0x006c00040d007388 */ /* 0x0007e20000000a00 */
[----:B----4-:R-:W-:-:S05]  /*5ef0*/  IMAD.WIDE R6, R15, 0x4, R6 ;  /* 0x000000040f067825 */ /* 0x010fca00078e0206 */
[----:B------:R3:W-:Y:S02]  /*5f00*/  STG.E.STRONG.SYS desc[UR8][R6.64], R9 ;  /* 0x0000000906007986 */ /* 0x0007e4000c115908 */
.L_x_301:
[----:B------:R-:W-:Y:S05]  /*5f10*/  BSYNC B1 ;  /* 0x0000000000017941 */ /* 0x000fea0003800000 */
.L_x_300:
[----:B0--3--:R-:W0:Y:S01]  /*5f20*/  LDC.64 R6, c[0x0][0x390] ;  /* 0x0000e400ff067b82 */ /* 0x009e220000000a00 */
[----:B------:R-:W-:-:S06]  /*5f30*/  UIMAD UR6, UR7, 0x1b00, URZ ;  /* 0x00001b00070678a4 */ /* 0x000fcc000f8e02ff */
[----:B------:R-:W-:Y:S01]  /*5f40*/  IMAD.U32 R0, RZ, RZ, UR6 ;  /* 0x00000006ff007e24 */ /* 0x000fe2000f8e00ff */
[----:B------:R-:W3:Y:S03]  /*5f50*/  LDC R9, c[0x0][0x3c0] ;  /* 0x0000f000ff097b82 */ /* 0x000ee60000000800 */
[----:B------:R-:W-:Y:S01]  /*5f60*/  VIADD R0, R0, 0x1b00 ;  /* 0x00001b0000007836 */ /* 0x000fe20000000000 */
[----:B0-----:R-:W-:-:S04]  /*5f70*/  ISETP.EQ.U32.AND P1, PT, R6, RZ, PT ;  /* 0x000000ff0600720c */ /* 0x001fc80003f22070 */
[CC--:B---3--:R-:W-:Y:S02]  /*5f80*/  ISETP.GE.AND P0, PT, R0.reuse, R9.reuse, PT ;  /* 0x000000090000720c */ /* 0x0c8fe40003f06270 */
[----:B------:R-:W-:Y:S02]  /*5f90*/  ISETP.GT.AND P3, PT, R0, R9, PT ;  /* 0x000000090000720c */ /* 0x000fe40003f64270 */
[----:B------:R-:W-:Y:S02]  /*5fa0*/  ISETP.EQ.OR.EX P0, PT, R7, RZ, !P0, P1 ;  /* 0x000000ff0700720c */ /* 0x000fe40004702710 */
[C---:B------:R-:W-:Y:S02]  /*5fb0*/  LEA R0, R3.reuse, UR4, 0x2 ;  /* 0x0000000403007c11 */ /* 0x040fe4000f8e10ff */
[----:B------:R-:W-:-:S13]  /*5fc0*/  ISETP.GT.U32.OR P0, PT, R3, 0xff, P0 ;  /* 0x000000ff0300780c */ /* 0x000fda0000704470 */
[----:B------:R-:W-:Y:S05]  /*5fd0*/  @P0 BRA `(.L_x_308) ;  /* 0x0000000000200947 */ /* 0x000fea0003800000 */
[----:B------:R-:W0:Y:S01]  /*5fe0*/  LDS.64 R4, [R13+0x6c00] ;  /* 0x006c00000d047984 */ /* 0x000e220000000a00 */
[----:B------:R-:W-:Y:S02]  /*5ff0*/  SHF.R.S32.HI R11, RZ, 0x1f, R20 ;  /* 0x0000001fff0b7819 */ /* 0x000fe40000011414 */
[----:B------:R-:W-:-:S04]  /*6000*/  LEA R6, P2, R3, R6, 0x3 ;  /* 0x0000000603067211 */ /* 0x000fc800078418ff */
[----:B------:R-:W-:Y:S02]  /*6010*/  LEA.HI.X R7, R3, R7, RZ, 0x3, P2 ;  /* 0x0000000703077211 */ /* 0x000fe400010f1cff */
[----:B0-----:R-:W-:Y:S02]  /*6020*/  IADD3 R20, P0, P1, R4, R19, R20 ;  /* 0x0000001304147210 */ /* 0x001fe4000791e014 */
[----:B------:R-:W-:-:S04]  /*6030*/  SHF.R.S32.HI R4, RZ, 0x1f, R19 ;  /* 0x0000001fff047819 */ /* 0x000fc80000011413 */
[----:B------:R-:W-:-:S05]  /*6040*/  IADD3.X R21, PT, PT, R5, R4, R11, P0, P1 ;  /* 0x0000000405157210 */ /* 0x000fca00007e240b */
[----:B------:R0:W-:Y:S02]  /*6050*/  STG.E.64 desc[UR8][R6.64], R20 ;  /* 0x0000001406007986 */ /* 0x0001e4000c101b08 */
.L_x_308:
[----:B------:R-:W-:Y:S05]  /*6060*/  WARPSYNC.ALL ;  /* 0x0000000000007948 */ /* 0x000fea0003800000 */
[----:B------:R-:W-:Y:S06]  /*6070*/  BAR.SYNC.DEFER_BLOCKING 0x0 ;  /* 0x0000000000007b1d */ /* 0x000fec0000010000 */
[----:B------:R-:W-:Y:S05]  /*6080*/  @P3 BRA `(.L_x_309) ;  /* 0x00000010008c3947 */ /* 0x000fea0003800000 */
[----:B------:R-:W3:Y:S01]  /*6090*/  LDS R2, [R0] ;  /* 0x0000000000027984 */ /* 0x000ee20000000800 */
[----:B------:R-:W4:Y:S01]  /*60a0*/  LDCU UR6, c[0x0][0x3c4] ;  /* 0x00007880ff0677ac */ /* 0x000f220008000800 */
[----:B------:R-:W5:Y:S01]  /*60b0*/  LDCU.64 UR10, c[0x0][0x3a0] ;  /* 0x00007400ff0a77ac */ /* 0x000f620008000a00 */
[----:B---3--:R-:W-:-:S04]  /*60c0*/  ISETP.NE.AND P0, PT, R2, 0x7fffffff, PT ;  /* 0x7fffffff0200780c */ /* 0x008fc80003f05270 */
[C---:B------:R-:W-:Y:S02]  /*60d0*/  SEL R4, R2.reuse, 0x80000000, P0 ;  /* 0x8000000002047807 */ /* 0x040fe40000000000 */
[----:B------:R-:W-:Y:S02]  /*60e0*/  ISETP.GE.AND P0, PT, R2, RZ, PT ;  /* 0x000000ff0200720c */ /* 0x000fe40003f06270 */
[----:B----4-:R-:W-:-:S04]  /*60f0*/  SHF.R.U32.HI R4, RZ, UR6, R4 ;  /* 0x00000006ff047c19 */ /* 0x010fc80008011604 */
[----:B------:R-:W-:-:S04]  /*6100*/  LOP3.LUT R4, R4, UR5, RZ, 0x30, !PT ;  /* 0x0000000504047c12 */ /* 0x000fc8000f8e30ff */
[----:B------:R-:W-:-:S06]  /*6110*/  LEA R4, R4, UR4, 0x3 ;  /* 0x0000000404047c11 */ /* 0x000fcc000f8e18ff */
[----:B------:R-:W0:Y:S02]  /*6120*/  LDS.64 R4, [R4+0x6c00] ;  /* 0x006c000004047984 */ /* 0x000e240000000a00 */
[----:B0-----:R-:W-:-:S05]  /*6130*/  IADD3 R7, P1, PT, R4, R3, RZ ;  /* 0x0000000304077210 */ /* 0x001fca0007f3e0ff */
[----:B------:R-:W-:Y:S01]  /*6140*/  IMAD.X R8, RZ, RZ, R5, P1 ;  /* 0x000000ffff087224 */ /* 0x000fe200008e0605 */
[C---:B-----5:R-:W-:Y:S02]  /*6150*/  LEA R6, P1, R7.reuse, UR10, 0x2 ;  /* 0x0000000a07067c11 */ /* 0x060fe4000f8210ff */
[----:B------:R-:W-:Y:S02]  /*6160*/  SEL R5, RZ, 0x7fffffff, !P0 ;  /* 0x7fffffffff057807 */ /* 0x000fe40004000000 */
[----:B------:R-:W-:Y:S02]  /*6170*/  LEA.HI.X R7, R7, UR11, R8, 0x2, P1 ;  /* 0x0000000b07077c11 */ /* 0x000fe400088f1408 */
[----:B------:R-:W-:-:S05]  /*6180*/  LOP3.LUT R9, R5, R2, RZ, 0x3c, !PT ;  /* 0x0000000205097212 */ /* 0x000fca00078e3cff */
[----:B------:R-:W-:Y:S01]  /*6190*/  STG.E desc[UR8][R6.64], R9 ;  /* 0x0000000906007986 */ /* 0x000fe2000c101908 */
[----:B------:R-:W-:-:S03]  /*61a0*/  NOP ;  /* 0x0000000000007918 */ /* 0x000fc60000000000 */
[----:B------:R-:W0:Y:S02]  /*61b0*/  LDS R2, [R0+0x600] ;  /* 0x0006000000027984 */ /* 0x000e240000000800 */
[----:B0-----:R-:W-:-:S04]  /*61c0*/  ISETP.NE.AND P0, PT, R2, 0x7fffffff, PT ;  /* 0x7fffffff0200780c */ /* 0x001fc80003f05270 */
[C---:B------:R-:W-:Y:S02]  /*61d0*/  SEL R4, R2.reuse, 0x80000000, P0 ;  /* 0x8000000002047807 */ /* 0x040fe40000000000 */
[----:B------:R-:W-:Y:S02]  /*61e0*/  ISETP.GE.AND P0, PT, R2, RZ, PT ;  /* 0x000000ff0200720c */ /* 0x000fe40003f06270 */
[----:B------:R-:W-:-:S04]  /*61f0*/  SHF.R.U32.HI R4, RZ, UR6, R4 ;  /* 0x00000006ff047c19 */ /* 0x000fc80008011604 */
[----:B------:R-:W-:-:S04]  /*6200*/  LOP3.LUT R4, R4, UR5, RZ, 0x30, !PT ;  /* 0x0000000504047c12 */ /* 0x000fc8000f8e30ff */
[----:B------:R-:W-:-:S06]  /*6210*/  LEA R4, R4, UR4, 0x3 ;  /* 0x0000000404047c11 */ /* 0x000fcc000f8e18ff */
[----:B------:R-:W0:Y:S02]  /*6220*/  LDS.64 R4, [R4+0x6c00] ;  /* 0x006c000004047984 */ /* 0x000e240000000a00 */
[----:B0-----:R-:W-:-:S05]  /*6230*/  IADD3 R8, P1, PT, R4, R3, RZ ;  /* 0x0000000304087210 */ /* 0x001fca0007f3e0ff */
[----:B------:R-:W-:Y:S01]  /*6240*/  IMAD.X R7, RZ, RZ, R5, P1 ;  /* 0x000000ffff077224 */ /* 0x000fe200008e0605 */
[C---:B------:R-:W-:Y:S02]  /*6250*/  LEA R6, P1, R8.reuse, UR10, 0x2 ;  /* 0x0000000a08067c11 */ /* 0x040fe4000f8210ff */
        /* <DEDUP_REMOVED lines=260> */
[----:B------:R-:W-:Y:S01]  /*72a0*/  NOP ;  /* 0x0000000000007918 */ /* 0x000fe20000000000 */
[----:B------:R-:W-:Y:S05]  /*72b0*/  EXIT ;  /* 0x000000000000794d */ /* 0x000fea0003800000 */
.L_x_309:
[----:B------:R-:W-:Y:S01]  /*72c0*/  IMAD.U32 R4, RZ, RZ, UR7 ;  /* 0x00000007ff047e24 */ /* 0x000fe2000f8e00ff */
[----:B------:R-:W-:Y:S01]  /*72d0*/  BSSY.RECONVERGENT B0, `(.L_x_310) ;  /* 0x0000020000007945 */ /* 0x000fe20003800200 */
[C---:B0-----:R-:W-:Y:S02]  /*72e0*/  VIADD R6, R3.reuse, 0x300 ;  /* 0x0000030003067836 */ /* 0x041fe40000000000 */
[----:B------:R-:W-:Y:S02]  /*72f0*/  IMAD R5, R4, -0x1b00, R9 ;  /* 0xffffe50004057824 */ /* 0x000fe400078e0209 */
[C---:B------:R-:W-:Y:S02]  /*7300*/  VIADD R4, R3.reuse, 0x180 ;  /* 0x0000018003047836 */ /* 0x040fe40000000000 */
[C---:B------:R-:W-:Y:S01]  /*7310*/  VIADD R8, R3.reuse, 0x480 ;  /* 0x0000048003087836 */ /* 0x040fe20000000000 */
[CC--:B------:R-:W-:Y:S01]  /*7320*/  ISETP.GE.AND P4, PT, R3.reuse, R5.reuse, PT ;  /* 0x000000050300720c */ /* 0x0c0fe20003f86270 */
[C---:B------:R-:W-:Y:S01]  /*7330*/  VIADD R10, R3.reuse, 0x900 ;  /* 0x00000900030a7836 */ /* 0x040fe20000000000 */
[-C--:B------:R-:W-:Y:S01]  /*7340*/  ISETP.GE.AND P3, PT, R4, R5.reuse, PT ;  /* 0x000000050400720c */ /* 0x080fe20003f66270 */
[C---:B------:R-:W-:Y:S01]  /*7350*/  VIADD R4, R3.reuse, 0x600 ;  /* 0x0000060003047836 */ /* 0x040fe20000000000 */
[-C--:B------:R-:W-:Y:S01]  /*7360*/  ISETP.GE.AND P2, PT, R6, R5.reuse, PT ;  /* 0x000000050600720c */ /* 0x080fe20003f46270 */
[----:B------:R-:W-:Y:S01]  /*7370*/  VIADD R6, R3, 0x780 ;  /* 0x0000078003067836 */ /* 0x000fe20000000000 */
[----:B------:R-:W-:-:S02]  /*7380*/  ISETP.GE.AND P1, PT, R8, R5, PT ;  /* 0x000000050800720c */ /* 0x000fc40003f26270 */
[-C--:B------:R-:W-:Y:S02]  /*7390*/  ISETP.GE.AND P0, PT, R4, R5.reuse, PT ;  /* 0x000000050400720c */ /* 0x080fe40003f06270 */
[----:B------:R-:W-:-:S03]  /*73a0*/  ISETP.GE.AND P5, PT, R6, R5, PT ;  /* 0x000000050600720c */ /* 0x000fc60003fa6270 */
[----:B------:R-:W-:Y:S10]  /*73b0*/  @P4 BRA `(.L_x_311) ;  /* 0x0000000000444947 */ /* 0x000ff40003800000 */
[----:B------:R-:W0:Y:S01]  /*73c0*/  LDS R4, [R0] ;  /* 0x0000000000047984 */ /* 0x000e220000000800 */
[----:B------:R-:W3:Y:S01]  /*73d0*/  LDCU UR6, c[0x0][0x3c4] ;  /* 0x00007880ff0677ac */ /* 0x000ee20008000800 */
[----:B------:R-:W4:Y:S01]  /*73e0*/  LDCU.64 UR10, c[0x0][0x3a0] ;  /* 0x00007400ff0a77ac */ /* 0x000f220008000a00 */
[----:B0-----:R-:W-:-:S04]  /*73f0*/  ISETP.NE.AND P4, PT, R4, 0x7fffffff, PT ;  /* 0x7fffffff0400780c */ /* 0x001fc80003f85270 */
[C---:B------:R-:W-:Y:S02]  /*7400*/  SEL R6, R4.reuse, 0x80000000, P4 ;  /* 0x8000000004067807 */ /* 0x040fe40002000000 */
[----:B------:R-:W-:Y:S02]  /*7410*/  ISETP.GE.AND P4, PT, R4, RZ, PT ;  /* 0x000000ff0400720c */ /* 0x000fe40003f86270 */
[----:B---3--:R-:W-:Y:S02]  /*7420*/  SHF.R.U32.HI R6, RZ, UR6, R6 ;  /* 0x00000006ff067c19 */ /* 0x008fe40008011606 */
[----:B------:R-:W-:Y:S02]  /*7430*/  SEL R9, RZ, 0x7fffffff, !P4 ;  /* 0x7fffffffff097807 */ /* 0x000fe40006000000 */
[----:B------:R-:W-:Y:S02]  /*7440*/  LOP3.LUT R6, R6, UR5, RZ, 0x30, !PT ;  /* 0x0000000506067c12 */ /* 0x000fe4000f8e30ff */
[----:B------:R-:W-:-:S02]  /*7450*/  LOP3.LUT R9, R9, R4, RZ, 0x3c, !PT ;  /* 0x0000000409097212 */ /* 0x000fc400078e3cff */
[----:B------:R-:W-:-:S05]  /*7460*/  LEA R8, R6, UR4, 0x3 ;  /* 0x0000000406087c11 */ /* 0x000fca000f8e18ff */
[----:B------:R-:W0:Y:S02]  /*7470*/  LDS.64 R6, [R8+0x6c00] ;  /* 0x006c000008067984 */ /* 0x000e240000000a00 */
[----:B0-----:R-:W-:-:S04]  /*7480*/  IADD3 R11, P6, PT, R6, R3, RZ ;  /* 0x00000003060b7210 */ /* 0x001fc80007fde0ff */
[----:B----4-:R-:W-:Y:S01]  /*7490*/  LEA R6, P4, R11, UR10, 0x2 ;  /* 0x0000000a0b067c11 */ /* 0x010fe2000f8810ff */
[----:B------:R-:W-:-:S05]  /*74a0*/  IMAD.X R12, RZ, RZ, R7, P6 ;  /* 0x000000ffff0c7224 */ /* 0x000fca00030e0607 */
[----:B------:R-:W-:-:S05]  /*74b0*/  LEA.HI.X R7, R11, UR11, R12, 0x2, P4 ;  /* 0x0000000b0b077c11 */ /* 0x000fca000a0f140c */
[----:B------:R0:W-:Y:S02]  /*74c0*/  STG.E desc[UR8][R6.64], R9 ;  /* 0x0000000906007986 */ /* 0x0001e4000c101908 */
.L_x_311:
[----:B------:R-:W-:Y:S05]  /*74d0*/  BSYNC.RECONVERGENT B0 ;  /* 0x0000000000007941 */ /* 0x000fea0003800200 */
.L_x_310:
[----:B------:R-:W-:Y:S01]  /*74e0*/  NOP ;  /* 0x0000000000007918 */ /* 0x000fe20000000000 */
[----:B------:R-:W-:Y:S01]  /*74f0*/  BSSY.RECONVERGENT B0, `(.L_x_312) ;  /* 0x0000015000007945 */ /* 0x000fe20003800200 */
[----:B------:R-:W-:Y:S01]  /*7500*/  ISETP.GE.AND P4, PT, R10, R5, PT ;  /* 0x000000050a00720c */ /* 0x000fe20003f86270 */
[----:B------:R-:W-:Y:S02]  /*7510*/  VIADD R10, R3, 0xa80 ;  /* 0x00000a80030a7836 */ /* 0x000fe40000000000 */
[----:B------:R-:W-:Y:S10]  /*7520*/  @P3 BRA `(.L_x_313) ;  /* 0x0000000000443947 */ /* 0x000ff40003800000 */
[----:B------:R-:W3:Y:S01]  /*7530*/  LDS R4, [R0+0x600] ;  /* 0x0006000000047984 */ /* 0x000ee20000000800 */
[----:B------:R-:W4:Y:S01]  /*7540*/  LDCU UR6, c[0x0][0x3c4] ;  /* 0x00007880ff0677ac */ /* 0x000f220008000800 */
[----:B------:R-:W5:Y:S01]  /*7550*/  LDCU.64 UR10, c[0x0][0x3a0] ;  /* 0x00007400ff0a77ac */ /* 0x000f620008000a00 */
[----:B---3--:R-:W-:-:S04]  /*7560*/  ISETP.NE.AND P3, PT, R4, 0x7fffffff, PT ;  /* 0x7fffffff0400780c */ /* 0x008fc80003f65270 */
[C---:B0-----:R-:W-:Y:S02]  /*7570*/  SEL R6, R4.reuse, 0x80000000, P3 ;  /* 0x8000000004067807 */ /* 0x041fe40001800000 */
[----:B------:R-:W-:Y:S02]  /*7580*/  ISETP.GE.AND P3, PT, R4, RZ, PT ;  /* 0x000000ff0400720c */ /* 0x000fe40003f66270 */
[----:B----4-:R-:W-:Y:S02]  /*7590*/  SHF.R.U32.HI R6, RZ, UR6, R6 ;  /* 0x00000006ff067c19 */ /* 0x010fe40008011606 */
[----:B------:R-:W-:Y:S02]  /*75a0*/  SEL R9, RZ, 0x7fffffff, !P3 ;  /* 0x7fffffffff097807 */ /* 0x000fe40005800000 */
[----:B------:R-:W-:Y:S02]  /*75b0*/  LOP3.LUT R6, R6, UR5, RZ, 0x30, !PT ;  /* 0x0000000506067c12 */ /* 0x000fe4000f8e30ff */
[----:B------:R-:W-:-:S02]  /*75c0*/  LOP3.LUT R9, R9, R4, RZ, 0x3c, !PT ;  /* 0x0000000409097212 */ /* 0x000fc400078e3cff */
[----:B------:R-:W-:-:S05]  /*75d0*/  LEA R8, R6, UR4, 0x3 ;  /* 0x0000000406087c11 */ /* 0x000fca000f8e18ff */
[----:B------:R-:W0:Y:S02]  /*75e0*/  LDS.64 R6, [R8+0x6c00] ;  /* 0x006c000008067984 */ /* 0x000e240000000a00 */
[----:B0-----:R-:W-:-:S04]  /*75f0*/  IADD3 R11, P6, PT, R6, R3, RZ ;  /* 0x00000003060b7210 */ /* 0x001fc80007fde0ff */
[----:B-----5:R-:W-:Y:S01]  /*7600*/  LEA R6, P3, R11, UR10, 0x2 ;  /* 0x0000000a0b067c11 */ /* 0x020fe2000f8610ff */
[----:B------:R-:W-:-:S05]  /*7610*/  IMAD.X R12, RZ, RZ, R7, P6 ;  /* 0x000000ffff0c7224 */ /* 0x000fca00030e0607 */
[----:B------:R-:W-:-:S05]  /*7620*/  LEA.HI.X R7, R11, UR11, R12, 0x2, P3 ;  /* 0x0000000b0b077c11 */ /* 0x000fca00098f140c */
[----:B------:R3:W-:Y:S02]  /*7630*/  STG.E desc[UR8][R6.64+0x600], R9 ;  /* 0x0006000906007986 */ /* 0x0007e4000c101908 */
.L_x_313:
[----:B------:R-:W-:Y:S05]  /*7640*/  BSYNC.RECONVERGENT B0 ;  /* 0x0000000000007941 */ /* 0x000fea0003800200 */
.L_x_312:
[----:B------:R-:W-:Y:S01]  /*7650*/  NOP ;  /* 0x0000000000007918 */ /* 0x000fe20000000000 */
[----:B------:R-:W-:Y:S01]  /*7660*/  BSSY.RECONVERGENT B0, `(.L_x_314) ;  /* 0x0000015000007945 */ /* 0x000fe20003800200 */
[----:B------:R-:W-:Y:S02]  /*7670*/  ISETP.GE.AND P3, PT, R10, R5, PT ;  /* 0x000000050a00720c */ /* 0x000fe40003f66270 */
[----:B------:R-:W-:Y:S01]  /*7680*/  LOP3.LUT R10, R3, 0xc00, RZ, 0xfc, !PT ;  /* 0x00000c00030a7812 */ /* 0x000fe200078efcff */
[----:B------:R-:W-:Y:S10]  /*7690*/  @P2 BRA `(.L_x_315) ;  /* 0x0000000000442947 */ /* 0x000ff40003800000 */
[----:B------:R-:W4:Y:S01]  /*76a0*/  LDS R4, [R0+0xc00] ;  /* 0x000c000000047984 */ /* 0x000f220000000800 */
[----:B------:R-:W5:Y:S01]  /*76b0*/  LDCU UR6, c[0x0][0x3c4] ;  /* 0x00007880ff0677ac */ /* 0x000f620008000800 */
[----:B------:R-:W1:Y:S01]  /*76c0*/  LDCU.64 UR10, c[0x0][0x3a0] ;  /* 0x00007400ff0a77ac */ /* 0x000e620008000a00 */
[----:B----4-:R-:W-:-:S04]  /*76d0*/  ISETP.NE.AND P2, PT, R4, 0x7fffffff, PT ;  /* 0x7fffffff0400780c */ /* 0x010fc80003f45270 */
[C---:B0--3--:R-:W-:Y:S02]  /*76e0*/  SEL R6, R4.reuse, 0x80000000, P2 ;  /* 0x8000000004067807 */ /* 0x049fe40001000000 */
[----:B------:R-:W-:Y:S02]  /*76f0*/  ISETP.GE.AND P2, PT, R4, RZ, PT ;  /* 0x000000ff0400720c */ /* 0x000fe40003f46270 */
[----:B-----5:R-:W-:Y:S02]  /*7700*/  SHF.R.U32.HI R6, RZ, UR6, R6 ;  /* 0x00000006ff067c19 */ /* 0x020fe40008011606 */
[----:B------:R-:W-:Y:S02]  /*7710*/  SEL R9, RZ, 0x7fffffff, !P2 ;  /* 0x7fffffffff097807 */ /* 0x000fe40005000000 */
[----:B------:R-:W-:Y:S02]  /*7720*/  LOP3.LUT R6, R6, UR5, RZ, 0x30, !PT ;  /* 0x0000000506067c12 */ /* 0x000fe4000f8e30ff */
[----:B------:R-:W-:-:S02]  /*7730*/  LOP3.LUT R9, R9, R4, RZ, 0x3c, !PT ;  /* 0x0000000409097212 */ /* 0x000fc400078e3cff */
[----:B------:R-:W-:-:S05]  /*7740*/  LEA R8, R6, UR4, 0x3 ;  /* 0x0000000406087c11 */ /* 0x000fca000f8e18ff */
[----:B------:R-:W0:Y:S02]  /*7750*/  LDS.64 R6, [R8+0x6c00] ;  /* 0x006c000008067984 */ /* 0x000e240000000a00 */
[----:B0-----:R-:W-:-:S04]  /*7760*/  IADD3 R11, P6, PT, R6, R3, RZ ;  /* 0x00000003060b7210 */ /* 0x001fc80007fde0ff */
[----:B-1----:R-:W-:Y:S01]  /*7770*/  LEA R6, P2, R11, UR10, 0x2 ;  /* 0x0000000a0b067c11 */ /* 0x002fe2000f8410ff */
[----:B------:R-:W-:-:S05]  /*7780*/  IMAD.X R12, RZ, RZ, R7, P6 ;  /* 0x000000ffff0c7224 */ /* 0x000fca00030e0607 */
[----:B------:R-:W-:-:S05]  /*7790*/  LEA.HI.X R7, R11, UR11, R12, 0x2, P2 ;  /* 0x0000000b0b077c11 */ /* 0x000fca00090f140c */
[----:B------:R4:W-:Y:S02]  /*77a0*/  STG.E desc[UR8][R6.64+0xc00], R9 ;  /* 0x000c000906007986 */ /* 0x0009e4000c101908 */
.L_x_315:
[----:B------:R-:W-:Y:S05]  /*77b0*/  BSYNC.RECONVERGENT B0 ;  /* 0x0000000000007941 */ /* 0x000fea0003800200 */
.L_x_314:
[----:B------:R-:W-:Y:S01]  /*77c0*/  NOP ;  /* 0x0000000000007918 */ /* 0x000fe20000000000 */
[----:B------:R-:W-:Y:S01]  /*77d0*/  BSSY.RECONVERGENT B0, `(.L_x_316) ;  /* 0x0000015000007945 */ /* 0x000fe20003800200 */
[----:B------:R-:W-:Y:S01]  /*77e0*/  ISETP.GE.AND P2, PT, R10, R5, PT ;  /* 0x000000050a00720c */ /* 0x000fe20003f46270 */
[----:B------:R-:W-:Y:S02]  /*77f0*/  VIADD R10, R3, 0xd80 ;  /* 0x00000d80030a7836 */ /* 0x000fe40000000000 */
[----:B------:R-:W-:Y:S10]  /*7800*/  @P1 BRA `(.L_x_317) ;  /* 0x0000000000441947 */ /* 0x000ff40003800000 */
[----:B------:R-:W5:Y:S01]  /*7810*/  LDS R4, [R0+0x1200] ;  /* 0x0012000000047984 */ /* 0x000f620000000800 */
[----:B------:R-:W1:Y:S01]  /*7820*/  LDCU UR6, c[0x0][0x3c4] ;  /* 0x00007880ff0677ac */ /* 0x000e620008000800 */
[----:B------:R-:W2:Y:S01]  /*7830*/  LDCU.64 UR10, c[0x0][0x3a0] ;  /* 0x00007400ff0a77ac */ /* 0x000ea20008000a00 */
[----:B-----5:R-:W-:-:S04]  /*7840*/  ISETP.NE.AND P1, PT, R4, 0x7fffffff, PT ;  /* 0x7fffffff0400780c */ /* 0x020fc80003f25270 */
[C---:B0--34-:R-:W-:Y:S02]  /*7850*/  SEL R6, R4.reuse, 0x80000000, P1 ;  /* 0x8000000004067807 */ /* 0x059fe40000800000 */
[----:B------:R-:W-:Y:S02]  /*7860*/  ISETP.GE.AND P1, PT, R4, RZ, PT ;  /* 0x000000ff0400720c */ /* 0x000fe40003f26270 */
[----:B-1----:R-:W-:Y:S02]  /*7870*/  SHF.R.U32.HI R6, RZ, UR6, R6 ;  /* 0x00000006ff067c19 */ /* 0x002fe40008011606 */
[----:B------:R-:W-:Y:S02]  /*7880*/  SEL R9, RZ, 0x7fffffff, !P1 ;  /* 0x7fffffffff097807 */ /* 0x000fe40004800000 */
[----:B------:R-:W-:Y:S02]  /*7890*/  LOP3.LUT R6, R6, UR5, RZ, 0x30, !PT ;  /* 0x0000000506067c12 */ /* 0x000fe4000f8e30ff */
[----:B------:R-:W-:-:S02]  /*78a0*/  LOP3.LUT R9, R9, R4, RZ, 0x3c, !PT ;  /* 0x0000000409097212 */ /* 0x000fc400078e3cff */
[----:B------:R-:W-:-:S05]  /*78b0*/  LEA R8, R6, UR4, 0x3 ;  /* 0x0000000406087c11 */ /* 0x000fca000f8e18ff */
[----:B------:R-:W0:Y:S02]  /*78c0*/  LDS.64 R6, [R8+0x6c00] ;  /* 0x006c000008067984 */ /* 0x000e240000000a00 */
[----:B0-----:R-:W-:-:S04]  /*78d0*/  IADD3 R11, P6, PT, R6, R3, RZ ;  /* 0x00000003060b7210 */ /* 0x001fc80007fde0ff */
[----:B--2---:R-:W-:Y:S01]  /*78e0*/  LEA R6, P1, R11, UR10, 0x2 ;  /* 0x0000000a0b067c11 */ /* 0x004fe2000f8210ff */
[----:B------:R-:W-:-:S05]  /*78f0*/  IMAD.X R12, RZ, RZ, R7, P6 ;  /* 0x000000ffff0c7224 */ /* 0x000fca00030e0607 */
[----:B------:R-:W-:-:S05]  /*7900*/  LEA.HI.X R7, R11, UR11, R12, 0x2, P1 ;  /* 0x0000000b0b077c11 */ /* 0x000fca00088f140c */
[----:B------:R0:W-:Y:S02]  /*7910*/  STG.E desc[UR8][R6.64+0x1200], R9 ;  /* 0x0012000906007986 */ /* 0x0001e4000c101908 */
.L_x_317:
[----:B------:R-:W-:Y:S05]  /*7920*/  BSYNC.RECONVERGENT B0 ;  /* 0x0000000000007941 */ /* 0x000fea0003800200 */
.L_x_316:
        /* <DEDUP_REMOVED lines=22> */
.L_x_319:
[----:B------:R-:W-:Y:S05]  /*7a90*/  BSYNC.RECONVERGENT B0 ;  /* 0x0000000000007941 */ /* 0x000fea0003800200 */
.L_x_318:
        /* <DEDUP_REMOVED lines=22> */
.L_x_321:
[----:B------:R-:W-:Y:S05]  /*7c00*/  BSYNC.RECONVERGENT B0 ;  /* 0x0000000000007941 */ /* 0x000fea0003800200 */
.L_x_320:
        /* <DEDUP_REMOVED lines=22> */
.L_x_323:
[----:B------:R-:W-:Y:S05]  /*7d70*/  BSYNC.RECONVERGENT B0 ;  /* 0x0000000000007941 */ /* 0x000fea0003800200 */
.L_x_322:
        /* <DEDUP_REMOVED lines=22> */
.L_x_325:
[----:B------:R-:W-:Y:S05]  /*7ee0*/  BSYNC.RECONVERGENT B0 ;  /* 0x0000000000007941 */ /* 0x000fea0003800200 */
.L_x_324:
        /* <DEDUP_REMOVED lines=22> */
.L_x_327:
[----:B------:R-:W-:Y:S05]  /*8050*/  BSYNC.RECONVERGENT B0 ;  /* 0x0000000000007941 */ /* 0x000fea0003800200 */
.L_x_326:
        /* <DEDUP_REMOVED lines=22> */
.L_x_329:
[----:B------:R-:W-:Y:S05]  /*81c0*/  BSYNC.RECONVERGENT B0 ;  /* 0x0000000000007941 */ /* 0x000fea0003800200 */
.L_x_328:
[----:B------:R-:W-:Y:S01]  /*81d0*/  NOP ;  /* 0x0000000000007918 */ /* 0x000fe20000000000 */
[----:B------:R-:W-:Y:S01]  /*81e0*/  BSSY.RECONVERGENT B0, `(.L_x_330) ;  /* 0x0000015000007945 */ /* 0x000fe20003800200 */
[----:B------:R-:W-:Y:S02]  /*81f0*/  ISETP.GE.AND P1, PT, R10, R5, PT ;  /* 0x000000050a00720c */ /* 0x000fe40003f26270 */
[----:B------:R-:W-:Y:S01]  /*8200*/  LOP3.LUT R10, R3, 0x1800, RZ, 0xfc, !PT ;  /* 0x00001800030a7812 */ /* 0x000fe200078efcff */
        /* <DEDUP_REMOVED lines=18> */
.L_x_331:
[----:B------:R-:W-:Y:S05]  /*8330*/  BSYNC.RECONVERGENT B0 ;  /* 0x0000000000007941 */ /* 0x000fea0003800200 */
.L_x_330:
[----:B------:R-:W-:Y:S01]  /*8340*/  NOP ;  /* 0x0000000000007918 */ /* 0x000fe20000000000 */
[----:B------:R-:W-:Y:S01]  /*8350*/  BSSY.RECONVERGENT B0, `(.L_x_332) ;  /* 0x0000014000007945 */ /* 0x000fe20003800200 */
[----:B------:R-:W-:-:S03]  /*8360*/  ISETP.GE.AND P0, PT, R10, R5, PT ;  /* 0x000000050a00720c */ /* 0x000fc60003f06270 */
        /* <DEDUP_REMOVED lines=18> */
.L_x_333:
[----:B------:R-:W-:Y:S05]  /*8490*/  BSYNC.RECONVERGENT B0 ;  /* 0x0000000000007941 */ /* 0x000fea0003800200 */
.L_x_332:
[----:B------:R-:W-:Y:S01]  /*84a0*/  NOP ;  /* 0x0000000000007918 */ /* 0x000fe20000000000 */
[----:B------:R-:W-:Y:S04]  /*84b0*/  BSSY.RECONVERGENT B0, `(.L_x_334) ;  /* 0x0000013000007945 */ /* 0x000fe80003800200 */
[----:B------:R-:W-:Y:S05]  /*84c0*/  @P4 BRA `(.L_x_335) ;  /* 0x0000000000444947 */ /* 0x000fea0003800000 */
        /* <DEDUP_REMOVED lines=12> */
[----:B0-----:R-:W-:-:S05]  /*8590*/  IADD3 R10, P5, PT, R6, R3, RZ ;  /* 0x00000003060a7210 */ /* 0x001fca0007fbe0ff */
[----:B------:R-:W-:Y:S01]  /*85a0*/  IMAD.X R7, RZ, RZ, R7, P5 ;  /* 0x000000ffff077224 */ /* 0x000fe200028e0607 */
[----:B--2---:R-:W-:-:S04]  /*85b0*/  LEA R6, P5, R10, UR10, 0x2 ;  /* 0x0000000a0a067c11 */ /* 0x004fc8000f8a10ff */
[----:B------:R-:W-:-:S05]  /*85c0*/  LEA.HI.X R7, R10, UR11, R7, 0x2, P5 ;  /* 0x0000000b0a077c11 */ /* 0x000fca000a8f1407 */
[----:B------:R0:W-:Y:S04]  /*85d0*/  STG.E desc[UR8][R6.64+0x4800], R9 ;  /* 0x0048000906007986 */ /* 0x0001e8000c101908 */
.L_x_335:
[----:B------:R-:W-:Y:S05]  /*85e0*/  BSYNC.RECONVERGENT B0 ;  /* 0x0000000000007941 */ /* 0x000fea0003800200 */
.L_x_334:
        /* <DEDUP_REMOVED lines=20> */
.L_x_337:
[----:B------:R-:W-:Y:S05]  /*8730*/  BSYNC.RECONVERGENT B0 ;  /* 0x0000000000007941 */ /* 0x000fea0003800200 */
.L_x_336:
        /* <DEDUP_REMOVED lines=20> */
.L_x_339:
[----:B------:R-:W-:Y:S05]  /*8880*/  BSYNC.RECONVERGENT B0 ;  /* 0x0000000000007941 */ /* 0x000fea0003800200 */
.L_x_338:
        /* <DEDUP_REMOVED lines=20> */
.L_x_341:
[----:B------:R-:W-:Y:S05]  /*89d0*/  BSYNC.RECONVERGENT B0 ;  /* 0x0000000000007941 */ /* 0x000fea0003800200 */
.L_x_340:
        /* <DEDUP_REMOVED lines=20> */
.L_x_343:
[----:B------:R-:W-:Y:S05]  /*8b20*/  BSYNC.RECONVERGENT B0 ;  /* 0x0000000000007941 */ /* 0x000fea0003800200 */
.L_x_342:
[----:B------:R-:W-:Y:S01]  /*8b30*/  NOP ;  /* 0x0000000000007918 */ /* 0x000fe20000000000 */
[----:B------:R-:W5:Y:S01]  /*8b40*/  LDS R0, [R0+0x6600] ;  /* 0x0066000000007984 */ /* 0x000f620000000800 */
[----:B------:R-:W1:Y:S01]  /*8b50*/  LDCU UR6, c[0x0][0x3c4] ;  /* 0x00007880ff0677ac */ /* 0x000e620008000800 */
[----:B-----5:R-:W-:-:S04]  /*8b60*/  ISETP.NE.AND P0, PT, R0, 0x7fffffff, PT ;  /* 0x7fffffff0000780c */ /* 0x020fc80003f05270 */
[----:B------:R-:W-:-:S04]  /*8b70*/  SEL R2, R0, 0x80000000, P0 ;  /* 0x8000000000027807 */ /* 0x000fc80000000000 */
[----:B-1----:R-:W-:-:S04]  /*8b80*/  SHF.R.U32.HI R2, RZ, UR6, R2 ;  /* 0x00000006ff027c19 */ /* 0x002fc80008011602 */
[----:B------:R-:W-:-:S04]  /*8b90*/  LOP3.LUT R2, R2, UR5, RZ, 0x30, !PT ;  /* 0x0000000502027c12 */ /* 0x000fc8000f8e30ff */
[----:B0--34-:R-:W-:Y:S01]  /*8ba0*/  LEA R6, R2, UR4, 0x3 ;  /* 0x0000000402067c11 */ /* 0x019fe2000f8e18ff */
[----:B------:R-:W-:-:S05]  /*8bb0*/  VIADD R2, R3, 0x1980 ;  /* 0x0000198003027836 */ /* 0x000fca0000000000 */
[----:B------:R-:W0:Y:S01]  /*8bc0*/  LDS.64 R6, [R6+0x6c00] ;  /* 0x006c000006067984 */ /* 0x000e220000000a00 */
[----:B------:R-:W-:-:S13]  /*8bd0*/  ISETP.GE.AND P0, PT, R2, R5, PT ;  /* 0x000000050200720c */ /* 0x000fda0003f06270 */
[----:B------:R-:W1:Y:S01]  /*8be0*/  @!P0 LDC.64 R8, c[0x0][0x3a0] ;  /* 0x0000e800ff088b82 */ /* 0x000e620000000a00 */
[----:B------:R-:W-:-:S04]  /*8bf0*/  @!P0 ISETP.GE.AND P1, PT, R0, RZ, PT ;  /* 0x000000ff0000820c */ /* 0x000fc80003f26270 */
[----:B------:R-:W-:-:S04]  /*8c00*/  @!P0 SEL R5, RZ, 0x7fffffff, !P1 ;  /* 0x7fffffffff058807 */ /* 0x000fc80004800000 */
[----:B------:R-:W-:Y:S02]  /*8c10*/  @!P0 LOP3.LUT R5, R5, R0, RZ, 0x3c, !PT ;  /* 0x0000000005058212 */ /* 0x000fe400078e3cff */
[----:B0-----:R-:W-:-:S05]  /*8c20*/  IADD3 R3, P2, PT, R6, R3, RZ ;  /* 0x0000000306037210 */ /* 0x001fca0007f5e0ff */
[----:B------:R-:W-:Y:S01]  /*8c30*/  IMAD.X R4, RZ, RZ, R7, P2 ;  /* 0x000000ffff047224 */ /* 0x000fe200010e0607 */
[----:B-1----:R-:W-:-:S04]  /*8c40*/  @!P0 LEA R2, P2, R3, R8, 0x2 ;  /* 0x0000000803028211 */ /* 0x002fc800078410ff */
[----:B------:R-:W-:-:S05]  /*8c50*/  @!P0 LEA.HI.X R3, R3, R9, R4, 0x2, P2 ;  /* 0x0000000903038211 */ /* 0x000fca00010f1404 */
[----:B------:R-:W-:Y:S01]  /*8c60*/  @!P0 STG.E desc[UR8][R2.64+0x6600], R5 ;  /* 0x0066000502008986 */ /* 0x000fe2000c101908 */
[----:B------:R-:W-:Y:S01]  /*8c70*/  NOP ;  /* 0x0000000000007918 */ /* 0x000fe20000000000 */
[----:B------:R-:W-:Y:S05]  /*8c80*/  EXIT ;  /* 0x000000000000794d */ /* 0x000fea0003800000 */
.L_x_261:
[----:B------:R-:W-:Y:S02]  /*8c90*/  IMAD.MOV.U32 R51, RZ, RZ, R16 ;  /* 0x000000ffff337224 */ /* 0x000fe400078e0010 */
[----:B------:R-:W-:Y:S02]  /*8ca0*/  IMAD.MOV.U32 R46, RZ, RZ, 0x1 ;  /* 0x00000001ff2e7424 */ /* 0x000fe400078e00ff */
[----:B------:R-:W-:Y:S02]  /*8cb0*/  IMAD.MOV.U32 R53, RZ, RZ, RZ ;  /* 0x000000ffff357224 */ /* 0x000fe400078e00ff */
[----:B------:R-:W-:-:S07]  /*8cc0*/  IMAD.MOV.U32 R44, RZ, RZ, -0x1 ;  /* 0xffffffffff2c7424 */ /* 0x000fce00078e00ff */
[----:B------:R-:W-:Y:S05]  /*8cd0*/  WARPSYNC.COLLECTIVE R44, `(.L_x_344) ;  /* 0x000000002c087348 */ /* 0x000fea0003c00000 */
[----:B------:R0:W1:Y:S02]  /*8ce0*/  SHFL.UP P0, R49, R51, R46, R53 ;  /* 0x0400002e33317389 */ /* 0x0000640000000035 */
[----:B01----:R-:W-:Y:S05]  /*8cf0*/  ENDCOLLECTIVE ;  /* 0x000000000000791b */ /* 0x003fea0003800000 */
.L_x_344:
[----:B------:R-:W-:Y:S02]  /*8d00*/  IMAD.MOV.U32 R46, RZ, RZ, 0x2 ;  /* 0x00000002ff2e7424 */ /* 0x000fe400078e00ff */
[----:B------:R-:W-:-:S04]  /*8d10*/  IMAD.MOV.U32 R45, RZ, RZ, R49 ;  /* 0x000000ffff2d7224 */ /* 0x000fc800078e0031 */
[----:B------:R-:W-:-:S04]  /*8d20*/  @P0 IMAD.IADD R45, R16, 0x1, R45 ;  /* 0x00000001102d0824 */ /* 0x000fc800078e022d */
[----:B------:R-:W-:-:S07]  /*8d30*/  IMAD.MOV.U32 R51, RZ, RZ, R45 ;  /* 0x000000ffff337224 */ /* 0x000fce00078e002d */
[----:B------:R-:W-:Y:S05]  /*8d40*/  WARPSYNC.COLLECTIVE R44, `(.L_x_345) ;  /* 0x000000002c087348 */ /* 0x000fea0003c00000 */
[----:B------:R0:W1:Y:S02]  /*8d50*/  SHFL.UP P0, R49, R51, R46, R53 ;  /* 0x0400002e33317389 */ /* 0x0000640000000035 */
[----:B01----:R-:W-:Y:S05]  /*8d60*/  ENDCOLLECTIVE ;  /* 0x000000000000791b */ /* 0x003fea0003800000 */
.L_x_345:
[----:B------:R-:W-:Y:S02]  /*8d70*/  IMAD.MOV.U32 R46, RZ, RZ, 0x4 ;  /* 0x00000004ff2e7424 */ /* 0x000fe400078e00ff */
[----:B------:R-:W-:-:S04]  /*8d80*/  IMAD.MOV.U32 R18, RZ, RZ, R49 ;  /* 0x000000ffff127224 */ /* 0x000fc800078e0031 */
[----:B------:R-:W-:-:S04]  /*8d90*/  @P0 IMAD.IADD R18, R45, 0x1, R18 ;  /* 0x000000012d120824 */ /* 0x000fc800078e0212 */
[----:B------:R-:W-:-:S07]  /*8da0*/  IMAD.MOV.U32 R51, RZ, RZ, R18 ;  /* 0x000000ffff337224 */ /* 0x000fce00078e0012 */
[----:B------:R-:W-:Y:S05]  /*8db0*/  WARPSYNC.COLLECTIVE R44, `(.L_x_346) ;  /* 0x000000002c087348 */ /* 0x000fea0003c00000 */
[----:B------:R0:W1:Y:S02]  /*8dc0*/  SHFL.UP P0, R49, R51, R46, R53 ;  /* 0x0400002e33317389 */ /* 0x0000640000000035 */
[----:B01----:R-:W-:Y:S05]  /*8dd0*/  ENDCOLLECTIVE ;  /* 0x000000000000791b */ /* 0x003fea0003800000 */
.L_x_346:
[----:B------:R-:W-:Y:S02]  /*8de0*/  IMAD.MOV.U32 R46, RZ, RZ, 0x8 ;  /* 0x00000008ff2e7424 */ /* 0x000fe400078e00ff */
[----:B------:R-:W-:-:S04]  /*8df0*/  IMAD.MOV.U32 R47, RZ, RZ, R49 ;  /* 0x000000ffff2f7224 */ /* 0x000fc800078e0031 */
[----:B------:R-:W-:-:S04]  /*8e00*/  @P0 IMAD.IADD R47, R18, 0x1, R47 ;  /* 0x00000001122f0824 */ /* 0x000fc800078e022f */
[----:B------:R-:W-:-:S07]  /*8e10*/  IMAD.MOV.U32 R51, RZ, RZ, R47 ;  /* 0x000000ffff337224 */ /* 0x000fce00078e002f */
[----:B------:R-:W-:Y:S05]  /*8e20*/  WARPSYNC.COLLECTIVE R44, `(.L_x_347) ;  /* 0x000000002c087348 */ /* 0x000fea0003c00000 */
[----:B------:R0:W1:Y:S02]  /*8e30*/  SHFL.UP P0, R49, R51, R46, R53 ;  /* 0x0400002e33317389 */ /* 0x0000640000000035 */
[----:B01----:R-:W-:Y:S05]  /*8e40*/  ENDCOLLECTIVE ;  /* 0x000000000000791b */ /* 0x003fea0003800000 */
.L_x_347:
[----:B------:R-:W-:Y:S02]  /*8e50*/  IMAD.MOV.U32 R46, RZ, RZ, 0x10 ;  /* 0x00000010ff2e7424 */ /* 0x000fe400078e00ff */
[----:B------:R-:W-:-:S04]  /*8e60*/  IMAD.MOV.U32 R42, RZ, RZ, R49 ;  /* 0x000000ffff2a7224 */ /* 0x000fc800078e0031 */
[----:B------:R-:W-:-:S04]  /*8e70*/  @P0 IMAD.IADD R42, R47, 0x1, R42 ;  /* 0x000000012f2a0824 */ /* 0x000fc800078e022a */
[----:B------:R-:W-:-:S07]  /*8e80*/  IMAD.MOV.U32 R51, RZ, RZ, R42 ;  /* 0x000000ffff337224 */ /* 0x000fce00078e002a */
[----:B------:R-:W-:Y:S05]  /*8e90*/  WARPSYNC.COLLECTIVE R44, `(.L_x_348) ;  /* 0x000000002c087348 */ /* 0x000fea0003c00000 */
[----:B------:R0:W1:Y:S02]  /*8ea0*/  SHFL.UP P0, R49, R51, R46, R53 ;  /* 0x0400002e33317389 */ /* 0x0000640000000035 */
[----:B01----:R-:W-:Y:S05]  /*8eb0*/  ENDCOLLECTIVE ;  /* 0x000000000000791b */ /* 0x003fea0003800000 */
.L_x_348:
[----:B------:R-:W-:Y:S05]  /*8ec0*/  BRA `(.L_x_349) ;  /* 0xffffff9800307947 */ /* 0x000fea000383ffff */
.L_x_350:
        /* <DEDUP_REMOVED lines=11> */
.L_x_465:


//--------------------- .text._ZN3cub18CUB_300001_SM_10006detail10radix_sort33DeviceRadixSortExclusiveSumKernelINS1_5radix10policy_hubIfNS0_8NullTypeEyE10Policy1000EyEEvPT0_ --------------------------
	.section	.text._ZN3cub18CUB_300001_SM_10006detail10radix_sort33DeviceRadixSortExclusiveSumKernelINS1_5radix10policy_hubIfNS0_8NullTypeEyE10Policy1000EyEEvPT0_,"ax",@progbits
	.align	128
        .global         _ZN3cub18CUB_300001_SM_10006detail10radix_sort33DeviceRadixSortExclusiveSumKernelINS1_5radix10policy_hubIfNS0_8NullTypeEyE10Policy1000EyEEvPT0_
        .type           _ZN3cub18CUB_300001_SM_10006detail10radix_sort33DeviceRadixSortExclusiveSumKernelINS1_5radix10policy_hubIfNS0_8NullTypeEyE10Policy1000EyEEvPT0_,@function
        .size           _ZN3cub18CUB_300001_SM_10006detail10radix_sort33DeviceRadixSortExclusiveSumKernelINS1_5radix10policy_hubIfNS0_8NullTypeEyE10Policy1000EyEEvPT0_,(.L_x_466 - _ZN3cub18CUB_300001_SM_10006detail10radix_sort33DeviceRadixSortExclusiveSumKernelINS1_5radix10policy_hubIfNS0_8NullTypeEyE10Policy1000EyEEvPT0_)
        .other          _ZN3cub18CUB_300001_SM_10006detail10radix_sort33DeviceRadixSortExclusiveSumKernelINS1_5radix10policy_hubIfNS0_8NullTypeEyE10Policy1000EyEEvPT0_,@"STO_CUDA_ENTRY STV_DEFAULT"
_ZN3cub18CUB_300001_SM_10006detail10radix_sort33DeviceRadixSortExclusiveSumKernelINS1_5radix10policy_hubIfNS0_8NullTypeEyE10Policy1000EyEEvPT0_:
.text._ZN3cub18CUB_300001_SM_10006detail10radix_sort33DeviceRadixSortExclusiveSumKernelINS1_5radix10policy_hubIfNS0_8NullTypeEyE10Policy1000EyEEvPT0_:
[----:B------:R-:W-:Y:S01]  /*0000*/  LDC R1, c[0x0][0x37c] ;  /* 0x0000df00ff017b82 */ /* 0x000fe20000000800 */
[----:B------:R-:W0:Y:S07]  /*0010*/  S2R R18, SR_TID.X ;  /* 0x0000000000127919 */ /* 0x000e2e0000002100 */
[----:B------:R-:W1:Y:S01]  /*0020*/  LDC.64 R16, c[0x0][0x380] ;  /* 0x0000e000ff107b82 */ /* 0x000e620000000a00 */
[----:B------:R-:W2:Y:S01]  /*0030*/  LDCU.64 UR4, c[0x0][0x358] ;  /* 0x00006b00ff0477ac */ /* 0x000ea20008000a00 */
[----:B------:R-:W3:Y:S01]  /*0040*/  S2R R5, SR_CTAID.X ;  /* 0x0000000000057919 */ /* 0x000ee20000002500 */
[----:B0-----:R-:W-:Y:S01]  /*0050*/  ISETP.GT.U32.AND P1, PT, R18, 0xff, PT ;  /* 0x000000ff1200780c */ /* 0x001fe20003f24070 */
[----:B---3--:R-:W-:-:S04]  /*0060*/  IMAD R5, R5, 0x100, R18 ;  /* 0x0000010005057824 */ /* 0x008fc800078e0212 */
[----:B-1----:R-:W-:-:S08]  /*0070*/  IMAD.WIDE R16, R5, 0x8, R16 ;  /* 0x0000000805107825 */ /* 0x002fd000078e0210 */
[----:B--2---:R-:W2:Y:S01]  /*0080*/  @!P1 LDG.E.64 R2, desc[UR4][R16.64] ;  /* 0x0000000410029981 */ /* 0x004ea2000c1e1b00 */
[----:B------:R-:W-:Y:S02]  /*0090*/  MOV R0, 0x400 ;  /* 0x0000040000007802 */ /* 0x000fe40000000f00 */
[C---:B------:R-:W-:Y:S01]  /*00a0*/  ISETP.GT.U32.AND P0, PT, R18.reuse, 0x1f, PT ;  /* 0x0000001f1200780c */ /* 0x040fe20003f04070 */
[----:B------:R-:W0:Y:S02]  /*00b0*/  S2R R5, SR_CgaCtaId ;  /* 0x0000000000057919 */ /* 0x000e240000008800 */
[----:B0-----:R-:W-:Y:S02]  /*00c0*/  LEA R5, R5, R0, 0x18 ;  /* 0x0000000005057211 */ /* 0x001fe400078ec0ff */
[----:B------:R-:W-:-:S05]  /*00d0*/  LEA.HI R0, R18, R18, RZ, 0x1d ;  /* 0x0000001212007211 */ /* 0x000fca00078fe8ff */
[----:B------:R-:W-:-:S05]  /*00e0*/  IMAD R0, R0, 0x8, R5 ;  /* 0x0000000800007824 */ /* 0x000fca00078e0205 */
[----:B--2---:R0:W-:Y:S01]  /*00f0*/  STS.64 [R0+0x10], R2 ;  /* 0x0000100200007388 */ /* 0x0041e20000000a00 */
[----:B------:R-:W-:Y:S06]  /*0100*/  BAR.SYNC.DEFER_BLOCKING 0x0 ;  /* 0x0000000000007b1d */ /* 0x000fec0000010000 */
[----:B------:R-:W-:Y:S05]  /*0110*/  @P0 BRA `(.L_x_351) ;  /* 0x0000000400240947 */ /* 0x000fea0003800000 */
[----:B------:R-:W-:Y:S01]  /*0120*/  IMAD R18, R18, 0x48, R5 ;  /* 0x0000004812127824 */ /* 0x000fe200078e0205 */
[----:B------:R-:W-:-:S04]  /*0130*/  UMOV UR6, 0xffffffff ;  /* 0xffffffff00067882 */ /* 0x000fc80000000000 */
[----:B------:R-:W-:Y:S04]  /*0140*/  LDS.64 R14, [R18+0x10] ;  /* 0x00001000120e7984 */ /* 0x000fe80000000a00 */
[----:B------:R-:W-:Y:S04]  /*0150*/  LDS.64 R12, [R18+0x18] ;  /* 0x00001800120c7984 */ /* 0x000fe80000000a00 */
[----:B------:R-:W1:Y:S04]  /*0160*/  LDS.64 R10, [R18+0x20] ;  /* 0x00002000120a7984 */ /* 0x000e680000000a00 */
[----:B------:R-:W-:Y:S04]  /*0170*/  LDS.64 R8, [R18+0x28] ;  /* 0x0000280012087984 */ /* 0x000fe80000000a00 */
[----:B------:R-:W2:Y:S04]  /*0180*/  LDS.64 R6, [R18+0x30] ;  /* 0x0000300012067984 */ /* 0x000ea80000000a00 */
[----:B------:R-:W-:Y:S04]  /*0190*/  LDS.64 R4, [R18+0x38] ;  /* 0x0000380012047984 */ /* 0x000fe80000000a00 */
[----:B0-----:R-:W0:Y:S04]  /*01a0*/  LDS.64 R2, [R18+0x40] ;  /* 0x0000400012027984 */ /* 0x001e280000000a00 */
[----:B------:R-:W3:Y:S01]  /*01b0*/  LDS.64 R20, [R18+0x48] ;  /* 0x0000480012147984 */ /* 0x000ee20000000a00 */
[----:B-1----:R-:W-:-:S04]  /*01c0*/  IADD3 R19, P3, P4, R10, R12, R14 ;  /* 0x0000000c0a137210 */ /* 0x002fc80007c7e00e */
[----:B------:R-:W-:Y:S02]  /*01d0*/  IADD3.X R23, PT, PT, R11, R13, R15, P3, P4 ;  /* 0x0000000d0b177210 */ /* 0x000fe40001fe840f */
[----:B--2---:R-:W-:-:S04]  /*01e0*/  IADD3 R19, P0, P2, R6, R19, R8 ;  /* 0x0000001306137210 */ /* 0x004fc80007a1e008 */
[----:B------:R-:W-:Y:S02]  /*01f0*/  IADD3.X R23, PT, PT, R7, R23, R9, P0, P2 ;  /* 0x0000001707177210 */ /* 0x000fe400007e4409 */
[----:B0-----:R-:W-:-:S04]  /*0200*/  IADD3 R19, P3, P4, R2, R19, R4 ;  /* 0x0000001302137210 */ /* 0x001fc80007c7e004 */
[----:B---3--:R-:W-:Y:S02]  /*0210*/  IADD3 R20, P0, PT, R20, R19, RZ ;  /* 0x0000001314147210 */ /* 0x008fe40007f1e0ff */
[----:B------:R-:W-:-:S05]  /*0220*/  IADD3.X R19, PT, PT, R3, R23, R5, P3, P4 ;  /* 0x0000001703137210 */ /* 0x000fca0001fe8405 */
[----:B------:R-:W-:Y:S01]  /*0230*/  IMAD.X R19, R21, 0x1, R19, P0 ;  /* 0x0000000115137824 */ /* 0x000fe200000e0613 */
[----:B------:R-:W-:Y:S06]  /*0240*/  BRA.DIV UR6, `(.L_x_352) ;  /* 0x0000000206f07947 */ /* 0x000fec000b800000 */
[----:B------:R-:W0:Y:S04]  /*0250*/  SHFL.UP PT, R27, R20, 0x1, RZ ;  /* 0x04200000141b7989 */ /* 0x000e2800000e00ff */
[----:B------:R-:W1:Y:S01]  /*0260*/  SHFL.UP P0, R25, R19, 0x1, RZ ;  /* 0x0420000013197989 */ /* 0x000e6200000000ff */
[----:B0-----:R-:W-:-:S04]  /*0270*/  IADD3 R22, P2, PT, R27, R20, RZ ;  /* 0x000000141b167210 */ /* 0x001fc80007f5e0ff */
[----:B-1----:R-:W-:Y:S01]  /*0280*/  SEL R27, R22, R27, P0 ;  /* 0x0000001b161b7207 */ /* 0x002fe20000000000 */
[----:B------:R-:W-:-:S04]  /*0290*/  IMAD.X R26, R25, 0x1, R19, P2 ;  /* 0x00000001191a7824 */ /* 0x000fc800010e0613 */
[----:B------:R-:W0:Y:S01]  /*02a0*/  SHFL.UP PT, R28, R27, 0x2, RZ ;  /* 0x044000001b1c7989 */ /* 0x000e2200000e00ff */
[----:B------:R-:W-:-:S05]  /*02b0*/  SEL R26, R26, R25, P0 ;  /* 0x000000191a1a7207 */ /* 0x000fca0000000000 */
[----:B------:R-:W1:Y:S01]  /*02c0*/  SHFL.UP P0, R25, R26, 0x2, RZ ;  /* 0x044000001a197989 */ /* 0x000e6200000000ff */
[----:B0-----:R-:W-:-:S05]  /*02d0*/  IADD3 R21, P2, PT, R28, R27, RZ ;  /* 0x0000001b1c157210 */ /* 0x001fca0007f5e0ff */
[----:B-1----:R-:W-:Y:S01]  /*02e0*/  IMAD.X R22, R25, 0x1, R26, P2 ;  /* 0x0000000119167824 */ /* 0x002fe200010e061a */
[----:B------:R-:W-:-:S04]  /*02f0*/  SEL R28, R21, R28, P0 ;  /* 0x0000001c151c7207 */ /* 0x000fc80000000000 */
[----:B------:R-:W-:Y:S01]  /*0300*/  SEL R29, R22, R25, P0 ;  /* 0x00000019161d7207 */ /* 0x000fe20000000000 */
        /* <DEDUP_REMOVED lines=12> */
[----:B------:R0:W1:Y:S04]  /*03d0*/  SHFL.UP PT, R28, R27, 0x10, RZ ;  /* 0x060000001b1c7989 */ /* 0x00006800000e00ff */
[----:B------:R0:W2:Y:S02]  /*03e0*/  SHFL.UP P0, R25, R26, 0x10, RZ ;  /* 0x060000001a197989 */ /* 0x0000a400000000ff */
.L_x_363:
[----:B-1----:R-:W-:-:S04]  /*03f0*/  IADD3 R21, P2, PT, R28, R27, RZ ;  /* 0x0000001b1c157210 */ /* 0x002fc80007f5e0ff */
[----:B--2---:R-:W-:Y:S01]  /*0400*/  SEL R21, R21, R28, P0 ;  /* 0x0000001c15157207 */ /* 0x004fe20000000000 */
[----:B------:R-:W-:-:S05]  /*0410*/  IMAD.X R22, R25, 0x1, R26, P2 ;  /* 0x0000000119167824 */ /* 0x000fca00010e061a */
[----:B------:R-:W-:Y:S02]  /*0420*/  SEL R22, R22, R25, P0 ;  /* 0x0000001916167207 */ /* 0x000fe40000000000 */
[----:B------:R-:W-:-:S05]  /*0430*/  IADD3 R20, P0, PT, R21, -R20, RZ ;  /* 0x8000001415147210 */ /* 0x000fca0007f1e0ff */
[----:B------:R-:W-:Y:S01]  /*0440*/  IMAD.X R21, R22, 0x1, ~R19, P0 ;  /* 0x0000000116157824 */ /* 0x000fe200000e0e13 */
[----:B------:R-:W-:-:S04]  /*0450*/  IADD3 R14, P0, PT, R14, R20, RZ ;  /* 0x000000140e0e7210 */ /* 0x000fc80007f1e0ff */
[----:B------:R1:W-:Y:S01]  /*0460*/  STS.64 [R18+0x10], R20 ;  /* 0x0000101412007388 */ /* 0x0003e20000000a00 */
[----:B------:R-:W-:Y:S01]  /*0470*/  IMAD.X R15, R15, 0x1, R21, P0 ;  /* 0x000000010f0f7824 */ /* 0x000fe200000e0615 */
        /* <DEDUP_REMOVED lines=17> */
[----:B------:R-:W-:-:S05]  /*0590*/  IMAD.X R3, R3, 0x1, R5, P0 ;  /* 0x0000000103037824 */ /* 0x000fca00000e0605 */
[----:B------:R1:W-:Y:S03]  /*05a0*/  STS.64 [R18+0x48], R2 ;  /* 0x0000480212007388 */ /* 0x0003e60000000a00 */
.L_x_351:
[----:B------:R-:W-:Y:S05]  /*05b0*/  WARPSYNC.ALL ;  /* 0x0000000000007948 */ /* 0x000fea0003800000 */
[----:B------:R-:W-:Y:S06]  /*05c0*/  BAR.SYNC.DEFER_BLOCKING 0x0 ;  /* 0x0000000000007b1d */ /* 0x000fec0000010000 */
[----:B------:R-:W-:Y:S05]  /*05d0*/  @P1 EXIT ;  /* 0x000000000000194d */ /* 0x000fea0003800000 */
[----:B01----:R-:W0:Y:S04]  /*05e0*/  LDS.64 R2, [R0+0x10] ;  /* 0x0000100000027984 */ /* 0x003e280000000a00 */
[----:B0-----:R-:W-:Y:S01]  /*05f0*/  STG.E.64 desc[UR4][R16.64], R2 ;  /* 0x0000000210007986 */ /* 0x001fe2000c101b04 */
[----:B------:R-:W-:Y:S05]  /*0600*/  EXIT ;  /* 0x000000000000794d */ /* 0x000fea0003800000 */
.L_x_352:
[----:B------:R-:W-:Y:S02]  /*0610*/  IMAD.MOV.U32 R24, RZ, RZ, R20 ;  /* 0x000000ffff187224 */ /* 0x000fe400078e0014 */
[----:B------:R-:W-:Y:S02]  /*0620*/  IMAD.MOV.U32 R23, RZ, RZ, 0x1 ;  /* 0x00000001ff177424 */ /* 0x000fe400078e00ff */
[----:B------:R-:W-:Y:S02]  /*0630*/  IMAD.MOV.U32 R22, RZ, RZ, RZ ;  /* 0x000000ffff167224 */ /* 0x000fe400078e00ff */
[----:B------:R-:W-:-:S07]  /*0640*/  IMAD.MOV.U32 R21, RZ, RZ, -0x1 ;  /* 0xffffffffff157424 */ /* 0x000fce00078e00ff */
[----:B------:R-:W-:Y:S05]  /*0650*/  WARPSYNC.COLLECTIVE R21, `(.L_x_353) ;  /* 0x0000000015087348 */ /* 0x000fea0003c00000 */
[----:B------:R0:W1:Y:S02]  /*0660*/  SHFL.UP P0, R25, R24, R23, R22 ;  /* 0x0400001718197389 */ /* 0x0000640000000016 */
[----:B01----:R-:W-:Y:S05]  /*0670*/  ENDCOLLECTIVE ;  /* 0x000000000000791b */ /* 0x003fea0003800000 */
.L_x_353:
[----:B------:R-:W-:Y:S02]  /*0680*/  IMAD.MOV.U32 R24, RZ, RZ, R19 ;  /* 0x000000ffff187224 */ /* 0x000fe400078e0013 */
[----:B------:R-:W-:-:S07]  /*0690*/  IMAD.MOV.U32 R27, RZ, RZ, R25 ;  /* 0x000000ffff1b7224 */ /* 0x000fce00078e0019 */
[----:B------:R-:W-:Y:S05]  /*06a0*/  WARPSYNC.COLLECTIVE R21, `(.L_x_354) ;  /* 0x0000000015087348 */ /* 0x000fea0003c00000 */
[----:B------:R0:W1:Y:S02]  /*06b0*/  SHFL.UP P0, R25, R24, R23, R22 ;  /* 0x0400001718197389 */ /* 0x0000640000000016 */
[----:B01----:R-:W-:Y:S05]  /*06c0*/  ENDCOLLECTIVE ;  /* 0x000000000000791b */ /* 0x003fea0003800000 */
.L_x_354:
[----:B------:R-:W-:Y:S01]  /*06d0*/  IADD3 R26, P2, PT, R27, R20, RZ ;  /* 0x000000141b1a7210 */ /* 0x000fe20007f5e0ff */
[----:B------:R-:W-:-:S03]  /*06e0*/  IMAD.MOV.U32 R23, RZ, RZ, 0x2 ;  /* 0x00000002ff177424 */ /* 0x000fc600078e00ff */
[----:B------:R-:W-:Y:S01]  /*06f0*/  SEL R27, R26, R27, P0 ;  /* 0x0000001b1a1b7207 */ /* 0x000fe20000000000 */
[----:B------:R-:W-:-:S04]  /*0700*/  IMAD.X R26, R25, 0x1, R19, P2 ;  /* 0x00000001191a7824 */ /* 0x000fc800010e0613 */
[----:B------:R-:W-:Y:S01]  /*0710*/  IMAD.MOV.U32 R24, RZ, RZ, R27 ;  /* 0x000000ffff187224 */ /* 0x000fe200078e001b */
[----:B------:R-:W-:-:S07]  /*0720*/  SEL R26, R26, R25, P0 ;  /* 0x000000191a1a7207 */ /* 0x000fce0000000000 */
[----:B------:R-:W-:Y:S05]  /*0730*/  WARPSYNC.COLLECTIVE R21, `(.L_x_355) ;  /* 0x0000000015087348 */ /* 0x000fea0003c00000 */
[----:B------:R0:W1:Y:S02]  /*0740*/  SHFL.UP P0, R25, R24, R23, R22 ;  /* 0x0400001718197389 */ /* 0x0000640000000016 */
[----:B01----:R-:W-:Y:S05]  /*0750*/  ENDCOLLECTIVE ;  /* 0x000000000000791b */ /* 0x003fea0003800000 */
.L_x_355:
[----:B------:R-:W-:Y:S02]  /*0760*/  IMAD.MOV.U32 R24, RZ, RZ, R26 ;  /* 0x000000ffff187224 */ /* 0x000fe400078e001a */
[----:B------:R-:W-:-:S07]  /*0770*/  IMAD.MOV.U32 R28, RZ, RZ, R25 ;  /* 0x000000ffff1c7224 */ /* 0x000fce00078e0019 */
[----:B------:R-:W-:Y:S05]  /*0780*/  WARPSYNC.COLLECTIVE R21, `(.L_x_356) ;  /* 0x0000000015087348 */ /* 0x000fea0003c00000 */
[----:B------:R0:W1:Y:S02]  /*0790*/  SHFL.UP P0, R25, R24, R23, R22 ;  /* 0x0400001718197389 */ /* 0x0000640000000016 */
[----:B01----:R-:W-:Y:S05]  /*07a0*/  ENDCOLLECTIVE ;  /* 0x000000000000791b */ /* 0x003fea0003800000 */
.L_x_356:
        /* <DEDUP_REMOVED lines=9> */
.L_x_357:
[----:B------:R-:W-:Y:S02]  /*0840*/  IMAD.MOV.U32 R24, RZ, RZ, R29 ;  /* 0x000000ffff187224 */ /* 0x000fe400078e001d */
[----:B------:R-:W-:-:S07]  /*0850*/  IMAD.MOV.U32 R27, RZ, RZ, R25 ;  /* 0x000000ffff1b7224 */ /* 0x000fce00078e0019 */
[----:B------:R-:W-:Y:S05]  /*0860*/  WARPSYNC.COLLECTIVE R21, `(.L_x_358) ;  /* 0x0000000015087348 */ /* 0x000fea0003c00000 */
[----:B------:R0:W1:Y:S02]  /*0870*/  SHFL.UP P0, R25, R24, R23, R22 ;  /* 0x0400001718197389 */ /* 0x0000640000000016 */
[----:B01----:R-:W-:Y:S05]  /*0880*/  ENDCOLLECTIVE ;  /* 0x000000000000791b */ /* 0x003fea0003800000 */
.L_x_358:
        /* <DEDUP_REMOVED lines=9> */
.L_x_359:
[----:B------:R-:W-:Y:S02]  /*0920*/  IMAD.MOV.U32 R24, RZ, RZ, R29 ;  /* 0x000000ffff187224 */ /* 0x000fe400078e001d */
[----:B------:R-:W-:-:S07]  /*0930*/  IMAD.MOV.U32 R27, RZ, RZ, R25 ;  /* 0x000000ffff1b7224 */ /* 0x000fce00078e0019 */
[----:B------:R-:W-:Y:S05]  /*0940*/  WARPSYNC.COLLECTIVE R21, `(.L_x_360) ;  /* 0x0000000015087348 */ /* 0x000fea0003c00000 */
[----:B------:R0:W1:Y:S02]  /*0950*/  SHFL.UP P0, R25, R24, R23, R22 ;  /* 0x0400001718197389 */ /* 0x0000640000000016 */
[----:B01----:R-:W-:Y:S05]  /*0960*/  ENDCOLLECTIVE ;  /* 0x000000000000791b */ /* 0x003fea0003800000 */
.L_x_360:
        /* <DEDUP_REMOVED lines=9> */
.L_x_361:
[----:B------:R-:W-:Y:S02]  /*0a00*/  IMAD.MOV.U32 R24, RZ, RZ, R26 ;  /* 0x000000ffff187224 */ /* 0x000fe400078e001a */
[----:B------:R-:W-:-:S07]  /*0a10*/  IMAD.MOV.U32 R28, RZ, RZ, R25 ;  /* 0x000000ffff1c7224 */ /* 0x000fce00078e0019 */
[----:B------:R-:W-:Y:S05]  /*0a20*/  WARPSYNC.COLLECTIVE R21, `(.L_x_362) ;  /* 0x0000000015087348 */ /* 0x000fea0003c00000 */
[----:B------:R0:W1:Y:S02]  /*0a30*/  SHFL.UP P0, R25, R24, R23, R22 ;  /* 0x0400001718197389 */ /* 0x0000640000000016 */
[----:B01----:R-:W-:Y:S05]  /*0a40*/  ENDCOLLECTIVE ;  /* 0x000000000000791b */ /* 0x003fea0003800000 */
.L_x_362:
[----:B------:R-:W-:Y:S05]  /*0a50*/  BRA `(.L_x_363) ;  /* 0xfffffff800647947 */ /* 0x000fea000383ffff */
.L_x_364:
        /* <DEDUP_REMOVED lines=10> */
.L_x_466:


//--------------------- .text._ZN3cub18CUB_300001_SM_10006detail10radix_sort30DeviceRadixSortHistogramKernelINS1_5radix10policy_hubIfNS0_8NullTypeEyE10Policy1000ELNS0_9SortOrderE1EfyNS1_21identity_decomposer_tEEEvPT2_PKT1_SB_iiT3_ --------------------------
	.section	.text._ZN3cub18CUB_300001_SM_10006detail10radix_sort30DeviceRadixSortHistogramKernelINS1_5radix10policy_hubIfNS0_8NullTypeEyE10Policy1000ELNS0_9SortOrderE1EfyNS1_21identity_decomposer_tEEEvPT2_PKT1_SB_iiT3_,"ax",@progbits
	.align	128
        .global         _ZN3cub18CUB_300001_SM_10006detail10radix_sort30DeviceRadixSortHistogramKernelINS1_5radix10policy_hubIfNS0_8NullTypeEyE10Policy1000ELNS0_9SortOrderE1EfyNS1_21identity_decomposer_tEEEvPT2_PKT1_SB_iiT3_
        .type           _ZN3cub18CUB_300001_SM_10006detail10radix_sort30DeviceRadixSortHistogramKernelINS1_5radix10policy_hubIfNS0_8NullTypeEyE10Policy1000ELNS0_9SortOrderE1EfyNS1_21identity_decomposer_tEEEvPT2_PKT1_SB_iiT3_,@function
        .size           _ZN3cub18CUB_300001_SM_10006detail10radix_sort30DeviceRadixSortHistogramKernelINS1_5radix10policy_hubIfNS0_8NullTypeEyE10Policy1000ELNS0_9SortOrderE1EfyNS1_21identity_decomposer_tEEEvPT2_PKT1_SB_iiT3_,(.L_x_467 - _ZN3cub18CUB_300001_SM_10006detail10radix_sort30DeviceRadixSortHistogramKernelINS1_5radix10policy_hubIfNS0_8NullTypeEyE10Policy1000ELNS0_9SortOrderE1EfyNS1_21identity_decomposer_tEEEvPT2_PKT1_SB_iiT3_)
        .other          _ZN3cub18CUB_300001_SM_10006detail10radix_sort30DeviceRadixSortHistogramKernelINS1_5radix10policy_hubIfNS0_8NullTypeEyE10Policy1000ELNS0_9SortOrderE1EfyNS1_21identity_decomposer_tEEEvPT2_PKT1_SB_iiT3_,@"STO_CUDA_ENTRY STV_DEFAULT"
_ZN3cub18CUB_300001_SM_10006detail10radix_sort30DeviceRadixSortHistogramKernelINS1_5radix10policy_hubIfNS0_8NullTypeEyE10Policy1000ELNS0_9SortOrderE1EfyNS1_21identity_decomposer_tEEEvPT2_PKT1_SB_iiT3_:
.text._ZN3cub18CUB_300001_SM_10006detail10radix_sort30DeviceRadixSortHistogramKernelINS1_5radix10policy_hubIfNS0_8NullTypeEyE10Policy1000ELNS0_9SortOrderE1EfyNS1_21identity_decomposer_tEEEvPT2_PKT1_SB_iiT3_:
[----:B------:R-:W-:Y:S01]  /*0000*/  LDC R1, c[0x0][0x37c] ;  /* 0x0000df00ff017b82 */ /* 0x000fe20000000800 */
[----:B------:R-:W0:Y:S02]  /*0010*/  LDCU.64 UR14, c[0x0][0x390] ;  /* 0x00007200ff0e77ac */ /* 0x000e240008000a00 */
[----:B0-----:R-:W-:-:S04]  /*0020*/  ISETP.NE.U32.AND P0, PT, RZ, UR14, PT ;  /* 0x0000000eff007c0c */ /* 0x001fc8000bf05070 */
[----:B------:R-:W-:-:S13]  /*0030*/  ISETP.NE.AND.EX P0, PT, RZ, UR15, PT, P0 ;  /* 0x0000000fff007c0c */ /* 0x000fda000bf05300 */
[----:B------:R-:W-:Y:S05]  /*0040*/  @!P0 EXIT ;  /* 0x000000000000894d */ /* 0x000fea0003800000 */
[----:B------:R-:W-:Y:S01]  /*0050*/  UIADD3 UR11, UP0, UPT, UR14, -0x1, URZ ;  /* 0xffffffff0e0b7890 */ /* 0x000fe2000ff1e0ff */
[----:B------:R-:W0:Y:S01]  /*0060*/  S2R R0, SR_TID.X ;  /* 0x0000000000007919 */ /* 0x000e220000002100 */
[----:B------:R-:W1:Y:S01]  /*0070*/  LDCU.64 UR4, c[0x0][0x398] ;  /* 0x00007300ff0477ac */ /* 0x000e620008000a00 */
[----:B------:R-:W2:Y:S01]  /*0080*/  S2UR UR7, SR_CgaCtaId ;  /* 0x00000000000779c3 */ /* 0x000ea20000008800 */
[----:B------:R-:W-:Y:S01]  /*0090*/  UIADD3.X UR12, UPT, UPT, UR15, -0x1, URZ, UP0, !UPT ;  /* 0xffffffff0f0c7890 */ /* 0x000fe200087fe4ff */
[----:B------:R-:W-:Y:S01]  /*00a0*/  UMOV UR6, 0x400 ;  /* 0x0000040000067882 */ /* 0x000fe20000000000 */
[----:B------:R-:W3:Y:S05]  /*00b0*/  LDCU.64 UR20, c[0x0][0x358] ;  /* 0x00006b00ff1477ac */ /* 0x000eea0008000a00 */
[----:B------:R-:W4:Y:S01]  /*00c0*/  S2UR UR8, SR_CTAID.X ;  /* 0x00000000000879c3 */ /* 0x000f220000002500 */
[----:B------:R-:W-:Y:S01]  /*00d0*/  USHF.R.U64 UR11, UR11, 0x1e, UR12 ;  /* 0x0000001e0b0b7899 */ /* 0x000fe2000800120c */
[----:B------:R-:W0:Y:S03]  /*00e0*/  LDCU UR28, c[0x0][0x370] ;  /* 0x00006e00ff1c77ac */ /* 0x000e260008000800 */
[----:B------:R-:W-:-:S02]  /*00f0*/  UIADD3 UR11, UP0, UPT, UR11, 0x1, URZ ;  /* 0x000000010b0b7890 */ /* 0x000fc4000ff1e0ff */
[----:B-1----:R-:W-:Y:S02]  /*0100*/  UIADD3 UR4, UPT, UPT, UR5, 0x7, -UR4 ;  /* 0x0000000705047890 */ /* 0x002fe4000fffe804 */
[----:B------:R-:W-:Y:S02]  /*0110*/  ULEA.HI.X UR12, UR12, URZ, URZ, 0x2, UP0 ;  /* 0x000000ff0c0c7291 */ /* 0x000fe400080f14ff */
[----:B------:R-:W-:Y:S02]  /*0120*/  UISETP.LT.U32.AND UP0, UPT, UR11, UR14, UPT ;  /* 0x0000000e0b00728c */ /* 0x000fe4000bf01070 */
[----:B------:R-:W-:Y:S02]  /*0130*/  USHF.R.S32.HI UR5, URZ, 0x1f, UR4 ;  /* 0x0000001fff057899 */ /* 0x000fe40008011404 */
[----:B------:R-:W-:Y:S02]  /*0140*/  UISETP.LT.U32.AND.EX UP0, UPT, UR12, UR15, UPT, UP0 ;  /* 0x0000000f0c00728c */ /* 0x000fe4000bf01100 */
[----:B------:R-:W-:-:S02]  /*0150*/  ULEA.HI UR5, UR5, UR4, URZ, 0x3 ;  /* 0x0000000405057291 */ /* 0x000fc4000f8f18ff */
[----:B------:R-:W-:Y:S01]  /*0160*/  USEL UR11, UR11, UR14, UP0 ;  /* 0x0000000e0b0b7287 */ /* 0x000fe20008000000 */
[C---:B0-----:R-:W-:Y:S01]  /*0170*/  VIADD R20, R0.reuse, 0x780 ;  /* 0x0000078000147836 */ /* 0x041fe20000000000 */
[----:B------:R-:W-:Y:S02]  /*0180*/  USEL UR12, UR12, UR15, UP0 ;  /* 0x0000000f0c0c7287 */ /* 0x000fe40008000000 */
[----:B------:R-:W-:Y:S02]  /*0190*/  UISETP.GE.AND UP0, UPT, UR4, 0x8, UPT ;  /* 0x000000080400788c */ /* 0x000fe4000bf06270 */
[----:B--2---:R-:W-:Y:S02]  /*01a0*/  ULEA UR6, UR7, UR6, 0x18 ;  /* 0x0000000607067291 */ /* 0x004fe4000f8ec0ff */
[----:B------:R-:W-:Y:S02]  /*01b0*/  USHF.R.S32.HI UR5, URZ, 0x3, UR5 ;  /* 0x00000003ff057899 */ /* 0x000fe40008011405 */
[----:B------:R-:W-:Y:S01]  /*01c0*/  PLOP3.LUT P0, PT, PT, PT, UP0, 0x80, 0x8 ;  /* 0x000000000008781c */ /* 0x000fe20003f0f008 */
[----:B----4-:R-:W-:Y:S01]  /*01d0*/  USHF.L.U32 UR8, UR8, 0xb, URZ ;  /* 0x0000000b08087899 */ /* 0x010fe200080006ff */
[C---:B------:R-:W-:Y:S01]  /*01e0*/  LEA R4, R0.reuse, UR6, 0x2 ;  /* 0x0000000600047c11 */ /* 0x040fe2000f8e10ff */
[----:B------:R-:W-:Y:S01]  /*01f0*/  UIADD3 UR22, UPT, UPT, UR5, -0x1, URZ ;  /* 0xffffffff05167890 */ /* 0x000fe2000fffe0ff */
[----:B------:R-:W-:Y:S01]  /*0200*/  ISETP.GT.U32.OR P0, PT, R0, 0xff, !P0 ;  /* 0x000000ff0000780c */ /* 0x000fe20004704470 */
[----:B------:R-:W-:-:S02]  /*0210*/  ULOP3.LUT UR23, UR5, 0xf, URZ, 0xc0, !UPT ;  /* 0x0000000f05177892 */ /* 0x000fc4000f8ec0ff */
[----:B------:R-:W-:Y:S01]  /*0220*/  ULOP3.LUT UR24, UR5, 0x7, URZ, 0xc0, !UPT ;  /* 0x0000000705187892 */ /* 0x000fe2000f8ec0ff */
[----:B------:R-:W-:Y:S01]  /*0230*/  P2R R21, PR, RZ, 0x1 ;  /* 0x00000001ff157803 */ /* 0x000fe20000000000 */
[----:B------:R-:W-:Y:S02]  /*0240*/  ULOP3.LUT UR25, UR5, 0x3, URZ, 0xc0, !UPT ;  /* 0x0000000305197892 */ /* 0x000fe4000f8ec0ff */
[----:B------:R-:W-:Y:S02]  /*0250*/  ULOP3.LUT UR26, UR5, 0xffffff0, URZ, 0xc0, !UPT ;  /* 0x0ffffff0051a7892 */ /* 0x000fe4000f8ec0ff */
[----:B------:R-:W-:Y:S02]  /*0260*/  ULOP3.LUT UR27, UR5, 0xffffff8, URZ, 0xc0, !UPT ;  /* 0x0ffffff8051b7892 */ /* 0x000fe4000f8ec0ff */
[----:B------:R-:W-:Y:S01]  /*0270*/  ULOP3.LUT UR9, UR5, 0x1, URZ, 0xc0, !UPT ;  /* 0x0000000105097892 */ /* 0x000fe2000f8ec0ff */
[----:B------:R-:W-:Y:S01]  /*0280*/  UMOV UR6, URZ ;  /* 0x000000ff00067c82 */ /* 0x000fe20008000000 */
[----:B---3--:R-:W-:-:S10]  /*0290*/  UMOV UR7, URZ ;  /* 0x000000ff00077c82 */ /* 0x008fd40008000000 */
.L_x_448:
[----:B------:R-:W-:Y:S01]  /*02a0*/  ISETP.NE.AND P0, PT, R21, RZ, PT ;  /* 0x000000ff1500720c */ /* 0x000fe20003f05270 */
[----:B------:R-:W-:-:S12]  /*02b0*/  BSSY.RECONVERGENT B0, `(.L_x_365) ;  /* 0x000007c000007945 */ /* 0x000fd80003800200 */
[----:B012345:R-:W-:Y:S05]  /*02c0*/  @P0 BRA `(.L_x_366) ;  /* 0x0000000400e80947 */ /* 0x03ffea0003800000 */
[----:B------:R-:W-:Y:S02]  /*02d0*/  IMAD.U32 R2, RZ, RZ, UR22 ;  /* 0x00000016ff027e24 */ /* 0x000fe4000f8e00ff */
[----:B------:R-:W-:-:S03]  /*02e0*/  IMAD.MOV.U32 R3, RZ, RZ, RZ ;  /* 0x000000ffff037224 */ /* 0x000fc600078e00ff */
[----:B------:R-:W-:-:S13]  /*02f0*/  ISETP.GE.U32.AND P1, PT, R2, 0xf, PT ;  /* 0x0000000f0200780c */ /* 0x000fda0003f26070 */
[----:B------:R-:W-:Y:S05]  /*0300*/  @!P1 BRA `(.L_x_367) ;  /* 0x00000000005c9947 */ /* 0x000fea0003800000 */
[----:B------:R-:W-:Y:S01]  /*0310*/  VIADD R2, R4, 0x2000 ;  /* 0x0000200004027836 */ /* 0x000fe20000000000 */
[----:B------:R-:W-:-:S12]  /*0320*/  UIADD3 UR4, UPT, UPT, -UR26, URZ, URZ ;  /* 0x000000ff1a047290 */ /* 0x000fd8000fffe1ff */
.L_x_368:
[----:B------:R-:W-:Y:S01]  /*0330*/  UIADD3 UR4, UPT, UPT, UR4, 0x10, URZ ;  /* 0x0000001004047890 */ /* 0x000fe2000fffe0ff */
[----:B------:R-:W-:Y:S03]  /*0340*/  STS [R2+-0x2000], RZ ;  /* 0xffe000ff02007388 */ /* 0x000fe60000000800 */
[----:B------:R-:W-:Y:S01]  /*0350*/  UISETP.NE.AND UP0, UPT, UR4, URZ, UPT ;  /* 0x000000ff0400728c */ /* 0x000fe2000bf05270 */
        /* <DEDUP_REMOVED lines=16> */
[----:B------:R-:W-:Y:S06]  /*0460*/  BRA.U UP0, `(.L_x_368) ;  /* 0xfffffffd00b07547 */ /* 0x000fec000b83ffff */
[----:B------:R-:W-:-:S07]  /*0470*/  IMAD.U32 R3, RZ, RZ, UR26 ;  /* 0x0000001aff037e24 */ /* 0x000fce000f8e00ff */
.L_x_367:
[----:B------:R-:W-:Y:S01]  /*0480*/  ISETP.NE.AND P0, PT, RZ, UR23, PT ;  /* 0x00000017ff007c0c */ /* 0x000fe2000bf05270 */
[----:B------:R-:W-:Y:S02]  /*0490*/  IMAD.U32 R6, RZ, RZ, UR24 ;  /* 0x00000018ff067e24 */ /* 0x000fe4000f8e00ff */
[----:B------:R-:W-:Y:S02]  /*04a0*/  IMAD.U32 R2, RZ, RZ, UR23 ;  /* 0x00000017ff027e24 */ /* 0x000fe4000f8e00ff */
[----:B------:R-:W-:Y:S02]  /*04b0*/  VIADD R6, R6, 0xffffffff ;  /* 0xffffffff06067836 */ /* 0x000fe40000000000 */
[----:B------:R-:W-:-:S06]  /*04c0*/  VIADD R2, R2, 0xffffffff ;  /* 0xffffffff02027836 */ /* 0x000fcc0000000000 */
[----:B------:R-:W-:Y:S05]  /*04d0*/  @!P0 BRA `(.L_x_369) ;  /* 0x00000000007c8947 */ /* 0x000fea0003800000 */
[----:B------:R-:W-:Y:S01]  /*04e0*/  ISETP.GE.U32.AND P2, PT, R2, 0x7, PT ;  /* 0x000000070200780c */ /* 0x000fe20003f46070 */
[----:B------:R-:W-:-:S12]  /*04f0*/  UISETP.NE.AND UP0, UPT, UR24, URZ, UPT ;  /* 0x000000ff1800728c */ /* 0x000fd8000bf05270 */
        /* <DEDUP_REMOVED lines=11> */
.L_x_370:
[----:B------:R-:W-:Y:S05]  /*05b0*/  BRA.U !UP0, `(.L_x_369) ;  /* 0x0000000108447547 */ /* 0x000fea000b800000 */
[----:B------:R-:W-:Y:S01]  /*05c0*/  ISETP.GE.U32.AND P2, PT, R6, 0x3, PT ;  /* 0x000000030600780c */ /* 0x000fe20003f46070 */
[----:B------:R-:W-:-:S12]  /*05d0*/  UISETP.NE.AND UP0, UPT, UR25, URZ, UPT ;  /* 0x000000ff1900728c */ /* 0x000fd8000bf05270 */
[C---:B0-----:R-:W-:Y:S02]  /*05e0*/  @P2 IMAD R5, R3.reuse, 0x400, R4 ;  /* 0x0000040003052824 */ /* 0x041fe400078e0204 */
[----:B------:R-:W-:-:S03]  /*05f0*/  @P2 VIADD R3, R3, 0x4 ;  /* 0x0000000403032836 */ /* 0x000fc60000000000 */
[----:B------:R1:W-:Y:S04]  /*0600*/  @P2 STS [R5], RZ ;  /* 0x000000ff05002388 */ /* 0x0003e80000000800 */
[----:B------:R1:W-:Y:S04]  /*0610*/  @P2 STS [R5+0x400], RZ ;  /* 0x000400ff05002388 */ /* 0x0003e80000000800 */
[----:B------:R1:W-:Y:S04]  /*0620*/  @P2 STS [R5+0x800], RZ ;  /* 0x000800ff05002388 */ /* 0x0003e80000000800 */
[----:B------:R1:W-:Y:S01]  /*0630*/  @P2 STS [R5+0xc00], RZ ;  /* 0x000c00ff05002388 */ /* 0x0003e20000000800 */
[----:B------:R-:W-:Y:S05]  /*0640*/  BRA.U !UP0, `(.L_x_369) ;  /* 0x0000000108207547 */ /* 0x000fea000b800000 */
[----:B------:R-:W-:Y:S01]  /*0650*/  IMAD R3, R3, 0x400, R4 ;  /* 0x0000040003037824 */ /* 0x000fe200078e0204 */
[----:B------:R-:W-:-:S04]  /*0660*/  UISETP.NE.AND UP0, UPT, UR25, 0x1, UPT ;  /* 0x000000011900788c */ /* 0x000fc8000bf05270 */
[----:B------:R2:W-:Y:S05]  /*0670*/  STS [R3], RZ ;  /* 0x000000ff03007388 */ /* 0x0005ea0000000800 */
[----:B------:R-:W-:Y:S05]  /*0680*/  BRA.U !UP0, `(.L_x_369) ;  /* 0x0000000108107547 */ /* 0x000fea000b800000 */
[----:B------:R-:W-:Y:S01]  /*0690*/  UISETP.NE.AND UP0, UPT, UR25, 0x2, UPT ;  /* 0x000000021900788c */ /* 0x000fe2000bf05270 */
[----:B------:R3:W-:Y:S05]  /*06a0*/  STS [R3+0x400], RZ ;  /* 0x000400ff03007388 */ /* 0x0007ea0000000800 */
[----:B------:R-:W-:-:S13]  /*06b0*/  PLOP3.LUT P2, PT, PT, PT, UP0, 0x80, 0x8 ;  /* 0x000000000008781c */ /* 0x000fda0003f4f008 */
[----:B------:R3:W-:Y:S02]  /*06c0*/  @P2 STS [R3+0x800], RZ ;  /* 0x000800ff03002388 */ /* 0x0007e40000000800 */
.L_x_369:
[----:B------:R-:W-:-:S13]  /*06d0*/  ISETP.GT.U32.AND P2, PT, R0, 0x7f, PT ;  /* 0x0000007f0000780c */ /* 0x000fda0003f44070 */
[----:B------:R-:W-:Y:S05]  /*06e0*/  @P2 BRA `(.L_x_366) ;  /* 0x0000000000e02947 */ /* 0x000fea0003800000 */
[----:B--23--:R-:W-:Y:S01]  /*06f0*/  IMAD.MOV.U32 R3, RZ, RZ, RZ ;  /* 0x000000ffff037224 */ /* 0x00cfe200078e00ff */
[----:B------:R-:W-:Y:S06]  /*0700*/  @!P1 BRA `(.L_x_371) ;  /* 0x0000000000589947 */ /* 0x000fec0003800000 */
[----:B------:R-:W-:-:S07]  /*0710*/  IMAD.MOV.U32 R3, RZ, RZ, RZ ;  /* 0x000000ffff037224 */ /* 0x000fce00078e00ff */
.L_x_372:
[C---:B012---:R-:W-:Y:S02]  /*0720*/  IMAD R5, R3.reuse, 0x400, R4 ;  /* 0x0000040003057824 */ /* 0x047fe400078e0204 */
[----:B------:R-:W-:-:S03]  /*0730*/  VIADD R3, R3, 0x10 ;  /* 0x0000001003037836 */ /* 0x000fc60000000000 */
[----:B------:R2:W-:Y:S02]  /*0740*/  STS [R5+0x200], RZ ;  /* 0x000200ff05007388 */ /* 0x0005e40000000800 */
[----:B------:R-:W-:Y:S02]  /*0750*/  ISETP.NE.AND P1, PT, R3, UR26, PT ;  /* 0x0000001a03007c0c */ /* 0x000fe4000bf25270 */
[----:B------:R2:W-:Y:S04]  /*0760*/  STS [R5+0x600], RZ ;  /* 0x000600ff05007388 */ /* 0x0005e80000000800 */
        /* <DEDUP_REMOVED lines=13> */
[----:B------:R2:W-:Y:S01]  /*0840*/  STS [R5+0x3e00], RZ ;  /* 0x003e00ff05007388 */ /* 0x0005e20000000800 */
[----:B------:R-:W-:Y:S05]  /*0850*/  @P1 BRA `(.L_x_372) ;  /* 0xfffffffc00b01947 */ /* 0x000fea000383ffff */
[----:B------:R-:W-:-:S07]  /*0860*/  IMAD.U32 R3, RZ, RZ, UR26 ;  /* 0x0000001aff037e24 */ /* 0x000fce000f8e00ff */
.L_x_371:
[----:B------:R-:W-:Y:S05]  /*0870*/  @!P0 BRA `(.L_x_366) ;  /* 0x00000000007c8947 */ /* 0x000fea0003800000 */
[----:B------:R-:W-:Y:S01]  /*0880*/  ISETP.GE.U32.AND P0, PT, R2, 0x7, PT ;  /* 0x000000070200780c */ /* 0x000fe20003f06070 */
[----:B------:R-:W-:-:S12]  /*0890*/  UISETP.NE.AND UP0, UPT, UR24, URZ, UPT ;  /* 0x000000ff1800728c */ /* 0x000fd8000bf05270 */
[----:B------:R-:W-:Y:S05]  /*08a0*/  @!P0 BRA `(.L_x_373) ;  /* 0x0000000000288947 */ /* 0x000fea0003800000 */
[C---:B------:R-:W-:Y:S02]  /*08b0*/  IMAD R2, R3.reuse, 0x400, R4 ;  /* 0x0000040003027824 */ /* 0x040fe400078e0204 */
[----:B------:R-:W-:-:S03]  /*08c0*/  VIADD R3, R3, 0x8 ;  /* 0x0000000803037836 */ /* 0x000fc60000000000 */
[----:B------:R3:W-:Y:S04]  /*08d0*/  STS [R2+0x200], RZ ;  /* 0x000200ff02007388 */ /* 0x0007e80000000800 */
[----:B------:R3:W-:Y:S04]  /*08e0*/  STS [R2+0x600], RZ ;  /* 0x000600ff02007388 */ /* 0x0007e80000000800 */
[----:B------:R3:W-:Y:S04]  /*08f0*/  STS [R2+0xa00], RZ ;  /* 0x000a00ff02007388 */ /* 0x0007e80000000800 */
[----:B------:R3:W-:Y:S04]  /*0900*/  STS [R2+0xe00], RZ ;  /* 0x000e00ff02007388 */ /* 0x0007e80000000800 */
[----:B------:R3:W-:Y:S04]  /*0910*/  STS [R2+0x1200], RZ ;  /* 0x001200ff02007388 */ /* 0x0007e80000000800 */
[----:B------:R3:W-:Y:S04]  /*0920*/  STS [R2+0x1600], RZ ;  /* 0x001600ff02007388 */ /* 0x0007e80000000800 */
[----:B------:R3:W-:Y:S04]  /*0930*/  STS [R2+0x1a00], RZ ;  /* 0x001a00ff02007388 */ /* 0x0007e80000000800 */
[----:B------:R3:W-:Y:S02]  /*0940*/  STS [R2+0x1e00], RZ ;  /* 0x001e00ff02007388 */ /* 0x0007e40000000800 */
.L_x_373:
[----:B------:R-:W-:Y:S05]  /*0950*/  BRA.U !UP0, `(.L_x_366) ;  /* 0x0000000108447547 */ /* 0x000fea000b800000 */
[----:B------:R-:W-:Y:S01]  /*0960*/  ISETP.GE.U32.AND P0, PT, R6, 0x3, PT ;  /* 0x000000030600780c */ /* 0x000fe20003f06070 */
[----:B------:R-:W-:-:S12]  /*0970*/  UISETP.NE.AND UP0, UPT, UR25, URZ, UPT ;  /* 0x000000ff1900728c */ /* 0x000fd8000bf05270 */
[C---:B---3--:R-:W-:Y:S02]  /*0980*/  @P0 IMAD R2, R3.reuse, 0x400, R4 ;  /* 0x0000040003020824 */ /* 0x048fe400078e0204 */
[----:B------:R-:W-:-:S03]  /*0990*/  @P0 VIADD R3, R3, 0x4 ;  /* 0x0000000403030836 */ /* 0x000fc60000000000 */
[----:B------:R4:W-:Y:S04]  /*09a0*/  @P0 STS [R2+0x200], RZ ;  /* 0x000200ff02000388 */ /* 0x0009e80000000800 */
[----:B------:R4:W-:Y:S04]  /*09b0*/  @P0 STS [R2+0x600], RZ ;  /* 0x000600ff02000388 */ /* 0x0009e80000000800 */
[----:B------:R4:W-:Y:S04]  /*09c0*/  @P0 STS [R2+0xa00], RZ ;  /* 0x000a00ff02000388 */ /* 0x0009e80000000800 */
[----:B------:R4:W-:Y:S01]  /*09d0*/  @P0 STS [R2+0xe00], RZ ;  /* 0x000e00ff02000388 */ /* 0x0009e20000000800 */
[----:B------:R-:W-:Y:S05]  /*09e0*/  BRA.U !UP0, `(.L_x_366) ;  /* 0x0000000108207547 */ /* 0x000fea000b800000 */
[----:B------:R-:W-:Y:S01]  /*09f0*/  IMAD R3, R3, 0x400, R4 ;  /* 0x0000040003037824 */ /* 0x000fe200078e0204 */
[----:B------:R-:W-:-:S04]  /*0a00*/  UISETP.NE.AND UP0, UPT, UR25, 0x1, UPT ;  /* 0x000000011900788c */ /* 0x000fc8000bf05270 */
[----:B------:R3:W-:Y:S05]  /*0a10*/  STS [R3+0x200], RZ ;  /* 0x000200ff03007388 */ /* 0x0007ea0000000800 */
[----:B------:R-:W-:Y:S05]  /*0a20*/  BRA.U !UP0, `(.L_x_366) ;  /* 0x0000000108107547 */ /* 0x000fea000b800000 */
[----:B------:R-:W-:Y:S01]  /*0a30*/  UISETP.NE.AND UP0, UPT, UR25, 0x2, UPT ;  /* 0x000000021900788c */ /* 0x000fe2000bf05270 */
[----:B------:R0:W-:Y:S05]  /*0a40*/  STS [R3+0x600], RZ ;  /* 0x000600ff03007388 */ /* 0x0001ea0000000800 */
[----:B------:R-:W-:-:S13]  /*0a50*/  PLOP3.LUT P0, PT, PT, PT, UP0, 0x80, 0x8 ;  /* 0x000000000008781c */ /* 0x000fda0003f0f008 */
[----:B------:R0:W-:Y:S02]  /*0a60*/  @P0 STS [R3+0xa00], RZ ;  /* 0x000a00ff03000388 */ /* 0x0001e40000000800 */
.L_x_366:
[----:B------:R-:W-:Y:S05]  /*0a70*/  BSYNC.RECONVERGENT B0 ;  /* 0x0000000000007941 */ /* 0x000fea0003800200 */
.L_x_365:
[----:B------:R-:W5:Y:S01]  /*0a80*/  LDCU.64 UR14, c[0x0][0x390] ;  /* 0x00007200ff0e77ac */ /* 0x000f620008000a00 */
[----:B------:R-:W-:Y:S02]  /*0a90*/  USHF.L.U32 UR4, UR6, 0x1e, URZ ;  /* 0x0000001e06047899 */ /* 0x000fe400080006ff */
[----:B------:R-:W-:Y:S02]  /*0aa0*/  USHF.L.U64.HI UR5, UR6, 0x1e, UR7 ;  /* 0x0000001e06057899 */ /* 0x000fe40008010207 */
[----:B-----5:R-:W-:-:S04]  /*0ab0*/  UIADD3 UR4, UP0, UPT, -UR4, UR14, URZ ;  /* 0x0000000e04047290 */ /* 0x020fc8000ff1e1ff */
[----:B------:R-:W-:Y:S02]  /*0ac0*/  UIADD3.X UR5, UPT, UPT, ~UR5, UR15, URZ, UP0, !UPT ;  /* 0x0000000f05057290 */ /* 0x000fe400087fe5ff */
[----:B------:R-:W-:-:S04]  /*0ad0*/  UISETP.LT.U32.AND UP0, UPT, UR4, 0x40000000, UPT ;  /* 0x400000000400788c */ /* 0x000fc8000bf01070 */
[----:B------:R-:W-:-:S04]  /*0ae0*/  UISETP.LT.U32.AND.EX UP0, UPT, UR5, URZ, UPT, UP0 ;  /* 0x000000ff0500728c */ /* 0x000fc8000bf01100 */
[----:B------:R-:W-:Y:S02]  /*0af0*/  USEL UR13, UR4, 0x40000000, UP0 ;  /* 0x40000000040d7887 */ /* 0x000fe40008000000 */
[----:B------:R-:W-:Y:S02]  /*0b00*/  USEL UR14, UR5, URZ, UP0 ;  /* 0x000000ff050e7287 */ /* 0x000fe40008000000 */
[----:B------:R-:W-:-:S04]  /*0b10*/  UISETP.GT.U32.AND UP0, UPT, UR13, UR8, UPT ;  /* 0x000000080d00728c */ /* 0x000fc8000bf04070 */
[----:B------:R-:W-:Y:S01]  /*0b20*/  UISETP.GT.U32.AND.EX UP0, UPT, UR14, URZ, UPT, UP0 ;  /* 0x000000ff0e00728c */ /* 0x000fe2000bf04100 */
[----:B------:R-:W-:Y:S08]  /*0b30*/  BAR.SYNC.DEFER_BLOCKING 0x0 ;  /* 0x0000000000007b1d */ /* 0x000ff00000010000 */
[----:B------:R-:W-:Y:S06]  /*0b40*/  BAR.SYNC.DEFER_BLOCKING 0x0 ;  /* 0x0000000000007b1d */ /* 0x000fec0000010000 */
[----:B------:R-:W-:Y:S05]  /*0b50*/  BRA.U !UP0, `(.L_x_374) ;  /* 0x00000011082c7547 */ /* 0x000fea000b800000 */
[----:B------:R-:W-:Y:S01]  /*0b60*/  UMOV UR10, UR8 ;  /* 0x00000008000a7c82 */ /* 0x000fe20008000000 */
[----:B------:R-:W-:-:S05]  /*0b70*/  UMOV UR5, URZ ;  /* 0x000000ff00057c82 */ /* 0x000fca0008000000 */
.L_x_379:
[----:B-----5:R-:W5:Y:S01]  /*0b80*/  LDCU.64 UR18, c[0x0][0x390] ;  /* 0x00007200ff1277ac */ /* 0x020f620008000a00 */
[----:B------:R-:W-:Y:S02]  /*0b90*/  USHF.L.U32 UR15, UR6, 0x1e, URZ ;  /* 0x0000001e060f7899 */ /* 0x000fe400080006ff */
[----:B------:R-:W-:Y:S02]  /*0ba0*/  USHF.L.U64.HI UR16, UR6, 0x1e, UR7 ;  /* 0x0000001e06107899 */ /* 0x000fe40008010207 */
[----:B------:R-:W-:-:S04]  /*0bb0*/  UIADD3 UR15, UP0, UPT, UR10, UR15, URZ ;  /* 0x0000000f0a0f7290 */ /* 0x000fc8000ff1e0ff */
[----:B------:R-:W-:Y:S02]  /*0bc0*/  UIADD3.X UR16, UPT, UPT, UR5, UR16, URZ, UP0, !UPT ;  /* 0x0000001005107290 */ /* 0x000fe400087fe4ff */
[----:B------:R-:W-:Y:S02]  /*0bd0*/  ULEA UR10, UP0, UR28, UR10, 0xb ;  /* 0x0000000a1c0a7291 */ /* 0x000fe4000f8058ff */
[----:B-----5:R-:W-:Y:S02]  /*0be0*/  UIADD3 UR17, UP1, UPT, -UR15, UR18, URZ ;  /* 0x000000120f117290 */ /* 0x020fe4000ff3e1ff */
[----:B------:R-:W-:Y:S02]  /*0bf0*/  UIADD3.X UR5, UPT, UPT, URZ, UR5, URZ, UP0, !UPT ;  /* 0x00000005ff057290 */ /* 0x000fe400087fe4ff */
[----:B------:R-:W-:Y:S02]  /*0c00*/  UIADD3.X UR4, UPT, UPT, ~UR16, UR19, URZ, UP1, !UPT ;  /* 0x0000001310047290 */ /* 0x000fe40008ffe5ff */
[----:B------:R-:W-:-:S02]  /*0c10*/  UISETP.GE.U32.AND UP1, UPT, UR17, 0x800, UPT ;  /* 0x000008001100788c */ /* 0x000fc4000bf26070 */
[----:B------:R-:W-:Y:S02]  /*0c20*/  UISETP.GE.U32.AND UP0, UPT, UR10, UR13, UPT ;  /* 0x0000000d0a00728c */ /* 0x000fe4000bf06070 */
[----:B------:R-:W-:Y:S02]  /*0c30*/  UISETP.GE.U32.AND.EX UP1, UPT, UR4, URZ, UPT, UP1 ;  /* 0x000000ff0400728c */ /* 0x000fe4000bf26110 */
[----:B------:R-:W-:-:S07]  /*0c40*/  UISETP.GE.U32.AND.EX UP0, UPT, UR5, UR14, UPT, UP0 ;  /* 0x0000000e0500728c */ /* 0x000fce000bf06100 */
[----:B0-----:R-:W-:Y:S05]  /*0c50*/  BRA.U !UP1, `(.L_x_375) ;  /* 0x0000000109587547 */ /* 0x001fea000b800000 */
[----:B------:R-:W4:Y:S01]  /*0c60*/  LDCU.64 UR18, c[0x0][0x388] ;  /* 0x00007100ff1277ac */ /* 0x000f220008000a00 */
[----:B0-23--:R-:W-:-:S05]  /*0c70*/  IADD3 R3, P0, PT, R0, UR15, RZ ;  /* 0x0000000f00037c10 */ /* 0x00dfca000ff1e0ff */
[----:B------:R-:W-:Y:S01]  /*0c80*/  IMAD.X R6, RZ, RZ, UR16, P0 ;  /* 0x00000010ff067e24 */ /* 0x000fe200080e06ff */
[----:B----4-:R-:W-:-:S04]  /*0c90*/  LEA R2, P0, R3, UR18, 0x2 ;  /* 0x0000001203027c11 */ /* 0x010fc8000f8010ff */
        /* <DEDUP_REMOVED lines=14> */
[----:B-1----:R0:W5:Y:S04]  /*0d80*/  LDG.E R5, desc[UR20][R2.64+0x1a00] ;  /* 0x001a001402057981 */ /* 0x002168000c1e1900 */
[----:B------:R0:W5:Y:S04]  /*0d90*/  LDG.E R7, desc[UR20][R2.64+0x1c00] ;  /* 0x001c001402077981 */ /* 0x000168000c1e1900 */
[----:B------:R0:W5:Y:S01]  /*0da0*/  LDG.E R8, desc[UR20][R2.64+0x1e00] ;  /* 0x001e001402087981 */ /* 0x000162000c1e1900 */
[----:B------:R-:W-:Y:S05]  /*0db0*/  BRA `(.L_x_376) ;  /* 0x00000004000c7947 */ /* 0x000fea0003800000 */
.L_x_375:
[----:B------:R-:W4:Y:S01]  /*0dc0*/  LDCU.64 UR18, c[0x0][0x388] ;  /* 0x00007100ff1277ac */ /* 0x000f220008000a00 */
[C---:B012---:R-:W-:Y:S01]  /*0dd0*/  VIADD R5, R0.reuse, 0x100 ;  /* 0x0000010000057836 */ /* 0x047fe20000000000 */
[C---:B---3--:R-:W-:Y:S01]  /*0de0*/  IADD3 R3, P0, PT, R0.reuse, UR15, RZ ;  /* 0x0000000f00037c10 */ /* 0x048fe2000ff1e0ff */
[C---:B----4-:R-:W-:Y:S01]  /*0df0*/  VIADD R2, R0.reuse, 0x80 ;  /* 0x0000008000027836 */ /* 0x050fe20000000000 */
[C---:B------:R-:W-:Y:S01]  /*0e00*/  ISETP.GE.AND P1, PT, R0.reuse, UR17, PT ;  /* 0x0000001100007c0c */ /* 0x040fe2000bf26270 */
[----:B------:R-:W-:Y:S01]  /*0e10*/  VIADD R7, R0, 0x180 ;  /* 0x0000018000077836 */ /* 0x000fe20000000000 */
[----:B------:R-:W-:Y:S01]  /*0e20*/  ISETP.GE.AND P3, PT, R5, UR17, PT ;  /* 0x0000001105007c0c */ /* 0x000fe2000bf66270 */
[----:B------:R-:W-:Y:S01]  /*0e30*/  IMAD.X R6, RZ, RZ, UR16, P0 ;  /* 0x00000010ff067e24 */ /* 0x000fe200080e06ff */
[----:B------:R-:W-:Y:S01]  /*0e40*/  ISETP.GE.AND P2, PT, R2, UR17, PT ;  /* 0x0000001102007c0c */ /* 0x000fe2000bf46270 */
[----:B------:R-:W-:Y:S01]  /*0e50*/  VIADD R5, R0, 0x200 ;  /* 0x0000020000057836 */ /* 0x000fe20000000000 */
[----:B------:R-:W-:Y:S01]  /*0e60*/  ISETP.GE.AND P4, PT, R7, UR17, PT ;  /* 0x0000001107007c0c */ /* 0x000fe2000bf86270 */
[----:B------:R-:W-:-:S03]  /*0e70*/  IMAD.MOV.U32 R22, RZ, RZ, -0x1 ;  /* 0xffffffffff167424 */ /* 0x000fc600078e00ff */
[----:B------:R-:W-:Y:S01]  /*0e80*/  ISETP.GE.AND P5, PT, R5, UR17, PT ;  /* 0x0000001105007c0c */ /* 0x000fe2000bfa6270 */
[----:B------:R-:W-:Y:S01]  /*0e90*/  VIADD R5, R0, 0x300 ;  /* 0x0000030000057836 */ /* 0x000fe20000000000 */
[----:B------:R-:W-:-:S04]  /*0ea0*/  LEA R2, P0, R3, UR18, 0x2 ;  /* 0x0000001203027c11 */ /* 0x000fc8000f8010ff */
[----:B------:R-:W-:Y:S01]  /*0eb0*/  LEA.HI.X R3, R3, UR19, R6, 0x2, P0 ;  /* 0x0000001303037c11 */ /* 0x000fe200080f1406 */
[----:B------:R-:W-:Y:S02]  /*0ec0*/  IMAD.MOV.U32 R11, RZ, RZ, -0x1 ;  /* 0xffffffffff0b7424 */ /* 0x000fe400078e00ff */
[C---:B------:R-:W-:Y:S02]  /*0ed0*/  VIADD R6, R0.reuse, 0x280 ;  /* 0x0000028000067836 */ /* 0x040fe40000000000 */
[----:B------:R1:W5:Y:S01]  /*0ee0*/  @!P1 LDG.E R22, desc[UR20][R2.64] ;  /* 0x0000001402169981 */ /* 0x000362000c1e1900 */
[----:B------:R-:W-:Y:S01]  /*0ef0*/  ISETP.GE.AND P1, PT, R5, UR17, PT ;  /* 0x0000001105007c0c */ /* 0x000fe2000bf26270 */
[----:B------:R-:W-:Y:S01]  /*0f00*/  VIADD R5, R0, 0x380 ;  /* 0x0000038000057836 */ /* 0x000fe20000000000 */
[----:B------:R-:W-:Y:S01]  /*0f10*/  ISETP.GE.AND P0, PT, R6, UR17, PT ;  /* 0x0000001106007c0c */ /* 0x000fe2000bf06270 */
[----:B------:R-:W-:Y:S01]  /*0f20*/  IMAD.MOV.U32 R13, RZ, RZ, -0x1 ;  /* 0xffffffffff0d7424 */ /* 0x000fe200078e00ff */
[----:B------:R1:W5:Y:S02]  /*0f30*/  @!P2 LDG.E R11, desc[UR20][R2.64+0x200] ;  /* 0x00020014020ba981 */ /* 0x000364000c1e1900 */
[----:B------:R-:W-:Y:S01]  /*0f40*/  ISETP.GE.AND P2, PT, R5, UR17, PT ;  /* 0x0000001105007c0c */ /* 0x000fe2000bf46270 */
[----:B------:R-:W-:-:S02]  /*0f50*/  VIADD R5, R0, 0x480 ;  /* 0x0000048000057836 */ /* 0x000fc40000000000 */
[----:B------:R-:W-:Y:S01]  /*0f60*/  IMAD.MOV.U32 R12, RZ, RZ, -0x1 ;  /* 0xffffffffff0c7424 */ /* 0x000fe200078e00ff */
[----:B------:R1:W5:Y:S01]  /*0f70*/  @!P4 LDG.E R13, desc[UR20][R2.64+0x600] ;  /* 0x00060014020dc981 */ /* 0x000362000c1e1900 */
[----:B------:R-:W-:Y:S01]  /*0f80*/  IMAD.MOV.U32 R14, RZ, RZ, -0x1 ;  /* 0xffffffffff0e7424 */ /* 0x000fe200078e00ff */
[C---:B------:R-:W-:Y:S02]  /*0f90*/  LOP3.LUT R6, R0.reuse, 0x400, RZ, 0xfc, !PT ;  /* 0x0000040000067812 */ /* 0x040fe400078efcff */
[----:B------:R-:W-:Y:S01]  /*0fa0*/  ISETP.GE.AND P4, PT, R5, UR17, PT ;  /* 0x0000001105007c0c */ /* 0x000fe2000bf86270 */
[----:B------:R-:W-:Y:S01]  /*0fb0*/  VIADD R5, R0, 0x500 ;  /* 0x0000050000057836 */ /* 0x000fe20000000000 */
[----:B------:R1:W5:Y:S01]  /*0fc0*/  @!P3 LDG.E R12, desc[UR20][R2.64+0x400] ;  /* 0x00040014020cb981 */ /* 0x000362000c1e1900 */
[----:B------:R-:W-:Y:S01]  /*0fd0*/  ISETP.GE.AND P3, PT, R6, UR17, PT ;  /* 0x0000001106007c0c */ /* 0x000fe2000bf66270 */
[----:B------:R-:W-:Y:S02]  /*0fe0*/  IMAD.MOV.U32 R15, RZ, RZ, -0x1 ;  /* 0xffffffffff0f7424 */ /* 0x000fe400078e00ff */
[----:B------:R-:W-:Y:S01]  /*0ff0*/  IMAD.MOV.U32 R18, RZ, RZ, -0x1 ;  /* 0xffffffffff127424 */ /* 0x000fe200078e00ff */
[----:B------:R1:W5:Y:S01]  /*1000*/  @!P5 LDG.E R14, desc[UR20][R2.64+0x800] ;  /* 0x00080014020ed981 */ /* 0x000362000c1e1900 */
[----:B------:R-:W-:Y:S01]  /*1010*/  ISETP.GE.AND P5, PT, R5, UR17, PT ;  /* 0x0000001105007c0c */ /* 0x000fe2000bfa6270 */
[----:B------:R-:W-:-:S02]  /*1020*/  VIADD R6, R0, 0x580 ;  /* 0x0000058000067836 */ /* 0x000fc40000000000 */
[----:B------:R-:W-:Y:S01]  /*1030*/  VIADD R5, R0, 0x600 ;  /* 0x0000060000057836 */ /* 0x000fe20000000000 */
[----:B------:R1:W5:Y:S01]  /*1040*/  @!P0 LDG.E R15, desc[UR20][R2.64+0xa00] ;  /* 0x000a0014020f8981 */ /* 0x000362000c1e1900 */
[----:B------:R-:W-:Y:S01]  /*1050*/  IMAD.MOV.U32 R19, RZ, RZ, -0x1 ;  /* 0xffffffffff137424 */ /* 0x000fe200078e00ff */
[----:B------:R-:W-:Y:S01]  /*1060*/  ISETP.GE.AND P0, PT, R6, UR17, PT ;  /* 0x0000001106007c0c */ /* 0x000fe2000bf06270 */
[----:B------:R-:W-:Y:S01]  /*1070*/  IMAD.MOV.U32 R17, RZ, RZ, -0x1 ;  /* 0xffffffffff117424 */ /* 0x000fe200078e00ff */
[----:B------:R1:W5:Y:S01]  /*1080*/  @!P1 LDG.E R18, desc[UR20][R2.64+0xc00] ;  /* 0x000c001402129981 */ /* 0x000362000c1e1900 */
[----:B------:R-:W-:Y:S01]  /*1090*/  IMAD.MOV.U32 R16, RZ, RZ, -0x1 ;  /* 0xffffffffff107424 */ /* 0x000fe200078e00ff */
[----:B------:R-:W-:Y:S01]  /*10a0*/  ISETP.GE.AND P1, PT, R5, UR17, PT ;  /* 0x0000001105007c0c */ /* 0x000fe2000bf26270 */
[C---:B------:R-:W-:Y:S01]  /*10b0*/  VIADD R5, R0.reuse, 0x680 ;  /* 0x0000068000057836 */ /* 0x040fe20000000000 */
[----:B------:R1:W5:Y:S01]  /*10c0*/  @!P2 LDG.E R19, desc[UR20][R2.64+0xe00] ;  /* 0x000e00140213a981 */ /* 0x000362000c1e1900 */
[----:B------:R-:W-:-:S03]  /*10d0*/  VIADD R6, R0, 0x700 ;  /* 0x0000070000067836 */ /* 0x000fc60000000000 */
[----:B------:R1:W5:Y:S01]  /*10e0*/  @!P3 LDG.E R17, desc[UR20][R2.64+0x1000] ;  /* 0x001000140211b981 */ /* 0x000362000c1e1900 */
[----:B------:R-:W-:Y:S02]  /*10f0*/  ISETP.GE.AND P2, PT, R5, UR17, PT ;  /* 0x0000001105007c0c */ /* 0x000fe4000bf46270 */
[----:B------:R-:W-:Y:S01]  /*1100*/  ISETP.GE.AND P3, PT, R6, UR17, PT ;  /* 0x0000001106007c0c */ /* 0x000fe2000bf66270 */
[----:B------:R1:W5:Y:S01]  /*1110*/  @!P4 LDG.E R16, desc[UR20][R2.64+0x1200] ;  /* 0x001200140210c981 */ /* 0x000362000c1e1900 */
[----:B------:R-:W-:Y:S01]  /*1120*/  ISETP.GE.AND P4, PT, R20, UR17, PT ;  /* 0x0000001114007c0c */ /* 0x000fe2000bf86270 */
[----:B------:R-:W-:Y:S02]  /*1130*/  IMAD.MOV.U32 R10, RZ, RZ, -0x1 ;  /* 0xffffffffff0a7424 */ /* 0x000fe400078e00ff */
[----:B------:R-:W-:Y:S02]  /*1140*/  IMAD.MOV.U32 R9, RZ, RZ, -0x1 ;  /* 0xffffffffff097424 */ /* 0x000fe400078e00ff */
[----:B------:R-:W-:-:S02]  /*1150*/  IMAD.MOV.U32 R6, RZ, RZ, -0x1 ;  /* 0xffffffffff067424 */ /* 0x000fc400078e00ff */
[----:B------:R-:W-:Y:S01]  /*1160*/  IMAD.MOV.U32 R5, RZ, RZ, -0x1 ;  /* 0xffffffffff057424 */ /* 0x000fe200078e00ff */
[----:B------:R1:W5:Y:S01]  /*1170*/  @!P5 LDG.E R10, desc[UR20][R2.64+0x1400] ;  /* 0x00140014020ad981 */ /* 0x000362000c1e1900 */
[----:B------:R-:W-:Y:S02]  /*1180*/  IMAD.MOV.U32 R7, RZ, RZ, -0x1 ;  /* 0xffffffffff077424 */ /* 0x000fe400078e00ff */
[----:B------:R-:W-:Y:S01]  /*1190*/  IMAD.MOV.U32 R8, RZ, RZ, -0x1 ;  /* 0xffffffffff087424 */ /* 0x000fe200078e00ff */
[----:B------:R1:W5:Y:S04]  /*11a0*/  @!P0 LDG.E R9, desc[UR20][R2.64+0x1600] ;  /* 0x0016001402098981 */ /* 0x000368000c1e1900 */
[----:B------:R1:W5:Y:S04]  /*11b0*/  @!P1 LDG.E R6, desc[UR20][R2.64+0x1800] ;  /* 0x0018001402069981 */ /* 0x000368000c1e1900 */
[----:B------:R1:W5:Y:S04]  /*11c0*/  @!P2 LDG.E R5, desc[UR20][R2.64+0x1a00] ;  /* 0x001a00140205a981 */ /* 0x000368000c1e1900 */
[----:B------:R1:W5:Y:S04]  /*11d0*/  @!P3 LDG.E R7, desc[UR20][R2.64+0x1c00] ;  /* 0x001c00140207b981 */ /* 0x000368000c1e1900 */
[----:B------:R1:W5:Y:S02]  /*11e0*/  @!P4 LDG.E R8, desc[UR20][R2.64+0x1e00] ;  /* 0x001e00140208c981 */ /* 0x000364000c1e1900 */
.L_x_376:
[----:B01----:R-:W0:Y:S02]  /*11f0*/  LDC.64 R2, c[0x0][0x398] ;  /* 0x0000e600ff027b82 */ /* 0x003e240000000a00 */
[----:B0-----:R-:W-:-:S13]  /*1200*/  ISETP.GT.AND P0, PT, R3, R2, PT ;  /* 0x000000020300720c */ /* 0x001fda0003f04270 */
[----:B------:R-:W-:Y:S05]  /*1210*/  @!P0 BRA `(.L_x_377) ;  /* 0x0000000800788947 */ /* 0x000fea0003800000 */
[----:B-----5:R-:W-:Y:S01]  /*1220*/  ISETP.GE.AND P0, PT, R22, RZ, PT ;  /* 0x000000ff1600720c */ /* 0x020fe20003f06270 */
[----:B------:R-:W0:Y:S01]  /*1230*/  S2UR UR15, SR_CgaCtaId ;  /* 0x00000000000f79c3 */ /* 0x000e220000008800 */
[----:B------:R-:W-:Y:S01]  /*1240*/  ISETP.GE.AND P1, PT, R11, RZ, PT ;  /* 0x000000ff0b00720c */ /* 0x000fe20003f26270 */
[----:B------:R-:W-:Y:S01]  /*1250*/  UMOV UR4, 0x400 ;  /* 0x0000040000047882 */ /* 0x000fe20000000000 */
[----:B------:R-:W-:Y:S01]  /*1260*/  SEL R23, RZ, 0x7fffffff, !P0 ;  /* 0x7fffffffff177807 */ /* 0x000fe20004000000 */
[----:B------:R-:W1:Y:S01]  /*1270*/  LDCU UR16, c[0x0][0x398] ;  /* 0x00007300ff1077ac */ /* 0x000e620008000800 */
[----:B------:R-:W-:Y:S02]  /*1280*/  SEL R24, RZ, 0x7fffffff, !P1 ;  /* 0x7fffffffff187807 */ /* 0x000fe40004800000 */
[----:B------:R-:W-:Y:S02]  /*1290*/  ISETP.GE.AND P0, PT, R14, RZ, PT ;  /* 0x000000ff0e00720c */ /* 0x000fe40003f06270 */
[----:B------:R-:W-:-:S02]  /*12a0*/  ISETP.GE.AND P1, PT, R15, RZ, PT ;  /* 0x000000ff0f00720c */ /* 0x000fc40003f26270 */
[----:B------:R-:W-:Y:S02]  /*12b0*/  ISETP.GE.AND P2, PT, R12, RZ, PT ;  /* 0x000000ff0c00720c */ /* 0x000fe40003f46270 */
[----:B------:R-:W-:Y:S02]  /*12c0*/  LOP3.LUT R2, R23, R22, RZ, 0x3c, !PT ;  /* 0x0000001617027212 */ /* 0x000fe400078e3cff */
[----:B------:R-:W-:Y:S02]  /*12d0*/  SEL R23, RZ, 0x7fffffff, !P0 ;  /* 0x7fffffffff177807 */ /* 0x000fe40004000000 */
[----:B------:R-:W-:Y:S02]  /*12e0*/  SEL R22, RZ, 0x7fffffff, !P1 ;  /* 0x7fffffffff167807 */ /* 0x000fe40004800000 */
[----:B------:R-:W-:Y:S02]  /*12f0*/  ISETP.GE.AND P0, PT, R17, RZ, PT ;  /* 0x000000ff1100720c */ /* 0x000fe40003f06270 */
[----:B------:R-:W-:-:S02]  /*1300*/  SEL R25, RZ, 0x7fffffff, !P2 ;  /* 0x7fffffffff197807 */ /* 0x000fc40005000000 */
[----:B------:R-:W-:Y:S01]  /*1310*/  ISETP.GE.AND P3, PT, R13, RZ, PT ;  /* 0x000000ff0d00720c */ /* 0x000fe20003f66270 */
[----:B0-----:R-:W-:Y:S01]  /*1320*/  ULEA UR15, UR15, UR4, 0x18 ;  /* 0x000000040f0f7291 */ /* 0x001fe2000f8ec0ff */
[----:B------:R-:W-:Y:S02]  /*1330*/  ISETP.GE.AND P2, PT, R18, RZ, PT ;  /* 0x000000ff1200720c */ /* 0x000fe40003f46270 */
[----:B------:R-:W-:Y:S01]  /*1340*/  LOP3.LUT R15, R22, R15, RZ, 0x3c, !PT ;  /* 0x0000000f160f7212 */ /* 0x000fe200078e3cff */
[----:B------:R-:W-:Y:S01]  /*1350*/  UMOV UR4, URZ ;  /* 0x000000ff00047c82 */ /* 0x000fe20008000000 */
[----:B------:R-:W-:Y:S02]  /*1360*/  SEL R22, RZ, 0x7fffffff, !P0 ;  /* 0x7fffffffff167807 */ /* 0x000fe40004000000 */
[----:B------:R-:W-:Y:S02]  /*1370*/  LOP3.LUT R12, R25, R12, RZ, 0x3c, !PT ;  /* 0x0000000c190c7212 */ /* 0x000fe400078e3cff */
[----:B------:R-:W-:-:S02]  /*1380*/  ISETP.GE.AND P1, PT, R16, RZ, PT ;  /* 0x000000ff1000720c */ /* 0x000fc40003f26270 */
[----:B------:R-:W-:Y:S02]  /*1390*/  ISETP.GE.AND P0, PT, R9, RZ, PT ;  /* 0x000000ff0900720c */ /* 0x000fe40003f06270 */
[----:B------:R-:W-:Y:S02]  /*13a0*/  SEL R26, RZ, 0x7fffffff, !P3 ;  /* 0x7fffffffff1a7807 */ /* 0x000fe40005800000 */
[----:B------:R-:W-:Y:S02]  /*13b0*/  SEL R25, RZ, 0x7fffffff, !P2 ;  /* 0x7fffffffff197807 */ /* 0x000fe40005000000 */
[----:B------:R-:W-:Y:S02]  /*13c0*/  ISETP.GE.AND P3, PT, R19, RZ, PT ;  /* 0x000000ff1300720c */ /* 0x000fe40003f66270 */
[----:B------:R-:W-:Y:S02]  /*13d0*/  ISETP.GE.AND P2, PT, R10, RZ, PT ;  /* 0x000000ff0a00720c */ /* 0x000fe40003f46270 */
[----:B------:R-:W-:-:S02]  /*13e0*/  LOP3.LUT R14, R23, R14, RZ, 0x3c, !PT ;  /* 0x0000000e170e7212 */ /* 0x000fc400078e3cff */
[----:B------:R-:W-:Y:S02]  /*13f0*/  LOP3.LUT R17, R22, R17, RZ, 0x3c, !PT ;  /* 0x0000001116117212 */ /* 0x000fe400078e3cff */
[----:B------:R-:W-:Y:S02]  /*1400*/  SEL R23, RZ, 0x7fffffff, !P1 ;  /* 0x7fffffffff177807 */ /* 0x000fe40004800000 */
[----:B------:R-:W-:Y:S02]  /*1410*/  SEL R22, RZ, 0x7fffffff, !P0 ;  /* 0x7fffffffff167807 */ /* 0x000fe40004000000 */
[----:B------:R-:W-:Y:S02]  /*1420*/  LOP3.LUT R11, R24, R11, RZ, 0x3c, !PT ;  /* 0x0000000b180b7212 */ /* 0x000fe400078e3cff */
[----:B------:R-:W-:Y:S02]  /*1430*/  LOP3.LUT R18, R25, R18, RZ, 0x3c, !PT ;  /* 0x0000001219127212 */ /* 0x000fe400078e3cff */
[----:B------:R-:W-:-:S02]  /*1440*/  ISETP.GE.AND P0, PT, R6, RZ, PT ;  /* 0x000000ff0600720c */ /* 0x000fc40003f06270 */
[----:B------:R-:W-:Y:S02]  /*1450*/  SEL R24, RZ, 0x7fffffff, !P3 ;  /* 0x7fffffffff187807 */ /* 0x000fe40005800000 */
[----:B------:R-:W-:Y:S02]  /*1460*/  SEL R25, RZ, 0x7fffffff, !P2 ;  /* 0x7fffffffff197807 */ /* 0x000fe40005000000 */
[----:B------:R-:W-:Y:S02]  /*1470*/  ISETP.GE.AND P1, PT, R5, RZ, PT ;  /* 0x000000ff0500720c */ /* 0x000fe40003f26270 */
[----:B------:R-:W-:Y:S02]  /*1480*/  ISETP.GE.AND P2, PT, R7, RZ, PT ;  /* 0x000000ff0700720c */ /* 0x000fe40003f46270 */
[----:B------:R-:W-:Y:S02]  /*1490*/  LOP3.LUT R13, R26, R13, RZ, 0x3c, !PT ;  /* 0x0000000d1a0d7212 */ /* 0x000fe400078e3cff */
[----:B------:R-:W-:-:S02]  /*14a0*/  LOP3.LUT R16, R23, R16, RZ, 0x3c, !PT ;  /* 0x0000001017107212 */ /* 0x000fc400078e3cff */
[----:B------:R-:W-:Y:S02]  /*14b0*/  SEL R23, RZ, 0x7fffffff, !P0 ;  /* 0x7fffffffff177807 */ /* 0x000fe40004000000 */
[----:B------:R-:W-:Y:S02]  /*14c0*/  LOP3.LUT R19, R24, R19, RZ, 0x3c, !PT ;  /* 0x0000001318137212 */ /* 0x000fe400078e3cff */
[----:B------:R-:W-:Y:S02]  /*14d0*/  LOP3.LUT R9, R22, R9, RZ, 0x3c, !PT ;  /* 0x0000000916097212 */ /* 0x000fe400078e3cff */
[----:B------:R-:W-:Y:S02]  /*14e0*/  ISETP.GE.AND P0, PT, R8, RZ, PT ;  /* 0x000000ff0800720c */ /* 0x000fe40003f06270 */
[----:B------:R-:W-:Y:S02]  /*14f0*/  SEL R22, RZ, 0x7fffffff, !P1 ;  /* 0x7fffffffff167807 */ /* 0x000fe40004800000 */
[----:B------:R-:W-:-:S02]  /*1500*/  SEL R24, RZ, 0x7fffffff, !P2 ;  /* 0x7fffffffff187807 */ /* 0x000fc40005000000 */
[----:B------:R-:W-:Y:S02]  /*1510*/  ISETP.NE.AND P1, PT, R2, 0x7fffffff, PT ;  /* 0x7fffffff0200780c */ /* 0x000fe40003f25270 */
[----:B------:R-:W-:Y:S02]  /*1520*/  ISETP.NE.AND P2, PT, R11, 0x7fffffff, PT ;  /* 0x7fffffff0b00780c */ /* 0x000fe40003f45270 */
[----:B------:R-:W-:Y:S02]  /*1530*/  ISETP.NE.AND P3, PT, R12, 0x7fffffff, PT ;  /* 0x7fffffff0c00780c */ /* 0x000fe40003f65270 */
[----:B------:R-:W-:Y:S02]  /*1540*/  ISETP.NE.AND P4, PT, R13, 0x7fffffff, PT ;  /* 0x7fffffff0d00780c */ /* 0x000fe40003f85270 */
[----:B------:R-:W-:Y:S02]  /*1550*/  LOP3.LUT R6, R23, R6, RZ, 0x3c, !PT ;  /* 0x0000000617067212 */ /* 0x000fe400078e3cff */
[----:B------:R-:W-:-:S02]  /*1560*/  SEL R23, RZ, 0x7fffffff, !P0 ;  /* 0x7fffffffff177807 */ /* 0x000fc40004000000 */
[----:B------:R-:W-:Y:S02]  /*1570*/  SEL R2, R2, 0x80000000, P1 ;  /* 0x8000000002027807 */ /* 0x000fe40000800000 */
[----:B------:R-:W-:Y:S02]  /*1580*/  SEL R11, R11, 0x80000000, P2 ;  /* 0x800000000b0b7807 */ /* 0x000fe40001000000 */
[----:B------:R-:W-:Y:S02]  /*1590*/  SEL R12, R12, 0x80000000, P3 ;  /* 0x800000000c0c7807 */ /* 0x000fe40001800000 */
[----:B------:R-:W-:Y:S02]  /*15a0*/  SEL R13, R13, 0x80000000, P4 ;  /* 0x800000000d0d7807 */ /* 0x000fe40002000000 */
[----:B------:R-:W-:Y:S02]  /*15b0*/  ISETP.NE.AND P5, PT, R14, 0x7fffffff, PT ;  /* 0x7fffffff0e00780c */ /* 0x000fe40003fa5270 */
[----:B------:R-:W-:-:S02]  /*15c0*/  ISETP.NE.AND P0, PT, R15, 0x7fffffff, PT ;  /* 0x7fffffff0f00780c */ /* 0x000fc40003f05270 */
[----:B------:R-:W-:Y:S02]  /*15d0*/  ISETP.NE.AND P1, PT, R18, 0x7fffffff, PT ;  /* 0x7fffffff1200780c */ /* 0x000fe40003f25270 */
[----:B------:R-:W-:Y:S02]  /*15e0*/  ISETP.NE.AND P2, PT, R19, 0x7fffffff, PT ;  /* 0x7fffffff1300780c */ /* 0x000fe40003f45270 */
[----:B------:R-:W-:Y:S02]  /*15f0*/  ISETP.NE.AND P3, PT, R17, 0x7fffffff, PT ;  /* 0x7fffffff1100780c */ /* 0x000fe40003f65270 */
[----:B------:R-:W-:Y:S02]  /*1600*/  ISETP.NE.AND P4, PT, R16, 0x7fffffff, PT ;  /* 0x7fffffff1000780c */ /* 0x000fe40003f85270 */
[----:B------:R-:W-:Y:S02]  /*1610*/  LOP3.LUT R10, R25, R10, RZ, 0x3c, !PT ;  /* 0x0000000a190a7212 */ /* 0x000fe400078e3cff */
[----:B------:R-:W-:-:S02]  /*1620*/  LOP3.LUT R5, R22, R5, RZ, 0x3c, !PT ;  /* 0x0000000516057212 */ /* 0x000fc400078e3cff */
[----:B------:R-:W-:Y:S02]  /*1630*/  LOP3.LUT R7, R24, R7, RZ, 0x3c, !PT ;  /* 0x0000000718077212 */ /* 0x000fe400078e3cff */
[----:B------:R-:W-:Y:S02]  /*1640*/  LOP3.LUT R8, R23, R8, RZ, 0x3c, !PT ;  /* 0x0000000817087212 */ /* 0x000fe400078e3cff */
[----:B------:R-:W-:Y:S02]  /*1650*/  SEL R14, R14, 0x80000000, P5 ;  /* 0x800000000e0e7807 */ /* 0x000fe40002800000 */
[----:B------:R-:W-:Y:S02]  /*1660*/  SEL R15, R15, 0x80000000, P0 ;  /* 0x800000000f0f7807 */ /* 0x000fe40000000000 */
[----:B------:R-:W-:Y:S02]  /*1670*/  SEL R18, R18, 0x80000000, P1 ;  /* 0x8000000012127807 */ /* 0x000fe40000800000 */
[----:B------:R-:W-:-:S02]  /*1680*/  SEL R19, R19, 0x80000000, P2 ;  /* 0x8000000013137807 */ /* 0x000fc40001000000 */
[----:B------:R-:W-:Y:S02]  /*1690*/  SEL R17, R17, 0x80000000, P3 ;  /* 0x8000000011117807 */ /* 0x000fe40001800000 */
[----:B------:R-:W-:Y:S02]  /*16a0*/  SEL R16, R16, 0x80000000, P4 ;  /* 0x8000000010107807 */ /* 0x000fe40002000000 */
[----:B------:R-:W-:Y:S02]  /*16b0*/  ISETP.NE.AND P5, PT, R10, 0x7fffffff, PT ;  /* 0x7fffffff0a00780c */ /* 0x000fe40003fa5270 */
[----:B------:R-:W-:Y:S02]  /*16c0*/  ISETP.NE.AND P0, PT, R9, 0x7fffffff, PT ;  /* 0x7fffffff0900780c */ /* 0x000fe40003f05270 */
[----:B------:R-:W-:Y:S02]  /*16d0*/  ISETP.NE.AND P1, PT, R6, 0x7fffffff, PT ;  /* 0x7fffffff0600780c */ /* 0x000fe40003f25270 */
[----:B------:R-:W-:-:S02]  /*16e0*/  ISETP.NE.AND P2, PT, R5, 0x7fffffff, PT ;  /* 0x7fffffff0500780c */ /* 0x000fc40003f45270 */
[----:B------:R-:W-:Y:S02]  /*16f0*/  ISETP.NE.AND P3, PT, R7, 0x7fffffff, PT ;  /* 0x7fffffff0700780c */ /* 0x000fe40003f65270 */
[----:B------:R-:W-:Y:S02]  /*1700*/  ISETP.NE.AND P4, PT, R8, 0x7fffffff, PT ;  /* 0x7fffffff0800780c */ /* 0x000fe40003f85270 */
[----:B------:R-:W-:Y:S02]  /*1710*/  SEL R10, R10, 0x80000000, P5 ;  /* 0x800000000a0a7807 */ /* 0x000fe40002800000 */
[----:B------:R-:W-:Y:S02]  /*1720*/  SEL R9, R9, 0x80000000, P0 ;  /* 0x8000000009097807 */ /* 0x000fe40000000000 */
[----:B------:R-:W-:Y:S02]  /*1730*/  SEL R6, R6, 0x80000000, P1 ;  /* 0x8000000006067807 */ /* 0x000fe40000800000 */
[----:B------:R-:W-:-:S02]  /*1740*/  SEL R5, R5, 0x80000000, P2 ;  /* 0x8000000005057807 */ /* 0x000fc40001000000 */
[----:B------:R-:W-:Y:S02]  /*1750*/  SEL R7, R7, 0x80000000, P3 ;  /* 0x8000000007077807 */ /* 0x000fe40001800000 */
[----:B-1----:R-:W-:-:S07]  /*1760*/  SEL R8, R8, 0x80000000, P4 ;  /* 0x8000000008087807 */ /* 0x002fce0002000000 */
.L_x_378:
[----:B------:R-:W-:Y:S01]  /*1770*/  IMAD R22, RZ, RZ, -UR16 ;  /* 0x80000010ff167e24 */ /* 0x000fe2000f8e02ff */
[----:B0-----:R-:W-:Y:S01]  /*1780*/  SHF.R.U32.HI R23, RZ, UR16, R2 ;  /* 0x00000010ff177c19 */ /* 0x001fe20008011602 */
[----:B------:R-:W-:Y:S01]  /*1790*/  IMAD.MOV.U32 R25, RZ, RZ, -0x1 ;  /* 0xffffffffff197424 */ /* 0x000fe200078e00ff */
[----:B------:R-:W-:Y:S01]  /*17a0*/  ULEA UR17, UR4, UR15, 0xa ;  /* 0x0000000f04117291 */ /* 0x000fe2000f8e50ff */
[----:B------:R-:W-:Y:S01]  /*17b0*/  SHF.R.U32.HI R27, RZ, UR16, R12 ;  /* 0x00000010ff1b7c19 */ /* 0x000fe2000801160c */
[----:B------:R-:W-:Y:S01]  /*17c0*/  UIADD3 UR4, UPT, UPT, UR4, 0x1, URZ ;  /* 0x0000000104047890 */ /* 0x000fe2000fffe0ff */
[----:B------:R-:W-:Y:S02]  /*17d0*/  VIADDMNMX R22, R22, R3, 0x8, PT ;  /* 0x0000000816167446 */ /* 0x000fe40003800103 */
[----:B------:R-:W-:Y:S02]  /*17e0*/  SHF.R.U32.HI R29, RZ, UR16, R13 ;  /* 0x00000010ff1d7c19 */ /* 0x000fe4000801160d */
[----:B------:R-:W-:-:S02]  /*17f0*/  SHF.L.U32 R22, R25, R22, RZ ;  /* 0x0000001619167219 */ /* 0x000fc400000006ff */
[----:B------:R-:W-:Y:S02]  /*1800*/  SHF.R.U32.HI R25, RZ, UR16, R11 ;  /* 0x00000010ff197c19 */ /* 0x000fe4000801160b */
[-C--:B------:R-:W-:Y:S02]  /*1810*/  LOP3.LUT R23, R23, R22.reuse, RZ, 0x30, !PT ;  /* 0x0000001617177212 */ /* 0x080fe400078e30ff */
[-C--:B------:R-:W-:Y:S02]  /*1820*/  LOP3.LUT R25, R25, R22.reuse, RZ, 0x30, !PT ;  /* 0x0000001619197212 */ /* 0x080fe400078e30ff */
[----:B------:R-:W-:Y:S02]  /*1830*/  LOP3.LUT R27, R27, R22, RZ, 0x30, !PT ;  /* 0x000000161b1b7212 */ /* 0x000fe400078e30ff */
[----:B------:R-:W-:Y:S02]  /*1840*/  LEA R23, R23, UR17, 0x2 ;  /* 0x0000001117177c11 */ /* 0x000fe4000f8e10ff */
[----:B------:R-:W-:-:S02]  /*1850*/  LEA R25, R25, UR17, 0x2 ;  /* 0x0000001119197c11 */ /* 0x000fc4000f8e10ff */
[----:B------:R-:W-:Y:S01]  /*1860*/  LEA R27, R27, UR17, 0x2 ;  /* 0x000000111b1b7c11 */ /* 0x000fe2000f8e10ff */
[----:B------:R0:W-:Y:S01]  /*1870*/  ATOMS.POPC.INC.32 RZ, [R23+URZ] ;  /* 0x0000000017ff7f8c */ /* 0x0001e2000d8000ff */
[----:B------:R-:W-:Y:S02]  /*1880*/  SHF.R.U32.HI R24, RZ, UR16, R14 ;  /* 0x00000010ff187c19 */ /* 0x000fe4000801160e */
[----:B------:R-:W-:Y:S01]  /*1890*/  SHF.R.U32.HI R26, RZ, UR16, R15 ;  /* 0x00000010ff1a7c19 */ /* 0x000fe2000801160f */
[----:B------:R1:W-:Y:S01]  /*18a0*/  ATOMS.POPC.INC.32 RZ, [R25+URZ] ;  /* 0x0000000019ff7f8c */ /* 0x0003e2000d8000ff */
[-C--:B------:R-:W-:Y:S02]  /*18b0*/  LOP3.LUT R29, R29, R22.reuse, RZ, 0x30, !PT ;  /* 0x000000161d1d7212 */ /* 0x080fe400078e30ff */
[----:B------:R-:W-:Y:S01]  /*18c0*/  LOP3.LUT R24, R24, R22, RZ, 0x30, !PT ;  /* 0x0000001618187212 */ /* 0x000fe200078e30ff */
[----:B------:R2:W-:Y:S01]  /*18d0*/  ATOMS.POPC.INC.32 RZ, [R27+URZ] ;  /* 0x000000001bff7f8c */ /* 0x0005e2000d8000ff */
[----:B0-----:R-:W-:-:S02]  /*18e0*/  SHF.R.U32.HI R23, RZ, UR16, R18 ;  /* 0x00000010ff177c19 */ /* 0x001fc40008011612 */
[-C--:B------:R-:W-:Y:S02]  /*18f0*/  LOP3.LUT R26, R26, R22.reuse, RZ, 0x30, !PT ;  /* 0x000000161a1a7212 */ /* 0x080fe400078e30ff */
[----:B-1----:R-:W-:Y:S02]  /*1900*/  SHF.R.U32.HI R25, RZ, UR16, R19 ;  /* 0x00000010ff197c19 */ /* 0x002fe40008011613 */
[-C--:B------:R-:W-:Y:S02]  /*1910*/  LOP3.LUT R23, R23, R22.reuse, RZ, 0x30, !PT ;  /* 0x0000001617177212 */ /* 0x080fe400078e30ff */
[----:B--2---:R-:W-:Y:S02]  /*1920*/  SHF.R.U32.HI R27, RZ, UR16, R17 ;  /* 0x00000010ff1b7c19 */ /* 0x004fe40008011611 */
[----:B------:R-:W-:Y:S02]  /*1930*/  LEA R29, R29, UR17, 0x2 ;  /* 0x000000111d1d7c11 */ /* 0x000fe4000f8e10ff */
[----:B------:R-:W-:-:S02]  /*1940*/  LOP3.LUT R25, R25, R22, RZ, 0x30, !PT ;  /* 0x0000001619197212 */ /* 0x000fc400078e30ff */
[----:B------:R-:W-:Y:S01]  /*1950*/  LEA R24, R24, UR17, 0x2 ;  /* 0x0000001118187c11 */ /* 0x000fe2000f8e10ff */
[----:B------:R0:W-:Y:S01]  /*1960*/  ATOMS.POPC.INC.32 RZ, [R29+URZ] ;  /* 0x000000001dff7f8c */ /* 0x0001e2000d8000ff */
[----:B------:R-:W-:Y:S02]  /*1970*/  LOP3.LUT R27, R27, R22, RZ, 0x30, !PT ;  /* 0x000000161b1b7212 */ /* 0x000fe400078e30ff */
[----:B------:R-:W-:Y:S01]  /*1980*/  LEA R26, R26, UR17, 0x2 ;  /* 0x000000111a1a7c11 */ /* 0x000fe2000f8e10ff */
[----:B------:R1:W-:Y:S01]  /*1990*/  ATOMS.POPC.INC.32 RZ, [R24+URZ] ;  /* 0x0000000018ff7f8c */ /* 0x0003e2000d8000ff */
[----:B------:R-:W-:Y:S02]  /*19a0*/  LEA R23, R23, UR17, 0x2 ;  /* 0x0000001117177c11 */ /* 0x000fe4000f8e10ff */
[----:B------:R-:W-:Y:S01]  /*19b0*/  LEA R25, R25, UR17, 0x2 ;  /* 0x0000001119197c11 */ /* 0x000fe2000f8e10ff */
[----:B------:R2:W-:Y:S01]  /*19c0*/  ATOMS.POPC.INC.32 RZ, [R26+URZ] ;  /* 0x000000001aff7f8c */ /* 0x0005e2000d8000ff */
[----:B------:R-:W-:-:S02]  /*19d0*/  LEA R27, R27, UR17, 0x2 ;  /* 0x000000111b1b7c11 */ /* 0x000fc4000f8e10ff */
[----:B0-----:R-:W-:Y:S01]  /*19e0*/  SHF.R.U32.HI R29, RZ, UR16, R16 ;  /* 0x00000010ff1d7c19 */ /* 0x001fe20008011610 */
[----:B------:R0:W-:Y:S01]  /*19f0*/  ATOMS.POPC.INC.32 RZ, [R23+URZ] ;  /* 0x0000000017ff7f8c */ /* 0x0001e2000d8000ff */
[----:B-1----:R-:W-:Y:S02]  /*1a00*/  SHF.R.U32.HI R24, RZ, UR16, R10 ;  /* 0x00000010ff187c19 */ /* 0x002fe4000801160a */
[----:B------:R-:W-:Y:S01]  /*1a10*/  SHF.R.U32.HI R28, RZ, UR16, R8 ;  /* 0x00000010ff1c7c19 */ /* 0x000fe20008011608 */
[----:B------:R1:W-:Y:S01]  /*1a20*/  ATOMS.POPC.INC.32 RZ, [R25+URZ] ;  /* 0x0000000019ff7f8c */ /* 0x0003e2000d8000ff */
[----:B--2---:R-:W-:Y:S02]  /*1a30*/  SHF.R.U32.HI R26, RZ, UR16, R9 ;  /* 0x00000010ff1a7c19 */ /* 0x004fe40008011609 */
[----:B------:R-:W-:Y:S01]  /*1a40*/  LOP3.LUT R29, R29, R22, RZ, 0x30, !PT ;  /* 0x000000161d1d7212 */ /* 0x000fe200078e30ff */
[----:B------:R2:W-:Y:S01]  /*1a50*/  ATOMS.POPC.INC.32 RZ, [R27+URZ] ;  /* 0x000000001bff7f8c */ /* 0x0005e2000d8000ff */
[----:B0-----:R-:W-:-:S02]  /*1a60*/  SHF.R.U32.HI R23, RZ, UR16, R6 ;  /* 0x00000010ff177c19 */ /* 0x001fc40008011606 */
[-C--:B------:R-:W-:Y:S02]  /*1a70*/  LOP3.LUT R24, R24, R22.reuse, RZ, 0x30, !PT ;  /* 0x0000001618187212 */ /* 0x080fe400078e30ff */
[----:B-1----:R-:W-:Y:S02]  /*1a80*/  SHF.R.U32.HI R25, RZ, UR16, R5 ;  /* 0x00000010ff197c19 */ /* 0x002fe40008011605 */
[-C--:B------:R-:W-:Y:S02]  /*1a90*/  LOP3.LUT R26, R26, R22.reuse, RZ, 0x30, !PT ;  /* 0x000000161a1a7212 */ /* 0x080fe400078e30ff */
[----:B--2---:R-:W-:Y:S01]  /*1aa0*/  SHF.R.U32.HI R27, RZ, UR16, R7 ;  /* 0x00000010ff1b7c19 */ /* 0x004fe20008011607 */
[----:B------:R-:W-:Y:S01]  /*1ab0*/  UIADD3 UR16, UPT, UPT, UR16, 0x8, URZ ;  /* 0x0000000810107890 */ /* 0x000fe2000fffe0ff */
[----:B------:R-:W-:Y:S02]  /*1ac0*/  LOP3.LUT R23, R23, R22, RZ, 0x30, !PT ;  /* 0x0000001617177212 */ /* 0x000fe400078e30ff */
[----:B------:R-:W-:-:S02]  /*1ad0*/  LEA R29, R29, UR17, 0x2 ;  /* 0x000000111d1d7c11 */ /* 0x000fc4000f8e10ff */
[-C--:B------:R-:W-:Y:S02]  /*1ae0*/  LOP3.LUT R25, R25, R22.reuse, RZ, 0x30, !PT ;  /* 0x0000001619197212 */ /* 0x080fe400078e30ff */
[----:B------:R-:W-:Y:S01]  /*1af0*/  ISETP.LE.AND P0, PT, R3, UR16, PT ;  /* 0x0000001003007c0c */ /* 0x000fe2000bf03270 */
[----:B------:R0:W-:Y:S01]  /*1b00*/  ATOMS.POPC.INC.32 RZ, [R29+URZ] ;  /* 0x000000001dff7f8c */ /* 0x0001e2000d8000ff */
[----:B------:R-:W-:Y:S02]  /*1b10*/  LEA R24, R24, UR17, 0x2 ;  /* 0x0000001118187c11 */ /* 0x000fe4000f8e10ff */
[-C--:B------:R-:W-:Y:S02]  /*1b20*/  LOP3.LUT R27, R27, R22.reuse, RZ, 0x30, !PT ;  /* 0x000000161b1b7212 */ /* 0x080fe400078e30ff */
[----:B------:R-:W-:Y:S01]  /*1b30*/  LEA R26, R26, UR17, 0x2 ;  /* 0x000000111a1a7c11 */ /* 0x000fe2000f8e10ff */
[----:B------:R0:W-:Y:S01]  /*1b40*/  ATOMS.POPC.INC.32 RZ, [R24+URZ] ;  /* 0x0000000018ff7f8c */ /* 0x0001e2000d8000ff */
[----:B------:R-:W-:-:S02]  /*1b50*/  LOP3.LUT R28, R28, R22, RZ, 0x30, !PT ;  /* 0x000000161c1c7212 */ /* 0x000fc400078e30ff */
[----:B------:R-:W-:Y:S01]  /*1b60*/  LEA R23, R23, UR17, 0x2 ;  /* 0x0000001117177c11 */ /* 0x000fe2000f8e10ff */
[----:B------:R0:W-:Y:S01]  /*1b70*/  ATOMS.POPC.INC.32 RZ, [R26+URZ] ;  /* 0x000000001aff7f8c */ /* 0x0001e2000d8000ff */
[----:B------:R-:W-:Y:S02]  /*1b80*/  LEA R25, R25, UR17, 0x2 ;  /* 0x0000001119197c11 */ /* 0x000fe4000f8e10ff */
[----:B------:R-:W-:Y:S01]  /*1b90*/  LEA R27, R27, UR17, 0x2 ;  /* 0x000000111b1b7c11 */ /* 0x000fe2000f8e10ff */
[----:B------:R0:W-:Y:S01]  /*1ba0*/  ATOMS.POPC.INC.32 RZ, [R23+URZ] ;  /* 0x0000000017ff7f8c */ /* 0x0001e2000d8000ff */
[----:B------:R-:W-:-:S03]  /*1bb0*/  LEA R28, R28, UR17, 0x2 ;  /* 0x000000111c1c7c11 */ /* 0x000fc6000f8e10ff */
[----:B------:R0:W-:Y:S04]  /*1bc0*/  ATOMS.POPC.INC.32 RZ, [R25+URZ] ;  /* 0x0000000019ff7f8c */ /* 0x0001e8000d8000ff */
[----:B------:R0:W-:Y:S04]  /*1bd0*/  ATOMS.POPC.INC.32 RZ, [R27+URZ] ;  /* 0x000000001bff7f8c */ /* 0x0001e8000d8000ff */
[----:B------:R0:W-:Y:S01]  /*1be0*/  ATOMS.POPC.INC.32 RZ, [R28+URZ] ;  /* 0x000000001cff7f8c */ /* 0x0001e2000d8000ff */
[----:B------:R-:W-:Y:S05]  /*1bf0*/  @!P0 BRA `(.L_x_378) ;  /* 0xfffffff800dc8947 */ /* 0x000fea000383ffff */
.L_x_377:
[----:B------:R-:W-:Y:S05]  /*1c00*/  BRA.U !UP0, `(.L_x_379) ;  /* 0xffffffed08dc7547 */ /* 0x000fea000b83ffff */
.L_x_374:
[----:B------:R-:W-:Y:S01]  /*1c10*/  BAR.SYNC.DEFER_BLOCKING 0x0 ;  /* 0x0000000000007b1d */ /* 0x000fe20000010000 */
[----:B------:R-:W-:-:S05]  /*1c20*/  ISETP.NE.AND P0, PT, R21, RZ, PT ;  /* 0x000000ff1500720c */ /* 0x000fca0003f05270 */
[----:B------:R-:W-:Y:S08]  /*1c30*/  BSSY.RECONVERGENT B0, `(.L_x_380) ;  /* 0x0000164000007945 */ /* 0x000ff00003800200 */
[----:B------:R-:W-:Y:S05]  /*1c40*/  @P0 BRA `(.L_x_381) ;  /* 0x0000001400880947 */ /* 0x000fea0003800000 */
[----:B------:R-:W-:Y:S01]  /*1c50*/  UISETP.GE.U32.AND UP0, UPT, UR22, 0x7, UPT ;  /* 0x000000071600788c */ /* 0x000fe2000bf06070 */
[----:B0-23--:R-:W-:-:S08]  /*1c60*/  IMAD.MOV.U32 R3, RZ, RZ, RZ ;  /* 0x000000ffff037224 */ /* 0x00dfd000078e00ff */
[----:B------:R-:W-:Y:S05]  /*1c70*/  BRA.U !UP0, `(.L_x_382) ;  /* 0x00000005085c7547 */ /* 0x000fea000b800000 */
[----:B----4-:R-:W0:Y:S01]  /*1c80*/  LDC.64 R2, c[0x0][0x380] ;  /* 0x0000e000ff027b82 */ /* 0x010e220000000a00 */
[----:B-1---5:R-:W-:-:S07]  /*1c90*/  IMAD.MOV.U32 R5, RZ, RZ, RZ ;  /* 0x000000ffff057224 */ /* 0x022fce00078e00ff */
.L_x_399:
[----:B----4-:R-:W-:Y:S01]  /*1ca0*/  IMAD R7, R5, 0x400, R4 ;  /* 0x0000040005077824 */ /* 0x010fe200078e0204 */
[----:B------:R-:W-:Y:S04]  /*1cb0*/  BSSY.RECONVERGENT B1, `(.L_x_383) ;  /* 0x000000f000017945 */ /* 0x000fe80003800200 */
[----:B01----:R-:W1:Y:S04]  /*1cc0*/  LDS R18, [R7] ;  /* 0x0000000007127984 */ /* 0x003e680000000800 */
[----:B--23--:R2:W3:Y:S04]  /*1cd0*/  LDS R9, [R7+0x400] ;  /* 0x0004000007097984 */ /* 0x00c4e80000000800 */
[----:B------:R2:W4:Y:S04]  /*1ce0*/  LDS R22, [R7+0x800] ;  /* 0x0008000007167984 */ /* 0x0005280000000800 */
[----:B------:R2:W0:Y:S04]  /*1cf0*/  LDS R14, [R7+0xc00] ;  /* 0x000c0000070e7984 */ /* 0x0004280000000800 */
[----:B------:R2:W0:Y:S04]  /*1d00*/  LDS R12, [R7+0x1000] ;  /* 0x00100000070c7984 */ /* 0x0004280000000800 */
[----:B------:R2:W0:Y:S04]  /*1d10*/  LDS R6, [R7+0x1400] ;  /* 0x0014000007067984 */ /* 0x0004280000000800 */
[----:B------:R2:W0:Y:S04]  /*1d20*/  LDS R8, [R7+0x1800] ;  /* 0x0018000007087984 */ /* 0x0004280000000800 */
[----:B------:R2:W0:Y:S01]  /*1d30*/  LDS R10, [R7+0x1c00] ;  /* 0x001c0000070a7984 */ /* 0x0004220000000800 */
[----:B-1----:R-:W-:-:S13]  /*1d40*/  ISETP.NE.AND P0, PT, R18, RZ, PT ;  /* 0x000000ff1200720c */ /* 0x002fda0003f05270 */
[----:B--234-:R-:W-:Y:S05]  /*1d50*/  @!P0 BRA `(.L_x_384) ;  /* 0x0000000000108947 */ /* 0x01cfea0003800000 */
[----:B------:R-:W-:Y:S02]  /*1d60*/  IMAD R17, R5, 0x100, R0 ;  /* 0x0000010005117824 */ /* 0x000fe400078e0200 */
[----:B------:R-:W-:Y:S02]  /*1d70*/  IMAD.MOV.U32 R19, RZ, RZ, RZ ;  /* 0x000000ffff137224 */ /* 0x000fe400078e00ff */
[----:B0-----:R-:W-:-:S05]  /*1d80*/  IMAD.WIDE.U32 R16, R17, 0x8, R2 ;  /* 0x0000000811107825 */ /* 0x001fca00078e0002 */
[----:B------:R1:W-:Y:S02]  /*1d90*/  REDG.E.ADD.64.STRONG.GPU desc[UR20][R16.64], R18 ;  /* 0x000000121000798e */ /* 0x0003e4000c12e514 */
.L_x_384:
[----:B------:R-:W-:Y:S05]  /*1da0*/  BSYNC.RECONVERGENT B1 ;  /* 0x0000000000017941 */ /* 0x000fea0003800200 */
.L_x_383:
[----:B------:R-:W-:Y:S01]  /*1db0*/  ISETP.NE.AND P6, PT, R9, RZ, PT ;  /* 0x000000ff0900720c */ /* 0x000fe20003fc5270 */
[----:B------:R-:W-:Y:S01]  /*1dc0*/  BSSY.RECONVERGENT B1, `(.L_x_385) ;  /* 0x000000e000017945 */ /* 0x000fe20003800200 */
[----:B------:R-:W-:Y:S02]  /*1dd0*/  ISETP.NE.AND P0, PT, R22, RZ, PT ;  /* 0x000000ff1600720c */ /* 0x000fe40003f05270 */
[----:B0-----:R-:W-:Y:S02]  /*1de0*/  ISETP.NE.AND P1, PT, R14, RZ, PT ;  /* 0x000000ff0e00720c */ /* 0x001fe40003f25270 */
[----:B------:R-:W-:Y:S02]  /*1df0*/  ISETP.NE.AND P2, PT, R12, RZ, PT ;  /* 0x000000ff0c00720c */ /* 0x000fe40003f45270 */
[----:B------:R-:W-:Y:S02]  /*1e00*/  ISETP.NE.AND P3, PT, R6, RZ, PT ;  /* 0x000000ff0600720c */ /* 0x000fe40003f65270 */
[----:B------:R-:W-:-:S02]  /*1e10*/  ISETP.NE.AND P4, PT, R8, RZ, PT ;  /* 0x000000ff0800720c */ /* 0x000fc40003f85270 */
[----:B------:R-:W-:Y:S01]  /*1e20*/  ISETP.NE.AND P5, PT, R10, RZ, PT ;  /* 0x000000ff0a00720c */ /* 0x000fe20003fa5270 */
[----:B------:R-:W-:-:S12]  /*1e30*/  @!P6 BRA `(.L_x_386) ;  /* 0x000000000018e947 */ /* 0x000fd80003800000 */
[----:B-1----:R-:W-:Y:S02]  /*1e40*/  IMAD R17, R5, 0x100, R0 ;  /* 0x0000010005117824 */ /* 0x002fe400078e0200 */
[----:B------:R-:W-:Y:S02]  /*1e50*/  IMAD.MOV.U32 R18, RZ, RZ, R9 ;  /* 0x000000ffff127224 */ /* 0x000fe400078e0009 */
[----:B------:R-:W-:Y:S02]  /*1e60*/  VIADD R17, R17, 0x100 ;  /* 0x0000010011117836 */ /* 0x000fe40000000000 */
[----:B------:R-:W-:Y:S02]  /*1e70*/  IMAD.MOV.U32 R19, RZ, RZ, RZ ;  /* 0x000000ffff137224 */ /* 0x000fe400078e00ff */
[----:B------:R-:W-:-:S05]  /*1e80*/  IMAD.WIDE.U32 R16, R17, 0x8, R2 ;  /* 0x0000000811107825 */ /* 0x000fca00078e0002 */
[----:B------:R0:W-:Y:S02]  /*1e90*/  REDG.E.ADD.64.STRONG.GPU desc[UR20][R16.64], R18 ;  /* 0x000000121000798e */ /* 0x0001e4000c12e514 */
.L_x_386:
[----:B------:R-:W-:Y:S05]  /*1ea0*/  BSYNC.RECONVERGENT B1 ;  /* 0x0000000000017941 */ /* 0x000fea0003800200 */
.L_x_385:
[----:B------:R-:W-:Y:S04]  /*1eb0*/  BSSY.RECONVERGENT B1, `(.L_x_387) ;  /* 0x0000007000017945 */ /* 0x000fe80003800200 */
[----:B------:R-:W-:Y:S05]  /*1ec0*/  @!P0 BRA `(.L_x_388) ;  /* 0x0000000000148947 */ /* 0x000fea0003800000 */
[----:B01----:R-:W-:Y:S02]  /*1ed0*/  IMAD R17, R5, 0x100, R0 ;  /* 0x0000010005117824 */ /* 0x003fe400078e0200 */
[----:B------:R-:W-:Y:S02]  /*1ee0*/  IMAD.MOV.U32 R23, RZ, RZ, RZ ;  /* 0x000000ffff177224 */ /* 0x000fe400078e00ff */
[----:B------:R-:W-:-:S04]  /*1ef0*/  VIADD R17, R17, 0x200 ;  /* 0x0000020011117836 */ /* 0x000fc80000000000 */
[----:B------:R-:W-:-:S05]  /*1f00*/  IMAD.WIDE.U32 R16, R17, 0x8, R2 ;  /* 0x0000000811107825 */ /* 0x000fca00078e0002 */
[----:B------:R2:W-:Y:S02]  /*1f10*/  REDG.E.ADD.64.STRONG.GPU desc[UR20][R16.64], R22 ;  /* 0x000000161000798e */ /* 0x0005e4000c12e514 */
.L_x_388:
[----:B------:R-:W-:Y:S05]  /*1f20*/  BSYNC.RECONVERGENT B1 ;  /* 0x0000000000017941 */ /* 0x000fea0003800200 */
.L_x_387:
[----:B------:R-:W-:Y:S04]  /*1f30*/  BSSY.RECONVERGENT B1, `(.L_x_389) ;  /* 0x0000007000017945 */ /* 0x000fe80003800200 */
[----:B------:R-:W-:Y:S05]  /*1f40*/  @!P1 BRA `(.L_x_390) ;  /* 0x0000000000149947 */ /* 0x000fea0003800000 */
[----:B012---:R-:W-:Y:S02]  /*1f50*/  IMAD R17, R5, 0x100, R0 ;  /* 0x0000010005117824 */ /* 0x007fe400078e0200 */
[----:B------:R-:W-:Y:S02]  /*1f60*/  IMAD.MOV.U32 R15, RZ, RZ, RZ ;  /* 0x000000ffff0f7224 */ /* 0x000fe400078e00ff */
[----:B------:R-:W-:-:S04]  /*1f70*/  VIADD R17, R17, 0x300 ;  /* 0x0000030011117836 */ /* 0x000fc80000000000 */
[----:B------:R-:W-:-:S05]  /*1f80*/  IMAD.WIDE.U32 R16, R17, 0x8, R2 ;  /* 0x0000000811107825 */ /* 0x000fca00078e0002 */
[----:B------:R3:W-:Y:S02]  /*1f90*/  REDG.E.ADD.64.STRONG.GPU desc[UR20][R16.64], R14 ;  /* 0x0000000e1000798e */ /* 0x0007e4000c12e514 */
.L_x_390:
[----:B------:R-:W-:Y:S05]  /*1fa0*/  BSYNC.RECONVERGENT B1 ;  /* 0x0000000000017941 */ /* 0x000fea0003800200 */
.L_x_389:
[----:B------:R-:W-:Y:S04]  /*1fb0*/  BSSY.RECONVERGENT B1, `(.L_x_391) ;  /* 0x0000007000017945 */ /* 0x000fe80003800200 */
[----:B------:R-:W-:Y:S05]  /*1fc0*/  @!P2 BRA `(.L_x_392) ;  /* 0x000000000014a947 */ /* 0x000fea0003800000 */
[----:B---3--:R-:W-:Y:S02]  /*1fd0*/  IMAD R15, R5, 0x100, R0 ;  /* 0x00000100050f7824 */ /* 0x008fe400078e0200 */
[----:B------:R-:W-:Y:S02]  /*1fe0*/  IMAD.MOV.U32 R13, RZ, RZ, RZ ;  /* 0x000000ffff0d7224 */ /* 0x000fe400078e00ff */
[----:B------:R-:W-:-:S04]  /*1ff0*/  VIADD R15, R15, 0x400 ;  /* 0x000004000f0f7836 */ /* 0x000fc80000000000 */
[----:B------:R-:W-:-:S05]  /*2000*/  IMAD.WIDE.U32 R14, R15, 0x8, R2 ;  /* 0x000000080f0e7825 */ /* 0x000fca00078e0002 */
[----:B------:R4:W-:Y:S02]  /*2010*/  REDG.E.ADD.64.STRONG.GPU desc[UR20][R14.64], R12 ;  /* 0x0000000c0e00798e */ /* 0x0009e4000c12e514 */
.L_x_392:
[----:B------:R-:W-:Y:S05]  /*2020*/  BSYNC.RECONVERGENT B1 ;  /* 0x0000000000017941 */ /* 0x000fea0003800200 */
.L_x_391:
[----:B------:R-:W-:Y:S04]  /*2030*/  BSSY.RECONVERGENT B1, `(.L_x_393) ;  /* 0x0000007000017945 */ /* 0x000fe80003800200 */
[----:B------:R-:W-:Y:S05]  /*2040*/  @!P3 BRA `(.L_x_394) ;  /* 0x000000000014b947 */ /* 0x000fea0003800000 */
[----:B----4-:R-:W-:Y:S02]  /*2050*/  IMAD R13, R5, 0x100, R0 ;  /* 0x00000100050d7824 */ /* 0x010fe400078e0200 */
[----:B------:R-:W-:Y:S02]  /*2060*/  IMAD.MOV.U32 R7, RZ, RZ, RZ ;  /* 0x000000ffff077224 */ /* 0x000fe400078e00ff */
[----:B------:R-:W-:-:S04]  /*2070*/  VIADD R13, R13, 0x500 ;  /* 0x000005000d0d7836 */ /* 0x000fc80000000000 */
[----:B------:R-:W-:-:S05]  /*2080*/  IMAD.WIDE.U32 R12, R13, 0x8, R2 ;  /* 0x000000080d0c7825 */ /* 0x000fca00078e0002 */
[----:B------:R4:W-:Y:S02]  /*2090*/  REDG.E.ADD.64.STRONG.GPU desc[UR20][R12.64], R6 ;  /* 0x000000060c00798e */ /* 0x0009e4000c12e514 */
.L_x_394:
[----:B------:R-:W-:Y:S05]  /*20a0*/  BSYNC.RECONVERGENT B1 ;  /* 0x0000000000017941 */ /* 0x000fea0003800200 */
.L_x_393:
[----:B------:R-:W-:Y:S04]  /*20b0*/  BSSY.RECONVERGENT B1, `(.L_x_395) ;  /* 0x0000007000017945 */ /* 0x000fe80003800200 */
[----:B------:R-:W-:Y:S05]  /*20c0*/  @!P4 BRA `(.L_x_396) ;  /* 0x000000000014c947 */ /* 0x000fea0003800000 */
[----:B----4-:R-:W-:Y:S02]  /*20d0*/  IMAD R7, R5, 0x100, R0 ;  /* 0x0000010005077824 */ /* 0x010fe400078e0200 */
[----:B------:R-:W-:Y:S02]  /*20e0*/  IMAD.MOV.U32 R9, RZ, RZ, RZ ;  /* 0x000000ffff097224 */ /* 0x000fe400078e00ff */
[----:B------:R-:W-:-:S04]  /*20f0*/  VIADD R7, R7, 0x600 ;  /* 0x0000060007077836 */ /* 0x000fc80000000000 */
[----:B------:R-:W-:-:S05]  /*2100*/  IMAD.WIDE.U32 R6, R7, 0x8, R2 ;  /* 0x0000000807067825 */ /* 0x000fca00078e0002 */
[----:B------:R4:W-:Y:S02]  /*2110*/  REDG.E.ADD.64.STRONG.GPU desc[UR20][R6.64], R8 ;  /* 0x000000080600798e */ /* 0x0009e4000c12e514 */
.L_x_396:
[----:B------:R-:W-:Y:S05]  /*2120*/  BSYNC.RECONVERGENT B1 ;  /* 0x0000000000017941 */ /* 0x000fea0003800200 */
.L_x_395:
[----:B------:R-:W-:Y:S04]  /*2130*/  BSSY.RECONVERGENT B1, `(.L_x_397) ;  /* 0x0000007000017945 */ /* 0x000fe80003800200 */
[----:B------:R-:W-:Y:S05]  /*2140*/  @!P5 BRA `(.L_x_398) ;  /* 0x000000000014d947 */ /* 0x000fea0003800000 */
[----:B----4-:R-:W-:Y:S02]  /*2150*/  IMAD R7, R5, 0x100, R0 ;  /* 0x0000010005077824 */ /* 0x010fe400078e0200 */
[----:B------:R-:W-:Y:S02]  /*2160*/  IMAD.MOV.U32 R11, RZ, RZ, RZ ;  /* 0x000000ffff0b7224 */ /* 0x000fe400078e00ff */
[----:B------:R-:W-:-:S04]  /*2170*/  VIADD R7, R7, 0x700 ;  /* 0x0000070007077836 */ /* 0x000fc80000000000 */
[----:B------:R-:W-:-:S05]  /*2180*/  IMAD.WIDE.U32 R6, R7, 0x8, R2 ;  /* 0x0000000807067825 */ /* 0x000fca00078e0002 */
[----:B------:R4:W-:Y:S02]  /*2190*/  REDG.E.ADD.64.STRONG.GPU desc[UR20][R6.64], R10 ;  /* 0x0000000a0600798e */ /* 0x0009e4000c12e514 */
.L_x_398:
[----:B------:R-:W-:Y:S05]  /*21a0*/  BSYNC.RECONVERGENT B1 ;  /* 0x0000000000017941 */ /* 0x000fea0003800200 */
.L_x_397:
[----:B------:R-:W-:-:S05]  /*21b0*/  VIADD R5, R5, 0x8 ;  /* 0x0000000805057836 */ /* 0x000fca0000000000 */
[----:B------:R-:W-:-:S13]  /*21c0*/  ISETP.NE.AND P0, PT, R5, UR27, PT ;  /* 0x0000001b05007c0c */ /* 0x000fda000bf05270 */
[----:B------:R-:W-:Y:S05]  /*21d0*/  @P0 BRA `(.L_x_399) ;  /* 0xfffffff800b00947 */ /* 0x000fea000383ffff */
[----:B------:R-:W-:-:S07]  /*21e0*/  IMAD.U32 R3, RZ, RZ, UR27 ;  /* 0x0000001bff037e24 */ /* 0x000fce000f8e00ff */
.L_x_382:
[----:B------:R-:W-:Y:S02]  /*21f0*/  UISETP.NE.AND UP0, UPT, UR24, URZ, UPT ;  /* 0x000000ff1800728c */ /* 0x000fe4000bf05270 */
[----:B----45:R-:W-:Y:S02]  /*2200*/  IMAD.U32 R8, RZ, RZ, UR24 ;  /* 0x00000018ff087e24 */ /* 0x030fe4000f8e00ff */
[----:B-1----:R-:W-:Y:S02]  /*2210*/  IMAD.U32 R5, RZ, RZ, UR25 ;  /* 0x00000019ff057e24 */ /* 0x002fe4000f8e00ff */
[----:B------:R-:W-:Y:S02]  /*2220*/  VIADD R8, R8, 0xffffffff ;  /* 0xffffffff08087836 */ /* 0x000fe40000000000 */
[----:B------:R-:W-:Y:S01]  /*2230*/  VIADD R5, R5, 0xffffffff ;  /* 0xffffffff05057836 */ /* 0x000fe20000000000 */
[----:B------:R-:W-:Y:S06]  /*2240*/  BRA.U !UP0, `(.L_x_400) ;  /* 0x0000000508707547 */ /* 0x000fec000b800000 */
[----:B------:R-:W-:-:S13]  /*2250*/  ISETP.GE.U32.AND P0, PT, R8, 0x3, PT ;  /* 0x000000030800780c */ /* 0x000fda0003f06070 */
[----:B------:R-:W-:Y:S05]  /*2260*/  @!P0 BRA `(.L_x_401) ;  /* 0x0000000000bc8947 */ /* 0x000fea0003800000 */
[----:B------:R-:W-:Y:S01]  /*2270*/  IMAD R7, R3, 0x400, R4 ;  /* 0x0000040003077824 */ /* 0x000fe200078e0204 */
[----:B------:R-:W-:Y:S04]  /*2280*/  BSSY.RECONVERGENT B1, `(.L_x_402) ;  /* 0x000000f000017945 */ /* 0x000fe80003800200 */
[----:B------:R-:W1:Y:S04]  /*2290*/  LDS R12, [R7] ;  /* 0x00000000070c7984 */ /* 0x000e680000000800 */
[----:B------:R-:W4:Y:S04]  /*22a0*/  LDS R9, [R7+0x400] ;  /* 0x0004000007097984 */ /* 0x000f280000000800 */
[----:B------:R-:W5:Y:S04]  /*22b0*/  LDS R6, [R7+0x800] ;  /* 0x0008000007067984 */ /* 0x000f680000000800 */
[----:B------:R-:W0:Y:S01]  /*22c0*/  LDS R2, [R7+0xc00] ;  /* 0x000c000007027984 */ /* 0x000e220000000800 */
[----:B-1----:R-:W-:-:S02]  /*22d0*/  ISETP.NE.AND P0, PT, R12, RZ, PT ;  /* 0x000000ff0c00720c */ /* 0x002fc40003f05270 */
[----:B----4-:R-:W-:Y:S02]  /*22e0*/  ISETP.NE.AND P1, PT, R9, RZ, PT ;  /* 0x000000ff0900720c */ /* 0x010fe40003f25270 */
[----:B-----5:R-:W-:Y:S02]  /*22f0*/  ISETP.NE.AND P2, PT, R6, RZ, PT ;  /* 0x000000ff0600720c */ /* 0x020fe40003f45270 */
[----:B0-----:R-:W-:-:S07]  /*2300*/  ISETP.NE.AND P3, PT, R2, RZ, PT ;  /* 0x000000ff0200720c */ /* 0x001fce0003f65270 */
[----:B------:R-:W-:Y:S06]  /*2310*/  @!P0 BRA `(.L_x_403) ;  /* 0x0000000000148947 */ /* 0x000fec0003800000 */
[----:B------:R-:W0:Y:S01]  /*2320*/  LDC.64 R10, c[0x0][0x380] ;  /* 0x0000e000ff0a7b82 */ /* 0x000e220000000a00 */
[----:B------:R-:W-:Y:S02]  /*2330*/  IMAD R7, R3, 0x100, R0 ;  /* 0x0000010003077824 */ /* 0x000fe400078e0200 */
[----:B------:R-:W-:Y:S02]  /*2340*/  IMAD.MOV.U32 R13, RZ, RZ, RZ ;  /* 0x000000ffff0d7224 */ /* 0x000fe400078e00ff */
[----:B0-----:R-:W-:-:S05]  /*2350*/  IMAD.WIDE.U32 R10, R7, 0x8, R10 ;  /* 0x00000008070a7825 */ /* 0x001fca00078e000a */
[----:B------:R0:W-:Y:S02]  /*2360*/  REDG.E.ADD.64.STRONG.GPU desc[UR20][R10.64], R12 ;  /* 0x0000000c0a00798e */ /* 0x0001e4000c12e514 */
.L_x_403:
[----:B------:R-:W-:Y:S05]  /*2370*/  BSYNC.RECONVERGENT B1 ;  /* 0x0000000000017941 */ /* 0x000fea0003800200 */
.L_x_402:
[----:B------:R-:W-:Y:S04]  /*2380*/  BSSY.RECONVERGENT B1, `(.L_x_404) ;  /* 0x0000009000017945 */ /* 0x000fe80003800200 */
[----:B------:R-:W-:Y:S05]  /*2390*/  @!P1 BRA `(.L_x_405) ;  /* 0x00000000001c9947 */ /* 0x000fea0003800000 */
[----:B0-----:R-:W0:Y:S01]  /*23a0*/  LDC.64 R10, c[0x0][0x380] ;  /* 0x0000e000ff0a7b82 */ /* 0x001e220000000a00 */
[----:B------:R-:W-:Y:S02]  /*23b0*/  IMAD R7, R3, 0x100, R0 ;  /* 0x0000010003077824 */ /* 0x000fe400078e0200 */
[----:B------:R-:W-:Y:S02]  /*23c0*/  IMAD.MOV.U32 R12, RZ, RZ, R9 ;  /* 0x000000ffff0c7224 */ /* 0x000fe400078e0009 */
[----:B------:R-:W-:Y:S02]  /*23d0*/  VIADD R7, R7, 0x100 ;  /* 0x0000010007077836 */ /* 0x000fe40000000000 */
[----:B------:R-:W-:Y:S02]  /*23e0*/  IMAD.MOV.U32 R13, RZ, RZ, RZ ;  /* 0x000000ffff0d7224 */ /* 0x000fe400078e00ff */
[----:B0-----:R-:W-:-:S05]  /*23f0*/  IMAD.WIDE.U32 R10, R7, 0x8, R10 ;  /* 0x00000008070a7825 */ /* 0x001fca00078e000a */
[----:B------:R1:W-:Y:S02]  /*2400*/  REDG.E.ADD.64.STRONG.GPU desc[UR20][R10.64], R12 ;  /* 0x0000000c0a00798e */ /* 0x0003e4000c12e514 */
.L_x_405:
[----:B------:R-:W-:Y:S05]  /*2410*/  BSYNC.RECONVERGENT B1 ;  /* 0x0000000000017941 */ /* 0x000fea0003800200 */
.L_x_404:
[----:B------:R-:W-:Y:S04]  /*2420*/  BSSY.RECONVERGENT B1, `(.L_x_406) ;  /* 0x0000008000017945 */ /* 0x000fe80003800200 */
[----:B------:R-:W-:Y:S05]  /*2430*/  @!P2 BRA `(.L_x_407) ;  /* 0x000000000018a947 */ /* 0x000fea0003800000 */
[----:B01----:R-:W0:Y:S01]  /*2440*/  LDC.64 R10, c[0x0][0x380] ;  /* 0x0000e000ff0a7b82 */ /* 0x003e220000000a00 */
[----:B------:R-:W-:-:S04]  /*2450*/  IMAD R7, R3, 0x100, R0 ;  /* 0x0000010003077824 */ /* 0x000fc800078e0200 */
[----:B------:R-:W-:-:S04]  /*2460*/  VIADD R7, R7, 0x200 ;  /* 0x0000020007077836 */ /* 0x000fc80000000000 */
[----:B0-----:R-:W-:-:S04]  /*2470*/  IMAD.WIDE.U32 R10, R7, 0x8, R10 ;  /* 0x00000008070a7825 */ /* 0x001fc800078e000a */
[----:B------:R-:W-:-:S05]  /*2480*/  IMAD.MOV.U32 R7, RZ, RZ, RZ ;  /* 0x000000ffff077224 */ /* 0x000fca00078e00ff */
[----:B------:R4:W-:Y:S02]  /*2490*/  REDG.E.ADD.64.STRONG.GPU desc[UR20][R10.64], R6 ;  /* 0x000000060a00798e */ /* 0x0009e4000c12e514 */
.L_x_407:
[----:B------:R-:W-:Y:S05]  /*24a0*/  BSYNC.RECONVERGENT B1 ;  /* 0x0000000000017941 */ /* 0x000fea0003800200 */
.L_x_406:
[----:B------:R-:W-:Y:S04]  /*24b0*/  BSSY.RECONVERGENT B1, `(.L_x_408) ;  /* 0x0000009000017945 */ /* 0x000fe80003800200 */
[----:B------:R-:W-:Y:S05]  /*24c0*/  @!P3 BRA `(.L_x_409) ;  /* 0x00000000001cb947 */ /* 0x000fea0003800000 */
[----:B----4-:R-:W4:Y:S01]  /*24d0*/  LDC.64 R6, c[0x0][0x380] ;  /* 0x0000e000ff067b82 */ /* 0x010f220000000a00 */
[----:B------:R-:W-:Y:S02]  /*24e0*/  IMAD R9, R3, 0x100, R0 ;  /* 0x0000010003097824 */ /* 0x000fe400078e0200 */
[----:B01----:R-:W-:Y:S02]  /*24f0*/  IMAD.MOV.U32 R10, RZ, RZ, R2 ;  /* 0x000000ffff0a7224 */ /* 0x003fe400078e0002 */
[----:B------:R-:W-:Y:S02]  /*2500*/  VIADD R9, R9, 0x300 ;  /* 0x0000030009097836 */ /* 0x000fe40000000000 */
[----:B------:R-:W-:Y:S02]  /*2510*/  IMAD.MOV.U32 R11, RZ, RZ, RZ ;  /* 0x000000ffff0b7224 */ /* 0x000fe400078e00ff */
[----:B----4-:R-:W-:-:S05]  /*2520*/  IMAD.WIDE.U32 R6, R9, 0x8, R6 ;  /* 0x0000000809067825 */ /* 0x010fca00078e0006 */
[----:B------:R0:W-:Y:S02]  /*2530*/  REDG.E.ADD.64.STRONG.GPU desc[UR20][R6.64], R10 ;  /* 0x0000000a0600798e */ /* 0x0001e4000c12e514 */
.L_x_409:
[----:B------:R-:W-:Y:S05]  /*2540*/  BSYNC.RECONVERGENT B1 ;  /* 0x0000000000017941 */ /* 0x000fea0003800200 */
.L_x_408:
[----:B------:R-:W-:-:S07]  /*2550*/  VIADD R3, R3, 0x4 ;  /* 0x0000000403037836 */ /* 0x000fce0000000000 */
.L_x_401:
[----:B------:R-:W-:Y:S01]  /*2560*/  UISETP.NE.AND UP0, UPT, UR25, URZ, UPT ;  /* 0x000000ff1900728c */ /* 0x000fe2000bf05270 */
[----:B------:R-:W-:Y:S08]  /*2570*/  BSSY.RECONVERGENT B1, `(.L_x_400) ;  /* 0x0000029000017945 */ /* 0x000ff00003800200 */
[----:B------:R-:W-:Y:S05]  /*2580*/  BRA.U !UP0, `(.L_x_410) ;  /* 0x00000001089c7547 */ /* 0x000fea000b800000 */
[----:B------:R-:W-:-:S13]  /*2590*/  ISETP.NE.AND P0, PT, R5, RZ, PT ;  /* 0x000000ff0500720c */ /* 0x000fda0003f05270 */
[----:B------:R-:W-:Y:S05]  /*25a0*/  @!P0 BRA `(.L_x_411) ;  /* 0x0000000000648947 */ /* 0x000fea0003800000 */
[----:B0---4-:R-:W-:Y:S01]  /*25b0*/  IMAD R6, R3, 0x400, R4 ;  /* 0x0000040003067824 */ /* 0x011fe200078e0204 */
[----:B------:R-:W-:Y:S04]  /*25c0*/  BSSY.RECONVERGENT B2, `(.L_x_412) ;  /* 0x000000c000027945 */ /* 0x000fe80003800200 */
[----:B------:R-:W0:Y:S04]  /*25d0*/  LDS R2, [R6] ;  /* 0x0000000006027984 */ /* 0x000e280000000800 */
[----:B------:R-:W4:Y:S01]  /*25e0*/  LDS R9, [R6+0x400] ;  /* 0x0004000006097984 */ /* 0x000f220000000800 */
[----:B0-----:R-:W-:-:S02]  /*25f0*/  ISETP.NE.AND P0, PT, R2, RZ, PT ;  /* 0x000000ff0200720c */ /* 0x001fc40003f05270 */
[----:B----4-:R-:W-:-:S11]  /*2600*/  ISETP.NE.AND P1, PT, R9, RZ, PT ;  /* 0x000000ff0900720c */ /* 0x010fd60003f25270 */
[----:B------:R-:W-:Y:S05]  /*2610*/  @!P0 BRA `(.L_x_413) ;  /* 0x0000000000188947 */ /* 0x000fea0003800000 */
[----:B------:R-:W0:Y:S01]  /*2620*/  LDC.64 R6, c[0x0][0x380] ;  /* 0x0000e000ff067b82 */ /* 0x000e220000000a00 */
[----:B-1----:R-:W-:-:S04]  /*2630*/  IMAD R11, R3, 0x100, R0 ;  /* 0x00000100030b7824 */ /* 0x002fc800078e0200 */
[----:B0-----:R-:W-:-:S04]  /*2640*/  IMAD.WIDE.U32 R10, R11, 0x8, R6 ;  /* 0x000000080b0a7825 */ /* 0x001fc800078e0006 */
[----:B------:R-:W-:Y:S02]  /*2650*/  IMAD.MOV.U32 R6, RZ, RZ, R2 ;  /* 0x000000ffff067224 */ /* 0x000fe400078e0002 */
[----:B------:R-:W-:-:S05]  /*2660*/  IMAD.MOV.U32 R7, RZ, RZ, RZ ;  /* 0x000000ffff077224 */ /* 0x000fca00078e00ff */
[----:B------:R0:W-:Y:S02]  /*2670*/  REDG.E.ADD.64.STRONG.GPU desc[UR20][R10.64], R6 ;  /* 0x000000060a00798e */ /* 0x0001e4000c12e514 */
.L_x_413:
[----:B------:R-:W-:Y:S05]  /*2680*/  BSYNC.RECONVERGENT B2 ;  /* 0x0000000000027941 */ /* 0x000fea0003800200 */
.L_x_412:
[----:B------:R-:W-:Y:S04]  /*2690*/  BSSY.RECONVERGENT B2, `(.L_x_414) ;  /* 0x0000009000027945 */ /* 0x000fe80003800200 */
[----:B------:R-:W-:Y:S05]  /*26a0*/  @!P1 BRA `(.L_x_415) ;  /* 0x00000000001c9947 */ /* 0x000fea0003800000 */
[----:B0-----:R-:W0:Y:S01]  /*26b0*/  LDC.64 R6, c[0x0][0x380] ;  /* 0x0000e000ff067b82 */ /* 0x001e220000000a00 */
[----:B------:R-:W-:-:S04]  /*26c0*/  IMAD R2, R3, 0x100, R0 ;  /* 0x0000010003027824 */ /* 0x000fc800078e0200 */
[----:B-1----:R-:W-:-:S04]  /*26d0*/  VIADD R11, R2, 0x100 ;  /* 0x00000100020b7836 */ /* 0x002fc80000000000 */
[----:B0-----:R-:W-:-:S04]  /*26e0*/  IMAD.WIDE.U32 R10, R11, 0x8, R6 ;  /* 0x000000080b0a7825 */ /* 0x001fc800078e0006 */
[----:B------:R-:W-:Y:S02]  /*26f0*/  IMAD.MOV.U32 R6, RZ, RZ, R9 ;  /* 0x000000ffff067224 */ /* 0x000fe400078e0009 */
[----:B------:R-:W-:-:S05]  /*2700*/  IMAD.MOV.U32 R7, RZ, RZ, RZ ;  /* 0x000000ffff077224 */ /* 0x000fca00078e00ff */
[----:B------:R4:W-:Y:S02]  /*2710*/  REDG.E.ADD.64.STRONG.GPU desc[UR20][R10.64], R6 ;  /* 0x000000060a00798e */ /* 0x0009e4000c12e514 */
.L_x_415:
[----:B------:R-:W-:Y:S05]  /*2720*/  BSYNC.RECONVERGENT B2 ;  /* 0x0000000000027941 */ /* 0x000fea0003800200 */
.L_x_414:
[----:B------:R-:W-:-:S07]  /*2730*/  VIADD R3, R3, 0x2 ;  /* 0x0000000203037836 */ /* 0x000fce0000000000 */
.L_x_411:
[----:B------:R-:W-:-:S09]  /*2740*/  UISETP.NE.AND UP0, UPT, UR9, URZ, UPT ;  /* 0x000000ff0900728c */ /* 0x000fd2000bf05270 */
[----:B------:R-:W-:Y:S05]  /*2750*/  BRA.U !UP0, `(.L_x_410) ;  /* 0x0000000108287547 */ /* 0x000fea000b800000 */
[----:B------:R-:W-:-:S05]  /*2760*/  IMAD R2, R3, 0x400, R4 ;  /* 0x0000040003027824 */ /* 0x000fca00078e0204 */
[----:B------:R-:W5:Y:S02]  /*2770*/  LDS R9, [R2] ;  /* 0x0000000002097984 */ /* 0x000f640000000800 */
[----:B-----5:R-:W-:-:S13]  /*2780*/  ISETP.NE.AND P0, PT, R9, RZ, PT ;  /* 0x000000ff0900720c */ /* 0x020fda0003f05270 */
[----:B------:R-:W-:Y:S05]  /*2790*/  @!P0 BRA `(.L_x_410) ;  /* 0x0000000000188947 */ /* 0x000fea0003800000 */
[----:B0---4-:R-:W0:Y:S01]  /*27a0*/  LDC.64 R6, c[0x0][0x380] ;  /* 0x0000e000ff067b82 */ /* 0x011e220000000a00 */
[----:B------:R-:W-:-:S04]  /*27b0*/  IMAD R3, R3, 0x100, R0 ;  /* 0x0000010003037824 */ /* 0x000fc800078e0200 */
[----:B0-----:R-:W-:-:S04]  /*27c0*/  IMAD.WIDE.U32 R2, R3, 0x8, R6 ;  /* 0x0000000803027825 */ /* 0x001fc800078e0006 */
[----:B------:R-:W-:Y:S02]  /*27d0*/  IMAD.MOV.U32 R6, RZ, RZ, R9 ;  /* 0x000000ffff067224 */ /* 0x000fe400078e0009 */
[----:B------:R-:W-:-:S05]  /*27e0*/  IMAD.MOV.U32 R7, RZ, RZ, RZ ;  /* 0x000000ffff077224 */ /* 0x000fca00078e00ff */
[----:B------:R0:W-:Y:S02]  /*27f0*/  REDG.E.ADD.64.STRONG.GPU desc[UR20][R2.64], R6 ;  /* 0x000000060200798e */ /* 0x0001e4000c12e514 */
.L_x_410:
[----:B------:R-:W-:Y:S05]  /*2800*/  BSYNC.RECONVERGENT B1 ;  /* 0x0000000000017941 */ /* 0x000fea0003800200 */
.L_x_400:
[----:B------:R-:W-:-:S13]  /*2810*/  ISETP.GT.U32.AND P0, PT, R0, 0x7f, PT ;  /* 0x0000007f0000780c */ /* 0x000fda0003f04070 */
[----:B------:R-:W-:Y:S05]  /*2820*/  @P0 BRA `(.L_x_381) ;  /* 0x0000000800900947 */ /* 0x000fea0003800000 */
[----:B------:R-:W-:Y:S01]  /*2830*/  UISETP.GE.U32.AND UP0, UPT, UR22, 0x7, UPT ;  /* 0x000000071600788c */ /* 0x000fe2000bf06070 */
[----:B0-----:R-:W-:-:S08]  /*2840*/  IMAD.MOV.U32 R3, RZ, RZ, RZ ;  /* 0x000000ffff037224 */ /* 0x001fd000078e00ff */
[----:B------:R-:W-:Y:S05]  /*2850*/  BRA.U !UP0, `(.L_x_416) ;  /* 0x0000000508147547 */ /* 0x000fea000b800000 */
[----:B------:R-:W0:Y:S01]  /*2860*/  LDC.64 R2, c[0x0][0x380] ;  /* 0x0000e000ff027b82 */ /* 0x000e220000000a00 */
[----:B------:R-:W-:-:S07]  /*2870*/  IMAD.MOV.U32 R9, RZ, RZ, RZ ;  /* 0x000000ffff097224 */ /* 0x000fce00078e00ff */
.L_x_433:
[C---:B01--4-:R-:W-:Y:S01]  /*2880*/  IMAD R11, R9.reuse, 0x400, R4 ;  /* 0x00000400090b7824 */ /* 0x053fe200078e0204 */
[----:B------:R-:W-:Y:S01]  /*2890*/  BSSY.RECONVERGENT B1, `(.L_x_417) ;  /* 0x0000011000017945 */ /* 0x000fe20003800200 */
[C---:B--23--:R-:W-:Y:S02]  /*28a0*/  IMAD R7, R9.reuse, 0x100, R0 ;  /* 0x0000010009077824 */ /* 0x04cfe400078e0200 */
[----:B------:R-:W-:Y:S01]  /*28b0*/  VIADD R9, R9, 0x8 ;  /* 0x0000000809097836 */ /* 0x000fe20000000000 */
[----:B---3--:R-:W1:Y:S01]  /*28c0*/  LDS R14, [R11+0x200] ;  /* 0x000200000b0e7984 */ /* 0x008e620000000800 */
[----:B0-----:R-:W-:-:S03]  /*28d0*/  IMAD.WIDE.U32 R6, R7, 0x8, R2 ;  /* 0x0000000807067825 */ /* 0x001fc600078e0002 */
[----:B------:R-:W0:Y:S04]  /*28e0*/  LDS R13, [R11+0x600] ;  /* 0x000600000b0d7984 */ /* 0x000e280000000800 */
[----:B--2---:R2:W3:Y:S04]  /*28f0*/  LDS R17, [R11+0xa00] ;  /* 0x000a00000b117984 */ /* 0x0044e80000000800 */
[----:B------:R2:W4:Y:S04]  /*2900*/  LDS R18, [R11+0xe00] ;  /* 0x000e00000b127984 */ /* 0x0005280000000800 */
[----:B------:R2:W2:Y:S04]  /*2910*/  LDS R19, [R11+0x1200] ;  /* 0x001200000b137984 */ /* 0x0004a80000000800 */
[----:B------:R0:W2:Y:S04]  /*2920*/  LDS R16, [R11+0x1600] ;  /* 0x001600000b107984 */ /* 0x0000a80000000800 */
[----:B------:R0:W2:Y:S04]  /*2930*/  LDS R12, [R11+0x1a00] ;  /* 0x001a00000b0c7984 */ /* 0x0000a80000000800 */
[----:B------:R0:W2:Y:S01]  /*2940*/  LDS R10, [R11+0x1e00] ;  /* 0x001e00000b0a7984 */ /* 0x0000a20000000800 */
[----:B-1----:R-:W-:-:S02]  /*2950*/  ISETP.NE.AND P0, PT, R14, RZ, PT ;  /* 0x000000ff0e00720c */ /* 0x002fc40003f05270 */
[----:B0-----:R-:W-:-:S11]  /*2960*/  ISETP.NE.AND P1, PT, R13, RZ, PT ;  /* 0x000000ff0d00720c */ /* 0x001fd60003f25270 */
[----:B---34-:R-:W-:Y:S05]  /*2970*/  @!P0 BRA `(.L_x_418) ;  /* 0x0000000000088947 */ /* 0x018fea0003800000 */
[----:B------:R-:W-:-:S05]  /*2980*/  IMAD.MOV.U32 R15, RZ, RZ, RZ ;  /* 0x000000ffff0f7224 */ /* 0x000fca00078e00ff */
[----:B------:R0:W-:Y:S02]  /*2990*/  REDG.E.ADD.64.STRONG.GPU desc[UR20][R6.64+0x400], R14 ;  /* 0x0004000e0600798e */ /* 0x0001e4000c12e514 */
.L_x_418:
[----:B------:R-:W-:Y:S05]  /*29a0*/  BSYNC.RECONVERGENT B1 ;  /* 0x0000000000017941 */ /* 0x000fea0003800200 */
.L_x_417:
[----:B------:R-:W-:Y:S04]  /*29b0*/  BSSY.RECONVERGENT B1, `(.L_x_419) ;  /* 0x0000005000017945 */ /* 0x000fe80003800200 */
[----:B------:R-:W-:Y:S05]  /*29c0*/  @!P1 BRA `(.L_x_420) ;  /* 0x00000000000c9947 */ /* 0x000fea0003800000 */
[----:B0-----:R-:W-:Y:S02]  /*29d0*/  IMAD.MOV.U32 R14, RZ, RZ, R13 ;  /* 0x000000ffff0e7224 */ /* 0x001fe400078e000d */
[----:B------:R-:W-:-:S05]  /*29e0*/  IMAD.MOV.U32 R15, RZ, RZ, RZ ;  /* 0x000000ffff0f7224 */ /* 0x000fca00078e00ff */
[----:B------:R1:W-:Y:S02]  /*29f0*/  REDG.E.ADD.64.STRONG.GPU desc[UR20][R6.64+0xc00], R14 ;  /* 0x000c000e0600798e */ /* 0x0003e4000c12e514 */
.L_x_420:
[----:B------:R-:W-:Y:S05]  /*2a00*/  BSYNC.RECONVERGENT B1 ;  /* 0x0000000000017941 */ /* 0x000fea0003800200 */
.L_x_419:
[----:B------:R-:W-:Y:S01]  /*2a10*/  ISETP.NE.AND P6, PT, R17, RZ, PT ;  /* 0x000000ff1100720c */ /* 0x000fe20003fc5270 */
[----:B------:R-:W-:Y:S01]  /*2a20*/  BSSY.RECONVERGENT B1, `(.L_x_421) ;  /* 0x000000b000017945 */ /* 0x000fe20003800200 */
[----:B------:R-:W-:Y:S02]  /*2a30*/  ISETP.NE.AND P0, PT, R9, UR27, PT ;  /* 0x0000001b09007c0c */ /* 0x000fe4000bf05270 */
[----:B------:R-:W-:Y:S02]  /*2a40*/  ISETP.NE.AND P1, PT, R18, RZ, PT ;  /* 0x000000ff1200720c */ /* 0x000fe40003f25270 */
[----:B--2---:R-:W-:Y:S02]  /*2a50*/  ISETP.NE.AND P2, PT, R19, RZ, PT ;  /* 0x000000ff1300720c */ /* 0x004fe40003f45270 */
[----:B------:R-:W-:Y:S02]  /*2a60*/  ISETP.NE.AND P3, PT, R16, RZ, PT ;  /* 0x000000ff1000720c */ /* 0x000fe40003f65270 */
[----:B------:R-:W-:-:S02]  /*2a70*/  ISETP.NE.AND P4, PT, R12, RZ, PT ;  /* 0x000000ff0c00720c */ /* 0x000fc40003f85270 */
[----:B------:R-:W-:Y:S01]  /*2a80*/  ISETP.NE.AND P5, PT, R10, RZ, PT ;  /* 0x000000ff0a00720c */ /* 0x000fe20003fa5270 */
[----:B------:R-:W-:-:S12]  /*2a90*/  @!P6 BRA `(.L_x_422) ;  /* 0x00000000000ce947 */ /* 0x000fd80003800000 */
[----:B01----:R-:W-:Y:S02]  /*2aa0*/  IMAD.MOV.U32 R14, RZ, RZ, R17 ;  /* 0x000000ffff0e7224 */ /* 0x003fe400078e0011 */
[----:B------:R-:W-:-:S05]  /*2ab0*/  IMAD.MOV.U32 R15, RZ, RZ, RZ ;  /* 0x000000ffff0f7224 */ /* 0x000fca00078e00ff */
[----:B------:R2:W-:Y:S02]  /*2ac0*/  REDG.E.ADD.64.STRONG.GPU desc[UR20][R6.64+0x1400], R14 ;  /* 0x0014000e0600798e */ /* 0x0005e4000c12e514 */
.L_x_422:
[----:B------:R-:W-:Y:S05]  /*2ad0*/  BSYNC.RECONVERGENT B1 ;  /* 0x0000000000017941 */ /* 0x000fea0003800200 */
.L_x_421:
[----:B------:R-:W-:Y:S04]  /*2ae0*/  BSSY.RECONVERGENT B1, `(.L_x_423) ;  /* 0x0000005000017945 */ /* 0x000fe80003800200 */
[----:B------:R-:W-:Y:S05]  /*2af0*/  @!P1 BRA `(.L_x_424) ;  /* 0x00000000000c9947 */ /* 0x000fea0003800000 */
[----:B012---:R-:W-:Y:S02]  /*2b00*/  IMAD.MOV.U32 R14, RZ, RZ, R18 ;  /* 0x000000ffff0e7224 */ /* 0x007fe400078e0012 */
[----:B------:R-:W-:-:S05]  /*2b10*/  IMAD.MOV.U32 R15, RZ, RZ, RZ ;  /* 0x000000ffff0f7224 */ /* 0x000fca00078e00ff */
[----:B------:R3:W-:Y:S02]  /*2b20*/  REDG.E.ADD.64.STRONG.GPU desc[UR20][R6.64+0x1c00], R14 ;  /* 0x001c000e0600798e */ /* 0x0007e4000c12e514 */
.L_x_424:
[----:B------:R-:W-:Y:S05]  /*2b30*/  BSYNC.RECONVERGENT B1 ;  /* 0x0000000000017941 */ /* 0x000fea0003800200 */
.L_x_423:
[----:B------:R-:W-:Y:S04]  /*2b40*/  BSSY.RECONVERGENT B1, `(.L_x_425) ;  /* 0x0000005000017945 */ /* 0x000fe80003800200 */
[----:B------:R-:W-:Y:S05]  /*2b50*/  @!P2 BRA `(.L_x_426) ;  /* 0x00000000000ca947 */ /* 0x000fea0003800000 */
[----:B0123--:R-:W-:Y:S02]  /*2b60*/  IMAD.MOV.U32 R14, RZ, RZ, R19 ;  /* 0x000000ffff0e7224 */ /* 0x00ffe400078e0013 */
[----:B------:R-:W-:-:S05]  /*2b70*/  IMAD.MOV.U32 R15, RZ, RZ, RZ ;  /* 0x000000ffff0f7224 */ /* 0x000fca00078e00ff */
[----:B------:R4:W-:Y:S02]  /*2b80*/  REDG.E.ADD.64.STRONG.GPU desc[UR20][R6.64+0x2400], R14 ;  /* 0x0024000e0600798e */ /* 0x0009e4000c12e514 */
.L_x_426:
[----:B------:R-:W-:Y:S05]  /*2b90*/  BSYNC.RECONVERGENT B1 ;  /* 0x0000000000017941 */ /* 0x000fea0003800200 */
.L_x_425:
[----:B------:R-:W-:Y:S04]  /*2ba0*/  BSSY.RECONVERGENT B1, `(.L_x_427) ;  /* 0x0000004000017945 */ /* 0x000fe80003800200 */
[----:B------:R-:W-:Y:S05]  /*2bb0*/  @!P3 BRA `(.L_x_428) ;  /* 0x000000000008b947 */ /* 0x000fea0003800000 */
[----:B------:R-:W-:-:S05]  /*2bc0*/  IMAD.MOV.U32 R17, RZ, RZ, RZ ;  /* 0x000000ffff117224 */ /* 0x000fca00078e00ff */
[----:B------:R0:W-:Y:S02]  /*2bd0*/  REDG.E.ADD.64.STRONG.GPU desc[UR20][R6.64+0x2c00], R16 ;  /* 0x002c00100600798e */ /* 0x0001e4000c12e514 */
.L_x_428:
[----:B------:R-:W-:Y:S05]  /*2be0*/  BSYNC.RECONVERGENT B1 ;  /* 0x0000000000017941 */ /* 0x000fea0003800200 */
.L_x_427:
[----:B------:R-:W-:Y:S04]  /*2bf0*/  BSSY.RECONVERGENT B1, `(.L_x_429) ;  /* 0x0000004000017945 */ /* 0x000fe80003800200 */
[----:B------:R-:W-:Y:S05]  /*2c00*/  @!P4 BRA `(.L_x_430) ;  /* 0x000000000008c947 */ /* 0x000fea0003800000 */
[----:B------:R-:W-:-:S05]  /*2c10*/  IMAD.MOV.U32 R13, RZ, RZ, RZ ;  /* 0x000000ffff0d7224 */ /* 0x000fca00078e00ff */
[----:B------:R0:W-:Y:S02]  /*2c20*/  REDG.E.ADD.64.STRONG.GPU desc[UR20][R6.64+0x3400], R12 ;  /* 0x0034000c0600798e */ /* 0x0001e4000c12e514 */
.L_x_430:
[----:B------:R-:W-:Y:S05]  /*2c30*/  BSYNC.RECONVERGENT B1 ;  /* 0x0000000000017941 */ /* 0x000fea0003800200 */
.L_x_429:
[----:B------:R-:W-:Y:S04]  /*2c40*/  BSSY.RECONVERGENT B1, `(.L_x_431) ;  /* 0x0000004000017945 */ /* 0x000fe80003800200 */
[----:B------:R-:W-:Y:S05]  /*2c50*/  @!P5 BRA `(.L_x_432) ;  /* 0x000000000008d947 */ /* 0x000fea0003800000 */
[----:B------:R-:W-:-:S05]  /*2c60*/  IMAD.MOV.U32 R11, RZ, RZ, RZ ;  /* 0x000000ffff0b7224 */ /* 0x000fca00078e00ff */
[----:B------:R0:W-:Y:S02]  /*2c70*/  REDG.E.ADD.64.STRONG.GPU desc[UR20][R6.64+0x3c00], R10 ;  /* 0x003c000a0600798e */ /* 0x0001e4000c12e514 */
.L_x_432:
[----:B------:R-:W-:Y:S05]  /*2c80*/  BSYNC.RECONVERGENT B1 ;  /* 0x0000000000017941 */ /* 0x000fea0003800200 */
.L_x_431:
[----:B------:R-:W-:Y:S05]  /*2c90*/  @P0 BRA `(.L_x_433) ;  /* 0xfffffff800f80947 */ /* 0x000fea000383ffff */
[----:B------:R-:W-:-:S07]  /*2ca0*/  IMAD.U32 R3, RZ, RZ, UR27 ;  /* 0x0000001bff037e24 */ /* 0x000fce000f8e00ff */
.L_x_416:
[----:B------:R-:W-:-:S09]  /*2cb0*/  UISETP.NE.AND UP0, UPT, UR24, URZ, UPT ;  /* 0x000000ff1800728c */ /* 0x000fd2000bf05270 */
[----:B------:R-:W-:Y:S05]  /*2cc0*/  BRA.U !UP0, `(.L_x_381) ;  /* 0x0000000508687547 */ /* 0x000fea000b800000 */
[----:B------:R-:W-:-:S13]  /*2cd0*/  ISETP.GE.U32.AND P0, PT, R8, 0x3, PT ;  /* 0x000000030800780c */ /* 0x000fda0003f06070 */
[----:B------:R-:W-:Y:S05]  /*2ce0*/  @!P0 BRA `(.L_x_434) ;  /* 0x0000000000bc8947 */ /* 0x000fea0003800000 */
[----:B01234-:R-:W-:Y:S01]  /*2cf0*/  IMAD R7, R3, 0x400, R4 ;  /* 0x0000040003077824 */ /* 0x01ffe200078e0204 */
[----:B------:R-:W-:Y:S04]  /*2d00*/  BSSY.RECONVERGENT B1, `(.L_x_435) ;  /* 0x000000f000017945 */ /* 0x000fe80003800200 */
[----:B------:R-:W0:Y:S04]  /*2d10*/  LDS R10, [R7+0x200] ;  /* 0x00020000070a7984 */ /* 0x000e280000000800 */
[----:B------:R-:W1:Y:S04]  /*2d20*/  LDS R12, [R7+0x600] ;  /* 0x00060000070c7984 */ /* 0x000e680000000800 */
[----:B------:R-:W2:Y:S04]  /*2d30*/  LDS R6, [R7+0xa00] ;  /* 0x000a000007067984 */ /* 0x000ea80000000800 */
[----:B------:R-:W3:Y:S01]  /*2d40*/  LDS R2, [R7+0xe00] ;  /* 0x000e000007027984 */ /* 0x000ee20000000800 */
[----:B0-----:R-:W-:-:S02]  /*2d50*/  ISETP.NE.AND P0, PT, R10, RZ, PT ;  /* 0x000000ff0a00720c */ /* 0x001fc40003f05270 */
[----:B-1----:R-:W-:Y:S02]  /*2d60*/  ISETP.NE.AND P1, PT, R12, RZ, PT ;  /* 0x000000ff0c00720c */ /* 0x002fe40003f25270 */
[----:B--2---:R-:W-:Y:S02]  /*2d70*/  ISETP.NE.AND P2, PT, R6, RZ, PT ;  /* 0x000000ff0600720c */ /* 0x004fe40003f45270 */
[----:B---3--:R-:W-:-:S07]  /*2d80*/  ISETP.NE.AND P3, PT, R2, RZ, PT ;  /* 0x000000ff0200720c */ /* 0x008fce0003f65270 */
[----:B------:R-:W-:Y:S06]  /*2d90*/  @!P0 BRA `(.L_x_436) ;  /* 0x0000000000148947 */ /* 0x000fec0003800000 */
[----:B------:R-:W0:Y:S01]  /*2da0*/  LDC.64 R8, c[0x0][0x380] ;  /* 0x0000e000ff087b82 */ /* 0x000e220000000a00 */
[----:B------:R-:W-:Y:S02]  /*2db0*/  IMAD R7, R3, 0x100, R0 ;  /* 0x0000010003077824 */ /* 0x000fe400078e0200 */
[----:B------:R-:W-:Y:S02]  /*2dc0*/  IMAD.MOV.U32 R11, RZ, RZ, RZ ;  /* 0x000000ffff0b7224 */ /* 0x000fe400078e00ff */
[----:B0-----:R-:W-:-:S05]  /*2dd0*/  IMAD.WIDE.U32 R8, R7, 0x8, R8 ;  /* 0x0000000807087825 */ /* 0x001fca00078e0008 */
[----:B------:R0:W-:Y:S02]  /*2de0*/  REDG.E.ADD.64.STRONG.GPU desc[UR20][R8.64+0x400], R10 ;  /* 0x0004000a0800798e */ /* 0x0001e4000c12e514 */
.L_x_436:
[----:B------:R-:W-:Y:S05]  /*2df0*/  BSYNC.RECONVERGENT B1 ;  /* 0x0000000000017941 */ /* 0x000fea0003800200 */
.L_x_435:
        /* <DEDUP_REMOVED lines=9> */
.L_x_438:
[----:B------:R-:W-:Y:S05]  /*2e90*/  BSYNC.RECONVERGENT B1 ;  /* 0x0000000000017941 */ /* 0x000fea0003800200 */
.L_x_437:
        /* <DEDUP_REMOVED lines=8> */
.L_x_440:
[----:B------:R-:W-:Y:S05]  /*2f20*/  BSYNC.RECONVERGENT B1 ;  /* 0x0000000000017941 */ /* 0x000fea0003800200 */
.L_x_439:
[----:B------:R-:W-:Y:S04]  /*2f30*/  BSSY.RECONVERGENT B1, `(.L_x_441) ;  /* 0x0000009000017945 */ /* 0x000fe80003800200 */
[----:B------:R-:W-:Y:S05]  /*2f40*/  @!P3 BRA `(.L_x_442) ;  /* 0x00000000001cb947 */ /* 0x000fea0003800000 */
[----:B--2---:R-:W2:Y:S01]  /*2f50*/  LDC.64 R6, c[0x0][0x380] ;  /* 0x0000e000ff067b82 */ /* 0x004ea20000000a00 */
[----:B01----:R-:W-:Y:S02]  /*2f60*/  IMAD R9, R3, 0x100, R0 ;  /* 0x0000010003097824 */ /* 0x003fe400078e0200 */
[----:B------:R-:W-:Y:S02]  /*2f70*/  IMAD.MOV.U32 R8, RZ, RZ, R2 ;  /* 0x000000ffff087224 */ /* 0x000fe400078e0002 */
[----:B------:R-:W-:-:S04]  /*2f80*/  VIADD R9, R9, 0x300 ;  /* 0x0000030009097836 */ /* 0x000fc80000000000 */
[----:B--2---:R-:W-:-:S04]  /*2f90*/  IMAD.WIDE.U32 R6, R9, 0x8, R6 ;  /* 0x0000000809067825 */ /* 0x004fc800078e0006 */
[----:B------:R-:W-:-:S05]  /*2fa0*/  IMAD.MOV.U32 R9, RZ, RZ, RZ ;  /* 0x000000ffff097224 */ /* 0x000fca00078e00ff */
[----:B------:R3:W-:Y:S02]  /*2fb0*/  REDG.E.ADD.64.STRONG.GPU desc[UR20][R6.64+0x400], R8 ;  /* 0x000400080600798e */ /* 0x0007e4000c12e514 */
.L_x_442:
[----:B------:R-:W-:Y:S05]  /*2fc0*/  BSYNC.RECONVERGENT B1 ;  /* 0x0000000000017941 */ /* 0x000fea0003800200 */
.L_x_441:
[----:B------:R-:W-:-:S07]  /*2fd0*/  VIADD R3, R3, 0x4 ;  /* 0x0000000403037836 */ /* 0x000fce0000000000 */
.L_x_434:
[----:B------:R-:W-:-:S09]  /*2fe0*/  UISETP.NE.AND UP0, UPT, UR25, URZ, UPT ;  /* 0x000000ff1900728c */ /* 0x000fd2000bf05270 */
[----:B------:R-:W-:Y:S05]  /*2ff0*/  BRA.U !UP0, `(.L_x_381) ;  /* 0x00000001089c7547 */ /* 0x000fea000b800000 */
[----:B------:R-:W-:-:S13]  /*3000*/  ISETP.NE.AND P0, PT, R5, RZ, PT ;  /* 0x000000ff0500720c */ /* 0x000fda0003f05270 */
[----:B------:R-:W-:Y:S05]  /*3010*/  @!P0 BRA `(.L_x_443) ;  /* 0x0000000000648947 */ /* 0x000fea0003800000 */
[----:B01234-:R-:W-:Y:S01]  /*3020*/  IMAD R6, R3, 0x400, R4 ;  /* 0x0000040003067824 */ /* 0x01ffe200078e0204 */
[----:B------:R-:W-:Y:S04]  /*3030*/  BSSY.RECONVERGENT B1, `(.L_x_444) ;  /* 0x000000c000017945 */ /* 0x000fe80003800200 */
[----:B------:R-:W0:Y:S04]  /*3040*/  LDS R2, [R6+0x200] ;  /* 0x0002000006027984 */ /* 0x000e280000000800 */
[----:B------:R-:W1:Y:S01]  /*3050*/  LDS R5, [R6+0x600] ;  /* 0x0006000006057984 */ /* 0x000e620000000800 */
[----:B0-----:R-:W-:-:S02]  /*3060*/  ISETP.NE.AND P0, PT, R2, RZ, PT ;  /* 0x000000ff0200720c */ /* 0x001fc40003f05270 */
[----:B-1----:R-:W-:-:S11]  /*3070*/  ISETP.NE.AND P1, PT, R5, RZ, PT ;  /* 0x000000ff0500720c */ /* 0x002fd60003f25270 */
[----:B------:R-:W-:Y:S05]  /*3080*/  @!P0 BRA `(.L_x_445) ;  /* 0x0000000000188947 */ /* 0x000fea0003800000 */
[----:B------:R-:W0:Y:S01]  /*3090*/  LDC.64 R6, c[0x0][0x380] ;  /* 0x0000e000ff067b82 */ /* 0x000e220000000a00 */
[----:B------:R-:W-:-:S04]  /*30a0*/  IMAD R9, R3, 0x100, R0 ;  /* 0x0000010003097824 */ /* 0x000fc800078e0200 */
[----:B0-----:R-:W-:-:S04]  /*30b0*/  IMAD.WIDE.U32 R8, R9, 0x8, R6 ;  /* 0x0000000809087825 */ /* 0x001fc800078e0006 */
[----:B------:R-:W-:Y:S02]  /*30c0*/  IMAD.MOV.U32 R6, RZ, RZ, R2 ;  /* 0x000000ffff067224 */ /* 0x000fe400078e0002 */
[----:B------:R-:W-:-:S05]  /*30d0*/  IMAD.MOV.U32 R7, RZ, RZ, RZ ;  /* 0x000000ffff077224 */ /* 0x000fca00078e00ff */
[----:B------:R0:W-:Y:S02]  /*30e0*/  REDG.E.ADD.64.STRONG.GPU desc[UR20][R8.64+0x400], R6 ;  /* 0x000400060800798e */ /* 0x0001e4000c12e514 */
.L_x_445:
[----:B------:R-:W-:Y:S05]  /*30f0*/  BSYNC.RECONVERGENT B1 ;  /* 0x0000000000017941 */ /* 0x000fea0003800200 */
.L_x_444:
[----:B------:R-:W-:Y:S04]  /*3100*/  BSSY.RECONVERGENT B1, `(.L_x_446) ;  /* 0x0000009000017945 */ /* 0x000fe80003800200 */
[----:B------:R-:W-:Y:S05]  /*3110*/  @!P1 BRA `(.L_x_447) ;  /* 0x00000000001c9947 */ /* 0x000fea0003800000 */
[----:B0-----:R-:W0:Y:S01]  /*3120*/  LDC.64 R6, c[0x0][0x380] ;  /* 0x0000e000ff067b82 */ /* 0x001e220000000a00 */
[----:B------:R-:W-:-:S04]  /*3130*/  IMAD R2, R3, 0x100, R0 ;  /* 0x0000010003027824 */ /* 0x000fc800078e0200 */
[----:B------:R-:W-:-:S04]  /*3140*/  VIADD R9, R2, 0x100 ;  /* 0x0000010002097836 */ /* 0x000fc80000000000 */
[----:B0-----:R-:W-:-:S04]  /*3150*/  IMAD.WIDE.U32 R8, R9, 0x8, R6 ;  /* 0x0000000809087825 */ /* 0x001fc800078e0006 */
[----:B------:R-:W-:Y:S02]  /*3160*/  IMAD.MOV.U32 R6, RZ, RZ, R5 ;  /* 0x000000ffff067224 */ /* 0x000fe400078e0005 */
[----:B------:R-:W-:-:S05]  /*3170*/  IMAD.MOV.U32 R7, RZ, RZ, RZ ;  /* 0x000000ffff077224 */ /* 0x000fca00078e00ff */
[----:B------:R1:W-:Y:S02]  /*3180*/  REDG.E.ADD.64.STRONG.GPU desc[UR20][R8.64+0x400], R6 ;  /* 0x000400060800798e */ /* 0x0003e4000c12e514 */
.L_x_447:
[----:B------:R-:W-:Y:S05]  /*3190*/  BSYNC.RECONVERGENT B1 ;  /* 0x0000000000017941 */ /* 0x000fea0003800200 */
.L_x_446:
[----:B------:R-:W-:-:S07]  /*31a0*/  VIADD R3, R3, 0x2 ;  /* 0x0000000203037836 */ /* 0x000fce0000000000 */
.L_x_443:
[----:B------:R-:W-:-:S09]  /*31b0*/  UISETP.NE.AND UP0, UPT, UR9, URZ, UPT ;  /* 0x000000ff0900728c */ /* 0x000fd2000bf05270 */
[----:B------:R-:W-:Y:S05]  /*31c0*/  BRA.U !UP0, `(.L_x_381) ;  /* 0x0000000108287547 */ /* 0x000fea000b800000 */
[----:B------:R-:W-:-:S05]  /*31d0*/  IMAD R2, R3, 0x400, R4 ;  /* 0x0000040003027824 */ /* 0x000fca00078e0204 */
[----:B------:R-:W5:Y:S02]  /*31e0*/  LDS R5, [R2+0x200] ;  /* 0x0002000002057984 */ /* 0x000f640000000800 */
[----:B-----5:R-:W-:-:S13]  /*31f0*/  ISETP.NE.AND P0, PT, R5, RZ, PT ;  /* 0x000000ff0500720c */ /* 0x020fda0003f05270 */
[----:B------:R-:W-:Y:S05]  /*3200*/  @!P0 BRA `(.L_x_381) ;  /* 0x0000000000188947 */ /* 0x000fea0003800000 */
[----:B01234-:R-:W0:Y:S01]  /*3210*/  LDC.64 R6, c[0x0][0x380] ;  /* 0x0000e000ff067b82 */ /* 0x01fe220000000a00 */
[----:B------:R-:W-:-:S04]  /*3220*/  IMAD R3, R3, 0x100, R0 ;  /* 0x0000010003037824 */ /* 0x000fc800078e0200 */
[----:B0-----:R-:W-:-:S04]  /*3230*/  IMAD.WIDE.U32 R2, R3, 0x8, R6 ;  /* 0x0000000803027825 */ /* 0x001fc800078e0006 */
[----:B------:R-:W-:Y:S02]  /*3240*/  IMAD.MOV.U32 R6, RZ, RZ, R5 ;  /* 0x000000ffff067224 */ /* 0x000fe400078e0005 */
[----:B------:R-:W-:-:S05]  /*3250*/  IMAD.MOV.U32 R7, RZ, RZ, RZ ;  /* 0x000000ffff077224 */ /* 0x000fca00078e00ff */
[----:B------:R0:W-:Y:S02]  /*3260*/  REDG.E.ADD.64.STRONG.GPU desc[UR20][R2.64+0x400], R6 ;  /* 0x000400060200798e */ /* 0x0001e4000c12e514 */
.L_x_381:
[----:B------:R-:W-:Y:S05]  /*3270*/  BSYNC.RECONVERGENT B0 ;  /* 0x0000000000007941 */ /* 0x000fea0003800200 */
.L_x_380:
[----:B------:R-:W-:Y:S01]  /*3280*/  BAR.SYNC.DEFER_BLOCKING 0x0 ;  /* 0x0000000000007b1d */ /* 0x000fe20000010000 */
[----:B------:R-:W-:-:S04]  /*3290*/  UIADD3 UR6, UP0, UPT, UR6, 0x1, URZ ;  /* 0x0000000106067890 */ /* 0x000fc8000ff1e0ff */
[----:B------:R-:W-:Y:S02]  /*32a0*/  UIADD3.X UR7, UPT, UPT, URZ, UR7, URZ, UP0, !UPT ;  /* 0x00000007ff077290 */ /* 0x000fe400087fe4ff */
[----:B------:R-:W-:-:S04]  /*32b0*/  UISETP.NE.U32.AND UP0, UPT, UR6, UR11, UPT ;  /* 0x0000000b0600728c */ /* 0x000fc8000bf05070 */
[----:B------:R-:W-:-:S09]  /*32c0*/  UISETP.NE.AND.EX UP0, UPT, UR7, UR12, UPT, UP0 ;  /* 0x0000000c0700728c */ /* 0x000fd2000bf05300 */
[----:B------:R-:W-:Y:S05]  /*32d0*/  BRA.U UP0, `(.L_x_448) ;  /* 0xffffffcd00f07547 */ /* 0x000fea000b83ffff */
[----:B------:R-:W-:Y:S05]  /*32e0*/  EXIT ;  /* 0x000000000000794d */ /* 0x000fea0003800000 */
.L_x_449:
        /* <DEDUP_REMOVED lines=9> */
.L_x_467:


//--------------------- .text._ZN3cub18CUB_300001_SM_10006detail10radix_sort31DeviceRadixSortSingleTileKernelINS1_5radix10policy_hubIfNS0_8NullTypeEyE10Policy1000ELNS0_9SortOrderE1EfS6_yNS1_21identity_decomposer_tEEEvPKT1_PSB_PKT2_PSF_T3_iiT4_ --------------------------
	.section	.text._ZN3cub18CUB_300001_SM_10006detail10radix_sort31DeviceRadixSortSingleTileKernelINS1_5radix10policy_hubIfNS0_8NullTypeEyE10Policy1000ELNS0_9SortOrderE1EfS6_yNS1_21identity_decomposer_tEEEvPKT1_PSB_PKT2_PSF_T3_iiT4_,"ax",@progbits
	.align	128
        .global         _ZN3cub18CUB_300001_SM_10006detail10radix_sort31DeviceRadixSortSingleTileKernelINS1_5radix10policy_hubIfNS0_8NullTypeEyE10Policy1000ELNS0_9SortOrderE1EfS6_yNS1_21identity_decomposer_tEEEvPKT1_PSB_PKT2_PSF_T3_iiT4_
        .type           _ZN3cub18CUB_300001_SM_10006detail10radix_sort31DeviceRadixSortSingleTileKernelINS1_5radix10policy_hubIfNS0_8NullTypeEyE10Policy1000ELNS0_9SortOrderE1EfS6_yNS1_21identity_decomposer_tEEEvPKT1_PSB_PKT2_PSF_T3_iiT4_,@function
        .size           _ZN3cub18CUB_300001_SM_10006detail10radix_sort31DeviceRadixSortSingleTileKernelINS1_5radix10policy_hubIfNS0_8NullTypeEyE10Policy1000ELNS0_9SortOrderE1EfS6_yNS1_21identity_decomposer_tEEEvPKT1_PSB_PKT2_PSF_T3_iiT4_,(.L_x_468 - _ZN3cub18CUB_300001_SM_10006detail10radix_sort31DeviceRadixSortSingleTileKernelINS1_5radix10policy_hubIfNS0_8NullTypeEyE10Policy1000ELNS0_9SortOrderE1EfS6_yNS1_21identity_decomposer_tEEEvPKT1_PSB_PKT2_PSF_T3_iiT4_)
        .other          _ZN3cub18CUB_300001_SM_10006detail10radix_sort31DeviceRadixSortSingleTileKernelINS1_5radix10policy_hubIfNS0_8NullTypeEyE10Policy1000ELNS0_9SortOrderE1EfS6_yNS1_21identity_decomposer_tEEEvPKT1_PSB_PKT2_PSF_T3_iiT4_,@"STO_CUDA_ENTRY STV_DEFAULT"
_ZN3cub18CUB_300001_SM_10006detail10radix_sort31DeviceRadixSortSingleTileKernelINS1_5radix10policy_hubIfNS0_8NullTypeEyE10Policy1000ELNS0_9SortOrderE1EfS6_yNS1_21identity_decomposer_tEEEvPKT1_PSB_PKT2_PSF_T3_iiT4_:
.text._ZN3cub18CUB_300001_SM_10006detail10radix_sort31DeviceRadixSortSingleTileKernelINS1_5radix10policy_hubIfNS0_8NullTypeEyE10Policy1000ELNS0_9SortOrderE1EfS6_yNS1_21identity_decomposer_tEEEvPKT1_PSB_PKT2_PSF_T3_iiT4_:
[----:B------:R-:W-:Y:S01]  /*0000*/  LDC R1, c[0x0][0x37c] ;  /* 0x0000df00ff017b82 */ /* 0x000fe20000000800 */
[----:B------:R-:W0:Y:S01]  /*0010*/  S2R R0, SR_TID.X ;  /* 0x0000000000007919 */ /* 0x000e220000002100 */
[----:B------:R-:W1:Y:S06]  /*0020*/  LDCU UR4, c[0x0][0x3a0] ;  /* 0x00007400ff0477ac */ /* 0x000e6c0008000800 */
[----:B------:R-:W2:Y:S01]  /*0030*/  LDC.64 R4, c[0x0][0x380] ;  /* 0x0000e000ff047b82 */ /* 0x000ea20000000a00 */
[----:B------:R-:W3:Y:S01]  /*0040*/  LDCU.64 UR8, c[0x0][0x358] ;  /* 0x00006b00ff0877ac */ /* 0x000ee20008000a00 */
[----:B------:R-:W-:-:S02]  /*0050*/  IMAD.MOV.U32 R16, RZ, RZ, -0x1 ;  /* 0xffffffffff107424 */ /* 0x000fc400078e00ff */
[----:B------:R-:W-:Y:S02]  /*0060*/  IMAD.MOV.U32 R12, RZ, RZ, -0x1 ;  /* 0xffffffffff0c7424 */ /* 0x000fe400078e00ff */
[----:B------:R-:W-:Y:S02]  /*0070*/  IMAD.MOV.U32 R14, RZ, RZ, -0x1 ;  /* 0xffffffffff0e7424 */ /* 0x000fe400078e00ff */
[----:B------:R-:W-:Y:S02]  /*0080*/  IMAD.MOV.U32 R15, RZ, RZ, -0x1 ;  /* 0xffffffffff0f7424 */ /* 0x000fe400078e00ff */
[----:B------:R-:W-:Y:S02]  /*0090*/  IMAD.MOV.U32 R17, RZ, RZ, -0x1 ;  /* 0xffffffffff117424 */ /* 0x000fe400078e00ff */
[----:B------:R-:W-:Y:S02]  /*00a0*/  IMAD.MOV.U32 R13, RZ, RZ, -0x1 ;  /* 0xffffffffff0d7424 */ /* 0x000fe400078e00ff */
        /* <DEDUP_REMOVED lines=10> */
[----:B------:R-:W-:Y:S01]  /*0150*/  IMAD.MOV.U32 R30, RZ, RZ, -0x1 ;  /* 0xffffffffff1e7424 */ /* 0x000fe200078e00ff */
[----:B------:R-:W4:Y:S01]  /*0160*/  S2UR UR6, SR_CgaCtaId ;  /* 0x00000000000679c3 */ /* 0x000f220000008800 */
[----:B0-----:R-:W-:Y:S01]  /*0170*/  IMAD R3, R0, 0x13, RZ ;  /* 0x0000001300037824 */ /* 0x001fe200078e02ff */
[----:B------:R-:W0:Y:S01]  /*0180*/  S2R R104, SR_LANEID ;  /* 0x0000000000687919 */ /* 0x000e220000000000 */
[----:B------:R-:W0:Y:S02]  /*0190*/  LDCU UR10, c[0x0][0x3ac] ;  /* 0x00007580ff0a77ac */ /* 0x000e240008000800 */
[C---:B------:R-:W-:Y:S01]  /*01a0*/  VIADD R6, R3.reuse, 0x2 ;  /* 0x0000000203067836 */ /* 0x040fe20000000000 */
[C---:B-1----:R-:W-:Y:S01]  /*01b0*/  ISETP.GE.AND P3, PT, R3.reuse, UR4, PT ;  /* 0x0000000403007c0c */ /* 0x042fe2000bf66270 */
[----:B------:R-:W-:-:S02]  /*01c0*/  VIADD R2, R3, 0x1 ;  /* 0x0000000103027836 */ /* 0x000fc40000000000 */
[C---:B------:R-:W-:Y:S01]  /*01d0*/  VIADD R7, R3.reuse, 0x3 ;  /* 0x0000000303077836 */ /* 0x040fe20000000000 */
[----:B------:R-:W-:Y:S01]  /*01e0*/  ISETP.GE.AND P5, PT, R6, UR4, PT ;  /* 0x0000000406007c0c */ /* 0x000fe2000bfa6270 */
[----:B------:R-:W-:Y:S01]  /*01f0*/  VIADD R6, R3, 0x4 ;  /* 0x0000000403067836 */ /* 0x000fe20000000000 */
[----:B------:R-:W-:Y:S01]  /*0200*/  ISETP.GE.AND P4, PT, R2, UR4, PT ;  /* 0x0000000402007c0c */ /* 0x000fe2000bf86270 */
[----:B------:R-:W-:Y:S01]  /*0210*/  IMAD.MOV.U32 R2, RZ, RZ, -0x1 ;  /* 0xffffffffff027424 */ /* 0x000fe200078e00ff */
[----:B------:R-:W-:Y:S01]  /*0220*/  ISETP.GE.AND P6, PT, R7, UR4, PT ;  /* 0x0000000407007c0c */ /* 0x000fe2000bfc6270 */
[----:B--2---:R-:W-:Y:S01]  /*0230*/  IMAD.WIDE.U32 R4, R3, 0x4, R4 ;  /* 0x0000000403047825 */ /* 0x004fe200078e0004 */
[----:B------:R-:W-:-:S03]  /*0240*/  ISETP.GE.AND P0, PT, R6, UR4, PT ;  /* 0x0000000406007c0c */ /* 0x000fc6000bf06270 */
[C---:B------:R-:W-:Y:S01]  /*0250*/  VIADD R8, R3.reuse, 0x6 ;  /* 0x0000000603087836 */ /* 0x040fe20000000000 */
[----:B---3--:R-:W2:Y:S01]  /*0260*/  @!P3 LDG.E R2, desc[UR8][R4.64] ;  /* 0x000000080402b981 */ /* 0x008ea2000c1e1900 */
[C---:B------:R-:W-:Y:S02]  /*0270*/  VIADD R6, R3.reuse, 0x7 ;  /* 0x0000000703067836 */ /* 0x040fe40000000000 */
[----:B------:R-:W-:Y:S01]  /*0280*/  VIADD R7, R3, 0x5 ;  /* 0x0000000503077836 */ /* 0x000fe20000000000 */
[----:B------:R-:W-:Y:S01]  /*0290*/  ISETP.GE.AND P2, PT, R8, UR4, PT ;  /* 0x0000000408007c0c */ /* 0x000fe2000bf46270 */
[----:B------:R-:W3:Y:S01]  /*02a0*/  @!P5 LDG.E R12, desc[UR8][R4.64+0x8] ;  /* 0x00000808040cd981 */ /* 0x000ee2000c1e1900 */
[----:B------:R-:W-:Y:S01]  /*02b0*/  ISETP.GE.AND P3, PT, R6, UR4, PT ;  /* 0x0000000406007c0c */ /* 0x000fe2000bf66270 */
[----:B------:R-:W-:Y:S01]  /*02c0*/  IMAD.MOV.U32 R6, RZ, RZ, -0x1 ;  /* 0xffffffffff067424 */ /* 0x000fe200078e00ff */
[----:B------:R-:W-:Y:S01]  /*02d0*/  ISETP.GE.AND P1, PT, R7, UR4, PT ;  /* 0x0000000407007c0c */ /* 0x000fe2000bf26270 */
[----:B------:R-:W-:Y:S01]  /*02e0*/  VIADD R7, R3, 0x8 ;  /* 0x0000000803077836 */ /* 0x000fe20000000000 */
[----:B------:R-:W5:Y:S04]  /*02f0*/  @!P0 LDG.E R14, desc[UR8][R4.64+0x10] ;  /* 0x00001008040e8981 */ /* 0x000f68000c1e1900 */
[----:B------:R-:W5:Y:S01]  /*0300*/  @!P4 LDG.E R6, desc[UR8][R4.64+0x4] ;  /* 0x000004080406c981 */ /* 0x000f62000c1e1900 */
[----:B------:R-:W-:Y:S01]  /*0310*/  ISETP.GE.AND P4, PT, R7, UR4, PT ;  /* 0x0000000407007c0c */ /* 0x000fe2000bf86270 */
[----:B------:R-:W-:-:S02]  /*0320*/  VIADD R7, R3, 0xb ;  /* 0x0000000b03077836 */ /* 0x000fc40000000000 */
[----:B------:R-:W5:Y:S01]  /*0330*/  @!P2 LDG.E R16, desc[UR8][R4.64+0x18] ;  /* 0x000018080410a981 */ /* 0x000f62000c1e1900 */
[----:B------:R-:W-:Y:S02]  /*0340*/  VIADD R8, R3, 0x9 ;  /* 0x0000000903087836 */ /* 0x000fe40000000000 */
[----:B------:R-:W-:Y:S01]  /*0350*/  ISETP.GE.AND P2, PT, R7, UR4, PT ;  /* 0x0000000407007c0c */ /* 0x000fe2000bf46270 */
[C---:B------:R-:W-:Y:S01]  /*0360*/  VIADD R7, R3.reuse, 0xd ;  /* 0x0000000d03077836 */ /* 0x040fe20000000000 */
[----:B------:R-:W5:Y:S01]  /*0370*/  @!P1 LDG.E R15, desc[UR8][R4.64+0x14] ;  /* 0x00001408040f9981 */ /* 0x000f62000c1e1900 */
[----:B------:R-:W-:Y:S01]  /*0380*/  ISETP.GE.AND P5, PT, R8, UR4, PT ;  /* 0x0000000408007c0c */ /* 0x000fe2000bfa6270 */
[----:B------:R-:W-:Y:S02]  /*0390*/  VIADD R8, R3, 0xc ;  /* 0x0000000c03087836 */ /* 0x000fe40000000000 */
[----:B------:R-:W-:Y:S01]  /*03a0*/  ISETP.GE.AND P0, PT, R7, UR4, PT ;  /* 0x0000000407007c0c */ /* 0x000fe2000bf06270 */
[C---:B------:R-:W-:Y:S01]  /*03b0*/  VIADD R7, R3.reuse, 0xe ;  /* 0x0000000e03077836 */ /* 0x040fe20000000000 */
[----:B------:R-:W5:Y:S01]  /*03c0*/  @!P3 LDG.E R17, desc[UR8][R4.64+0x1c] ;  /* 0x00001c080411b981 */ /* 0x000f62000c1e1900 */
[----:B------:R-:W-:Y:S01]  /*03d0*/  VIADD R9, R3, 0xa ;  /* 0x0000000a03097836 */ /* 0x000fe20000000000 */
[----:B------:R-:W-:-:S02]  /*03e0*/  ISETP.GE.AND P1, PT, R8, UR4, PT ;  /* 0x0000000408007c0c */ /* 0x000fc4000bf26270 */
[----:B------:R-:W-:Y:S01]  /*03f0*/  ISETP.GE.AND P3, PT, R7, UR4, PT ;  /* 0x0000000407007c0c */ /* 0x000fe2000bf66270 */
[----:B------:R-:W-:Y:S01]  /*0400*/  VIADD R7, R3, 0xf ;  /* 0x0000000f03077836 */ /* 0x000fe20000000000 */
[----:B------:R-:W5:Y:S01]  /*0410*/  @!P6 LDG.E R13, desc[UR8][R4.64+0xc] ;  /* 0x00000c08040de981 */ /* 0x000f62000c1e1900 */
[----:B------:R-:W-:Y:S01]  /*0420*/  ISETP.GE.AND P6, PT, R9, UR4, PT ;  /* 0x0000000409007c0c */ /* 0x000fe2000bfc6270 */
[----:B------:R-:W-:Y:S02]  /*0430*/  VIADD R8, R3, 0x11 ;  /* 0x0000001103087836 */ /* 0x000fe40000000000 */
[----:B------:R-:W5:Y:S01]  /*0440*/  @!P4 LDG.E R18, desc[UR8][R4.64+0x20] ;  /* 0x000020080412c981 */ /* 0x000f62000c1e1900 */
[----:B------:R-:W-:Y:S01]  /*0450*/  ISETP.GE.AND P4, PT, R7, UR4, PT ;  /* 0x0000000407007c0c */ /* 0x000fe2000bf86270 */
[C---:B------:R-:W-:Y:S02]  /*0460*/  VIADD R7, R3.reuse, 0x10 ;  /* 0x0000001003077836 */ /* 0x040fe40000000000 */
[----:B------:R-:W-:Y:S01]  /*0470*/  VIADD R3, R3, 0x12 ;  /* 0x0000001203037836 */ /* 0x000fe20000000000 */
[----:B------:R-:W5:Y:S04]  /*0480*/  @!P2 LDG.E R21, desc[UR8][R4.64+0x2c] ;  /* 0x00002c080415a981 */ /* 0x000f68000c1e1900 */
[----:B------:R-:W5:Y:S01]  /*0490*/  @!P1 LDG.E R22, desc[UR8][R4.64+0x30] ;  /* 0x0000300804169981 */ /* 0x000f62000c1e1900 */
[----:B------:R-:W-:-:S02]  /*04a0*/  ISETP.GE.AND P1, PT, R8, UR4, PT ;  /* 0x0000000408007c0c */ /* 0x000fc4000bf26270 */
[----:B------:R-:W-:Y:S01]  /*04b0*/  ISETP.GE.AND P2, PT, R3, UR4, PT ;  /* 0x0000000403007c0c */ /* 0x000fe2000bf46270 */
[----:B------:R-:W5:Y:S01]  /*04c0*/  @!P0 LDG.E R23, desc[UR8][R4.64+0x34] ;  /* 0x0000340804178981 */ /* 0x000f62000c1e1900 */
[----:B------:R-:W-:Y:S01]  /*04d0*/  ISETP.GE.AND P0, PT, R7, UR4, PT ;  /* 0x0000000407007c0c */ /* 0x000fe2000bf06270 */
[----:B------:R-:W1:Y:S02]  /*04e0*/  LDCU.64 UR4, c[0x0][0x3a8] ;  /* 0x00007500ff0477ac */ /* 0x000e640008000a00 */
[----:B------:R-:W5:Y:S04]  /*04f0*/  @!P5 LDG.E R19, desc[UR8][R4.64+0x24] ;  /* 0x000024080413d981 */ /* 0x000f68000c1e1900 */
[----:B------:R-:W5:Y:S04]  /*0500*/  @!P6 LDG.E R20, desc[UR8][R4.64+0x28] ;  /* 0x000028080414e981 */ /* 0x000f68000c1e1900 */
[----:B------:R-:W5:Y:S04]  /*0510*/  @!P3 LDG.E R24, desc[UR8][R4.64+0x38] ;  /* 0x000038080418b981 */ /* 0x000f68000c1e1900 */
[----:B------:R-:W5:Y:S04]  /*0520*/  @!P4 LDG.E R25, desc[UR8][R4.64+0x3c] ;  /* 0x00003c080419c981 */ /* 0x000f68000c1e1900 */
[----:B------:R-:W5:Y:S04]  /*0530*/  @!P0 LDG.E R26, desc[UR8][R4.64+0x40] ;  /* 0x00004008041a8981 */ /* 0x000f68000c1e1900 */
[----:B------:R-:W5:Y:S04]  /*0540*/  @!P1 LDG.E R28, desc[UR8][R4.64+0x44] ;  /* 0x00004408041c9981 */ /* 0x000f68000c1e1900 */
[----:B------:R0:W5:Y:S01]  /*0550*/  @!P2 LDG.E R30, desc[UR8][R4.64+0x48] ;  /* 0x00004808041ea981 */ /* 0x000162000c1e1900 */
[----:B------:R-:W-:Y:S01]  /*0560*/  IMAD.MOV.U32 R8, RZ, RZ, -0x1 ;  /* 0xffffffffff087424 */ /* 0x000fe200078e00ff */
[----:B-1----:R-:W-:-:S02]  /*0570*/  UIADD3 UR7, UPT, UPT, UR4, 0x6, URZ ;  /* 0x0000000604077890 */ /* 0x002fc4000fffe0ff */
[----:B------:R-:W-:-:S03]  /*0580*/  UIADD3 UR5, UPT, UPT, -UR4, UR5, URZ ;  /* 0x0000000504057290 */ /* 0x000fc6000fffe1ff */
[----:B------:R-:W-:Y:S02]  /*0590*/  UMOV UR4, 0x400 ;  /* 0x0000040000047882 */ /* 0x000fe40000000000 */
[----:B----4-:R-:W-:Y:S01]  /*05a0*/  ULEA UR4, UR6, UR4, 0x18 ;  /* 0x0000000406047291 */ /* 0x010fe2000f8ec0ff */
[----:B------:R-:W-:-:S05]  /*05b0*/  SHF.R.U32.HI R105, RZ, 0x5, R0 ;  /* 0x00000005ff697819 */ /* 0x000fca0000011600 */
[----:B------:R-:W-:-:S05]  /*05c0*/  LEA R27, R0, UR4, 0x2 ;  /* 0x00000004001b7c11 */ /* 0x000fca000f8e10ff */
[----:B------:R-:W-:Y:S01]  /*05d0*/  IMAD R29, R0, 0x80, R27 ;  /* 0x00000080001d7824 */ /* 0x000fe200078e021b */
[----:B------:R-:W-:-:S03]  /*05e0*/  LEA R31, R105, UR4, 0x2 ;  /* 0x00000004691f7c11 */ /* 0x000fc6000f8e10ff */
[----:B------:R-:W-:Y:S01]  /*05f0*/  IMAD R33, R0, -0x38, R29 ;  /* 0xffffffc800217824 */ /* 0x000fe200078e021d */
[----:B------:R-:W-:Y:S01]  /*0600*/  BAR.SYNC.DEFER_BLOCKING 0x0 ;  /* 0x0000000000007b1d */ /* 0x000fe20000010000 */
[----:B--2---:R-:W-:-:S04]  /*0610*/  ISETP.GT.AND P0, PT, R2, -0x1, PT ;  /* 0xffffffff0200780c */ /* 0x004fc80003f04270 */
[----:B------:R-:W-:Y:S02]  /*0620*/  SEL R3, R8, 0x80000000, !P0 ;  /* 0x8000000008037807 */ /* 0x000fe40004000000 */
[----:B---3--:R-:W-:Y:S02]  /*0630*/  ISETP.GT.AND P2, PT, R12, -0x1, PT ;  /* 0xffffffff0c00780c */ /* 0x008fe40003f44270 */
[----:B-----5:R-:W-:-:S04]  /*0640*/  ISETP.GT.AND P1, PT, R6, -0x1, PT ;  /* 0xffffffff0600780c */ /* 0x020fc80003f24270 */
[----:B------:R-:W-:Y:S02]  /*0650*/  SEL R7, R8, 0x80000000, !P1 ;  /* 0x8000000008077807 */ /* 0x000fe40004800000 */
[----:B------:R-:W-:Y:S02]  /*0660*/  ISETP.GT.AND P1, PT, R14, -0x1, PT ;  /* 0xffffffff0e00780c */ /* 0x000fe40003f24270 */
[C---:B------:R-:W-:Y:S02]  /*0670*/  SEL R9, R8.reuse, 0x80000000, !P2 ;  /* 0x8000000008097807 */ /* 0x040fe40005000000 */
[----:B0-----:R-:W-:Y:S02]  /*0680*/  SEL R5, R8, 0x80000000, !P1 ;  /* 0x8000000008057807 */ /* 0x001fe40004800000 */
[----:B------:R-:W-:Y:S02]  /*0690*/  ISETP.GT.AND P2, PT, R15, -0x1, PT ;  /* 0xffffffff0f00780c */ /* 0x000fe40003f44270 */
[----:B------:R-:W-:-:S02]  /*06a0*/  LOP3.LUT R2, R3, R2, RZ, 0x3c, !PT ;  /* 0x0000000203027212 */ /* 0x000fc400078e3cff */
[----:B------:R-:W-:-:S04]  /*06b0*/  ISETP.GT.AND P0, PT, R13, -0x1, PT ;  /* 0xffffffff0d00780c */ /* 0x000fc80003f04270 */
[----:B------:R-:W-:Y:S02]  /*06c0*/  SEL R4, R8, 0x80000000, !P0 ;  /* 0x8000000008047807 */ /* 0x000fe40004000000 */
[----:B------:R-:W-:Y:S02]  /*06d0*/  ISETP.GT.AND P0, PT, R17, -0x1, PT ;  /* 0xffffffff1100780c */ /* 0x000fe40003f04270 */
[----:B------:R-:W-:Y:S02]  /*06e0*/  ISETP.GT.AND P1, PT, R18, -0x1, PT ;  /* 0xffffffff1200780c */ /* 0x000fe40003f24270 */
[----:B------:R-:W-:Y:S02]  /*06f0*/  LOP3.LUT R3, R7, R6, RZ, 0x3c, !PT ;  /* 0x0000000607037212 */ /* 0x000fe400078e3cff */
[----:B------:R-:W-:Y:S02]  /*0700*/  LOP3.LUT R13, R4, R13, RZ, 0x3c, !PT ;  /* 0x0000000d040d7212 */ /* 0x000fe400078e3cff */
[----:B------:R-:W-:-:S02]  /*0710*/  LOP3.LUT R14, R5, R14, RZ, 0x3c, !PT ;  /* 0x0000000e050e7212 */ /* 0x000fc400078e3cff */
[C---:B------:R-:W-:Y:S02]  /*0720*/  SEL R6, R8.reuse, 0x80000000, !P2 ;  /* 0x8000000008067807 */ /* 0x040fe40005000000 */
[C---:B------:R-:W-:Y:S02]  /*0730*/  SEL R4, R8.reuse, 0x80000000, !P0 ;  /* 0x8000000008047807 */ /* 0x040fe40004000000 */
[----:B------:R-:W-:Y:S02]  /*0740*/  SEL R5, R8, 0x80000000, !P1 ;  /* 0x8000000008057807 */ /* 0x000fe40004800000 */
[----:B------:R-:W-:Y:S02]  /*0750*/  ISETP.GT.AND P3, PT, R16, -0x1, PT ;  /* 0xffffffff1000780c */ /* 0x000fe40003f64270 */
[----:B------:R-:W-:Y:S02]  /*0760*/  ISETP.GT.AND P2, PT, R19, -0x1, PT ;  /* 0xffffffff1300780c */ /* 0x000fe40003f44270 */
[----:B------:R-:W-:-:S02]  /*0770*/  ISETP.GT.AND P0, PT, R20, -0x1, PT ;  /* 0xffffffff1400780c */ /* 0x000fc40003f04270 */
[----:B------:R-:W-:Y:S02]  /*0780*/  ISETP.GT.AND P1, PT, R21, -0x1, PT ;  /* 0xffffffff1500780c */ /* 0x000fe40003f24270 */
[----:B------:R-:W-:Y:S02]  /*0790*/  LOP3.LUT R15, R6, R15, RZ, 0x3c, !PT ;  /* 0x0000000f060f7212 */ /* 0x000fe400078e3cff */
[----:B------:R-:W-:Y:S02]  /*07a0*/  LOP3.LUT R17, R4, R17, RZ, 0x3c, !PT ;  /* 0x0000001104117212 */ /* 0x000fe400078e3cff */
[----:B------:R-:W-:Y:S02]  /*07b0*/  LOP3.LUT R18, R5, R18, RZ, 0x3c, !PT ;  /* 0x0000001205127212 */ /* 0x000fe400078e3cff */
[C---:B------:R-:W-:Y:S02]  /*07c0*/  SEL R7, R8.reuse, 0x80000000, !P3 ;  /* 0x8000000008077807 */ /* 0x040fe40005800000 */
[----:B------:R-:W-:-:S02]  /*07d0*/  SEL R6, R8, 0x80000000, !P2 ;  /* 0x8000000008067807 */ /* 0x000fc40005000000 */
[C---:B------:R-:W-:Y:S02]  /*07e0*/  SEL R5, R8.reuse, 0x80000000, !P0 ;  /* 0x8000000008057807 */ /* 0x040fe40004000000 */
[----:B------:R-:W-:Y:S02]  /*07f0*/  SEL R4, R8, 0x80000000, !P1 ;  /* 0x8000000008047807 */ /* 0x000fe40004800000 */
[----:B------:R-:W-:Y:S02]  /*0800*/  ISETP.GT.AND P2, PT, R22, -0x1, PT ;  /* 0xffffffff1600780c */ /* 0x000fe40003f44270 */
[----:B------:R-:W-:Y:S02]  /*0810*/  ISETP.GT.AND P0, PT, R24, -0x1, PT ;  /* 0xffffffff1800780c */ /* 0x000fe40003f04270 */
[----:B------:R-:W-:Y:S02]  /*0820*/  ISETP.GT.AND P1, PT, R25, -0x1, PT ;  /* 0xffffffff1900780c */ /* 0x000fe40003f24270 */
[----:B------:R-:W-:-:S02]  /*0830*/  LOP3.LUT R16, R7, R16, RZ, 0x3c, !PT ;  /* 0x0000001007107212 */ /* 0x000fc400078e3cff */
[----:B------:R-:W-:Y:S02]  /*0840*/  LOP3.LUT R20, R5, R20, RZ, 0x3c, !PT ;  /* 0x0000001405147212 */ /* 0x000fe400078e3cff */
[----:B------:R-:W-:Y:S02]  /*0850*/  LOP3.LUT R21, R4, R21, RZ, 0x3c, !PT ;  /* 0x0000001504157212 */ /* 0x000fe400078e3cff */
[C---:B------:R-:W-:Y:S02]  /*0860*/  SEL R7, R8.reuse, 0x80000000, !P2 ;  /* 0x8000000008077807 */ /* 0x040fe40005000000 */
[C---:B------:R-:W-:Y:S02]  /*0870*/  SEL R5, R8.reuse, 0x80000000, !P0 ;  /* 0x8000000008057807 */ /* 0x040fe40004000000 */
[----:B------:R-:W-:Y:S02]  /*0880*/  SEL R4, R8, 0x80000000, !P1 ;  /* 0x8000000008047807 */ /* 0x000fe40004800000 */
[----:B------:R-:W-:-:S02]  /*0890*/  ISETP.GT.AND P3, PT, R23, -0x1, PT ;  /* 0xffffffff1700780c */ /* 0x000fc40003f64270 */
[----:B------:R-:W-:Y:S02]  /*08a0*/  ISETP.GT.AND P0, PT, R26, -0x1, PT ;  /* 0xffffffff1a00780c */ /* 0x000fe40003f04270 */
[----:B------:R-:W-:Y:S02]  /*08b0*/  ISETP.GT.AND P1, PT, R28, -0x1, PT ;  /* 0xffffffff1c00780c */ /* 0x000fe40003f24270 */
[----:B------:R-:W-:Y:S02]  /*08c0*/  ISETP.GT.AND P2, PT, R30, -0x1, PT ;  /* 0xffffffff1e00780c */ /* 0x000fe40003f44270 */
[----:B------:R-:W-:Y:S02]  /*08d0*/  LOP3.LUT R12, R9, R12, RZ, 0x3c, !PT ;  /* 0x0000000c090c7212 */ /* 0x000fe400078e3cff */
[----:B------:R-:W-:Y:S02]  /*08e0*/  LOP3.LUT R19, R6, R19, RZ, 0x3c, !PT ;  /* 0x0000001306137212 */ /* 0x000fe400078e3cff */
[----:B------:R-:W-:-:S02]  /*08f0*/  LOP3.LUT R22, R7, R22, RZ, 0x3c, !PT ;  /* 0x0000001607167212 */ /* 0x000fc400078e3cff */
[----:B------:R-:W-:Y:S02]  /*0900*/  LOP3.LUT R24, R5, R24, RZ, 0x3c, !PT ;  /* 0x0000001805187212 */ /* 0x000fe400078e3cff */
[C---:B------:R-:W-:Y:S02]  /*0910*/  SEL R6, R8.reuse, 0x80000000, !P3 ;  /* 0x8000000008067807 */ /* 0x040fe40005800000 */
[C---:B------:R-:W-:Y:S02]  /*0920*/  SEL R5, R8.reuse, 0x80000000, !P0 ;  /* 0x8000000008057807 */ /* 0x040fe40004000000 */
[C---:B------:R-:W-:Y:S02]  /*0930*/  SEL R7, R8.reuse, 0x80000000, !P1 ;  /* 0x8000000008077807 */ /* 0x040fe40004800000 */
[----:B------:R-:W-:Y:S02]  /*0940*/  SEL R9, R8, 0x80000000, !P2 ;  /* 0x8000000008097807 */ /* 0x000fe40005000000 */
[----:B------:R-:W-:-:S02]  /*0950*/  LOP3.LUT R23, R6, R23, RZ, 0x3c, !PT ;  /* 0x0000001706177212 */ /* 0x000fc400078e3cff */
[----:B------:R-:W-:Y:S02]  /*0960*/  LOP3.LUT R25, R4, R25, RZ, 0x3c, !PT ;  /* 0x0000001904197212 */ /* 0x000fe400078e3cff */
[----:B------:R-:W-:Y:S02]  /*0970*/  LOP3.LUT R26, R5, R26, RZ, 0x3c, !PT ;  /* 0x0000001a051a7212 */ /* 0x000fe400078e3cff */
[----:B------:R-:W-:Y:S02]  /*0980*/  LOP3.LUT R28, R7, R28, RZ, 0x3c, !PT ;  /* 0x0000001c071c7212 */ /* 0x000fe400078e3cff */
[----:B------:R-:W-:-:S07]  /*0990*/  LOP3.LUT R30, R9, R30, RZ, 0x3c, !PT ;  /* 0x0000001e091e7212 */ /* 0x000fce00078e3cff */
.L_x_451:
[----:B------:R-:W-:Y:S01]  /*09a0*/  UISETP.LT.AND UP0, UPT, UR5, 0x6, UPT ;  /* 0x000000060500788c */ /* 0x000fe2000bf01270 */
[C---:B0-----:R-:W-:Y:S01]  /*09b0*/  ISETP.NE.AND P0, PT, R2.reuse, 0x7fffffff, PT ;  /* 0x7fffffff0200780c */ /* 0x041fe20003f05270 */
[----:B------:R-:W-:Y:S01]  /*09c0*/  UIADD3 UR6, UPT, UPT, UR7, -0x6, URZ ;  /* 0xfffffffa07067890 */ /* 0x000fe2000fffe0ff */
[----:B------:R-:W-:Y:S01]  /*09d0*/  STS [R27], RZ ;  /* 0x000000ff1b007388 */ /* 0x000fe20000000800 */
[----:B------:R-:W-:Y:S01]  /*09e0*/  USEL UR4, UR5, 0x6, UP0 ;  /* 0x0000000605047887 */ /* 0x000fe20008000000 */
[----:B--2---:R-:W-:Y:S01]  /*09f0*/  SEL R4, R2, 0x80000000, P0 ;  /* 0x8000000002047807 */ /* 0x004fe20000000000 */
[----:B------:R-:W-:Y:S01]  /*0a00*/  UISETP.GE.AND UP0, UPT, UR7, UR10, UPT ;  /* 0x0000000a0700728c */ /* 0x000fe2000bf06270 */
[----:B------:R-:W-:Y:S01]  /*0a10*/  STS [R27+0x400], RZ ;  /* 0x000400ff1b007388 */ /* 0x000fe20000000800 */
[----:B------:R-:W-:Y:S01]  /*0a20*/  UBMSK UR4, URZ, UR4 ;  /* 0x00000004ff04729b */ /* 0x000fe20008000000 */
[----:B------:R-:W-:Y:S02]  /*0a30*/  SHF.R.U32.HI R4, RZ, UR6, R4 ;  /* 0x00000006ff047c19 */ /* 0x000fe40008011604 */
[----:B------:R-:W-:Y:S01]  /*0a40*/  STS [R27+0x800], RZ ;  /* 0x000800ff1b007388 */ /* 0x000fe20000000800 */
[----:B------:R-:W-:-:S02]  /*0a50*/  ISETP.NE.AND P0, PT, R3, 0x7fffffff, PT ;  /* 0x7fffffff0300780c */ /* 0x000fc40003f05270 */
[----:B------:R-:W-:Y:S01]  /*0a60*/  LOP3.LUT R4, R4, UR4, RZ, 0xc0, !PT ;  /* 0x0000000404047c12 */ /* 0x000fe2000f8ec0ff */
[----:B------:R-:W-:Y:S01]  /*0a70*/  STS [R27+0xc00], RZ ;  /* 0x000c00ff1b007388 */ /* 0x000fe20000000800 */
[----:B------:R-:W-:Y:S02]  /*0a80*/  ISETP.NE.AND P1, PT, R104, 0x1f, PT ;  /* 0x0000001f6800780c */ /* 0x000fe40003f25270 */
[C---:B------:R-:W-:Y:S01]  /*0a90*/  ISETP.NE.AND P2, PT, R105.reuse, 0x6, PT ;  /* 0x000000066900780c */ /* 0x040fe20003f45270 */
[----:B------:R-:W-:Y:S01]  /*0aa0*/  IMAD.SHL.U32 R5, R4, 0x400, RZ ;  /* 0x0000040004057824 */ /* 0x000fe200078e00ff */
[----:B------:R-:W-:Y:S01]  /*0ab0*/  SHF.R.U32.HI R4, RZ, 0x4, R4 ;  /* 0x00000004ff047819 */ /* 0x000fe20000011604 */
[----:B------:R-:W-:Y:S01]  /*0ac0*/  STS [R27+0x1000], RZ ;  /* 0x001000ff1b007388 */ /* 0x000fe20000000800 */
[----:B------:R-:W-:Y:S02]  /*0ad0*/  ISETP.NE.AND P3, PT, R105, 0x7, PT ;  /* 0x000000076900780c */ /* 0x000fe40003f65270 */
[----:B------:R-:W-:Y:S01]  /*0ae0*/  LOP3.LUT R34, R5, 0x7c00, RZ, 0xc, !PT ;  /* 0x00007c0005227812 */ /* 0x000fe200078e0cff */
[----:B------:R-:W-:Y:S01]  /*0af0*/  STS [R27+0x1400], RZ ;  /* 0x001400ff1b007388 */ /* 0x000fe20000000800 */
[----:B------:R-:W-:-:S03]  /*0b00*/  LOP3.LUT R4, R4, 0xffffffe, RZ, 0xc0, !PT ;  /* 0x0ffffffe04047812 */ /* 0x000fc600078ec0ff */
[----:B------:R-:W-:Y:S01]  /*0b10*/  STS [R27+0x1800], RZ ;  /* 0x001800ff1b007388 */ /* 0x000fe20000000800 */
[----:B------:R-:W-:Y:S02]  /*0b20*/  IADD3 R34, PT, PT, -R4, R27, R34 ;  /* 0x0000001b04227210 */ /* 0x000fe40007ffe122 */
[----:B------:R-:W-:Y:S01]  /*0b30*/  SEL R4, R3, 0x80000000, P0 ;  /* 0x8000000003047807 */ /* 0x000fe20000000000 */
[----:B------:R-:W-:Y:S01]  /*0b40*/  STS [R27+0x1c00], RZ ;  /* 0x001c00ff1b007388 */ /* 0x000fe20000000800 */
[----:B------:R-:W-:Y:S02]  /*0b50*/  ISETP.NE.AND P0, PT, R12, 0x7fffffff, PT ;  /* 0x7fffffff0c00780c */ /* 0x000fe40003f05270 */
[----:B------:R-:W-:Y:S01]  /*0b60*/  SHF.R.U32.HI R4, RZ, UR6, R4 ;  /* 0x00000006ff047c19 */ /* 0x000fe20008011604 */
[----:B------:R-:W-:Y:S03]  /*0b70*/  STS [R27+0x2000], RZ ;  /* 0x002000ff1b007388 */ /* 0x000fe60000000800 */
[----:B------:R-:W-:Y:S01]  /*0b80*/  LOP3.LUT R4, R4, UR4, RZ, 0xc0, !PT ;  /* 0x0000000404047c12 */ /* 0x000fe2000f8ec0ff */
[----:B------:R-:W-:Y:S04]  /*0b90*/  STS [R27+0x2400], RZ ;  /* 0x002400ff1b007388 */ /* 0x000fe80000000800 */
[----:B------:R-:W-:Y:S01]  /*0ba0*/  STS [R27+0x2800], RZ ;  /* 0x002800ff1b007388 */ /* 0x000fe20000000800 */
[----:B------:R-:W-:Y:S01]  /*0bb0*/  IMAD.SHL.U32 R5, R4, 0x400, RZ ;  /* 0x0000040004057824 */ /* 0x000fe200078e00ff */
[----:B------:R-:W-:-:S02]  /*0bc0*/  SHF.R.U32.HI R4, RZ, 0x4, R4 ;  /* 0x00000004ff047819 */ /* 0x000fc40000011604 */
[----:B------:R-:W-:Y:S02]  /*0bd0*/  STS [R27+0x2c00], RZ ;  /* 0x002c00ff1b007388 */ /* 0x000fe40000000800 */
[----:B------:R-:W-:Y:S02]  /*0be0*/  LOP3.LUT R36, R5, 0x7c00, RZ, 0xc, !PT ;  /* 0x00007c0005247812 */ /* 0x000fe400078e0cff */
        /* <DEDUP_REMOVED lines=36> */
[----:B------:R-:W0:Y:S02]  /*0e30*/  LDS.U16 R32, [R34+0x2] ;  /* 0x0000020022207984 */ /* 0x000e240000000400 */
[----:B0-----:R-:W-:-:S05]  /*0e40*/  VIADD R5, R32, 0x1 ;  /* 0x0000000120057836 */ /* 0x001fca0000000000 */
[----:B------:R0:W-:Y:S04]  /*0e50*/  STS.U16 [R34+0x2], R5 ;  /* 0x0000020522007388 */ /* 0x0001e80000000400 */
[----:B------:R-:W1:Y:S01]  /*0e60*/  LDS.U16 R37, [R36+0x2] ;  /* 0x0000020024257984 */ /* 0x000e620000000400 */
[----:B0-----:R-:W-:Y:S01]  /*0e70*/  IMAD.SHL.U32 R5, R4, 0x400, RZ ;  /* 0x0000040004057824 */ /* 0x001fe200078e00ff */
[----:B------:R-:W-:-:S04]  /*0e80*/  SHF.R.U32.HI R4, RZ, 0x4, R4 ;  /* 0x00000004ff047819 */ /* 0x000fc80000011604 */
[----:B------:R-:W-:Y:S02]  /*0e90*/  LOP3.LUT R40, R5, 0x7c00, RZ, 0xc, !PT ;  /* 0x00007c0005287812 */ /* 0x000fe400078e0cff */
[----:B------:R-:W-:-:S04]  /*0ea0*/  LOP3.LUT R4, R4, 0xffffffe, RZ, 0xc0, !PT ;  /* 0x0ffffffe04047812 */ /* 0x000fc800078ec0ff */
[----:B------:R-:W-:Y:S02]  /*0eb0*/  IADD3 R40, PT, PT, -R4, R27, R40 ;  /* 0x0000001b04287210 */ /* 0x000fe40007ffe128 */
[----:B------:R-:W-:Y:S02]  /*0ec0*/  SEL R4, R14, 0x80000000, P0 ;  /* 0x800000000e047807 */ /* 0x000fe40000000000 */
[----:B------:R-:W-:Y:S02]  /*0ed0*/  ISETP.NE.AND P0, PT, R15, 0x7fffffff, PT ;  /* 0x7fffffff0f00780c */ /* 0x000fe40003f05270 */
[----:B------:R-:W-:-:S04]  /*0ee0*/  SHF.R.U32.HI R4, RZ, UR6, R4 ;  /* 0x00000006ff047c19 */ /* 0x000fc80008011604 */
[----:B------:R-:W-:-:S05]  /*0ef0*/  LOP3.LUT R4, R4, UR4, RZ, 0xc0, !PT ;  /* 0x0000000404047c12 */ /* 0x000fca000f8ec0ff */
[----:B------:R-:W-:Y:S01]  /*0f00*/  IMAD.SHL.U32 R6, R4, 0x400, RZ ;  /* 0x0000040004067824 */ /* 0x000fe200078e00ff */
[----:B------:R-:W-:-:S04]  /*0f10*/  SHF.R.U32.HI R4, RZ, 0x4, R4 ;  /* 0x00000004ff047819 */ /* 0x000fc80000011604 */
[----:B------:R-:W-:Y:S02]  /*0f20*/  LOP3.LUT R6, R6, 0x7c00, RZ, 0xc, !PT ;  /* 0x00007c0006067812 */ /* 0x000fe400078e0cff */
[----:B------:R-:W-:Y:S01]  /*0f30*/  LOP3.LUT R4, R4, 0xffffffe, RZ, 0xc0, !PT ;  /* 0x0ffffffe04047812 */ /* 0x000fe200078ec0ff */
[----:B-1----:R-:W-:-:S03]  /*0f40*/  VIADD R7, R37, 0x1 ;  /* 0x0000000125077836 */ /* 0x002fc60000000000 */
[----:B------:R-:W-:Y:S02]  /*0f50*/  IADD3 R42, PT, PT, -R4, R27, R6 ;  /* 0x0000001b042a7210 */ /* 0x000fe40007ffe106 */
[----:B------:R-:W-:Y:S01]  /*0f60*/  STS.U16 [R36+0x2], R7 ;  /* 0x0000020724007388 */ /* 0x000fe20000000400 */
[----:B------:R-:W-:Y:S02]  /*0f70*/  SEL R4, R15, 0x80000000, P0 ;  /* 0x800000000f047807 */ /* 0x000fe40000000000 */
[----:B------:R-:W-:Y:S01]  /*0f80*/  ISETP.NE.AND P0, PT, R16, 0x7fffffff, PT ;  /* 0x7fffffff1000780c */ /* 0x000fe20003f05270 */
[----:B------:R-:W0:Y:S01]  /*0f90*/  LDS.U16 R39, [R38+0x2] ;  /* 0x0000020026277984 */ /* 0x000e220000000400 */
[----:B------:R-:W-:-:S04]  /*0fa0*/  SHF.R.U32.HI R4, RZ, UR6, R4 ;  /* 0x00000006ff047c19 */ /* 0x000fc80008011604 */
[----:B------:R-:W-:Y:S01]  /*0fb0*/  LOP3.LUT R4, R4, UR4, RZ, 0xc0, !PT ;  /* 0x0000000404047c12 */ /* 0x000fe2000f8ec0ff */
        /* <DEDUP_REMOVED lines=152> */
[----:B------:R-:W-:-:S04]  /*1940*/  SEL R4, R30, 0x80000000, P0 ;  /* 0x800000001e047807 */ /* 0x000fc80000000000 */
[----:B------:R-:W-:Y:S01]  /*1950*/  SHF.R.U32.HI R4, RZ, UR6, R4 ;  /* 0x00000006ff047c19 */ /* 0x000fe20008011604 */
[----:B------:R-:W0:Y:S03]  /*1960*/  S2UR UR6, SR_CgaCtaId ;  /* 0x00000000000679c3 */ /* 0x000e260000008800 */
[----:B------:R-:W-:Y:S01]  /*1970*/  LOP3.LUT R4, R4, UR4, RZ, 0xc0, !PT ;  /* 0x0000000404047c12 */ /* 0x000fe2000f8ec0ff */
[----:B------:R-:W-:-:S04]  /*1980*/  UMOV UR4, 0x400 ;  /* 0x0000040000047882 */ /* 0x000fc80000000000 */
[----:B------:R-:W-:Y:S01]  /*1990*/  IMAD.SHL.U32 R6, R4, 0x400, RZ ;  /* 0x0000040004067824 */ /* 0x000fe200078e00ff */
[----:B------:R-:W-:-:S04]  /*19a0*/  SHF.R.U32.HI R4, RZ, 0x4, R4 ;  /* 0x00000004ff047819 */ /* 0x000fc80000011604 */
[----:B------:R-:W-:Y:S02]  /*19b0*/  LOP3.LUT R6, R6, 0x7c00, RZ, 0xc, !PT ;  /* 0x00007c0006067812 */ /* 0x000fe400078e0cff */
[----:B------:R-:W-:Y:S01]  /*19c0*/  LOP3.LUT R4, R4, 0xffffffe, RZ, 0xc0, !PT ;  /* 0x0ffffffe04047812 */ /* 0x000fe200078ec0ff */
[----:B-1----:R-:W-:-:S03]  /*19d0*/  VIADD R7, R65, 0x1 ;  /* 0x0000000141077836 */ /* 0x002fc60000000000 */
[----:B------:R-:W-:Y:S02]  /*19e0*/  IADD3 R70, PT, PT, -R4, R27, R6 ;  /* 0x0000001b04467210 */ /* 0x000fe40007ffe106 */
[----:B------:R-:W-:Y:S01]  /*19f0*/  STS.U16 [R64+0x2], R7 ;  /* 0x0000020740007388 */ /* 0x000fe20000000400 */
[----:B0-----:R-:W-:-:S03]  /*1a00*/  ULEA UR4, UR6, UR4, 0x18 ;  /* 0x0000000406047291 */ /* 0x001fc6000f8ec0ff */
[----:B------:R-:W0:Y:S02]  /*1a10*/  LDS.U16 R67, [R66+0x2] ;  /* 0x0000020042437984 */ /* 0x000e240000000400 */
[----:B0-----:R-:W-:-:S05]  /*1a20*/  VIADD R5, R67, 0x1 ;  /* 0x0000000143057836 */ /* 0x001fca0000000000 */
[----:B------:R-:W-:Y:S04]  /*1a30*/  STS.U16 [R66+0x2], R5 ;  /* 0x0000020542007388 */ /* 0x000fe80000000400 */
[----:B------:R-:W0:Y:S02]  /*1a40*/  LDS.U16 R69, [R68+0x2] ;  /* 0x0000020044457984 */ /* 0x000e240000000400 */
[----:B0-----:R-:W-:-:S05]  /*1a50*/  VIADD R7, R69, 0x1 ;  /* 0x0000000145077836 */ /* 0x001fca0000000000 */
[----:B------:R-:W-:Y:S04]  /*1a60*/  STS.U16 [R68+0x2], R7 ;  /* 0x0000020744007388 */ /* 0x000fe80000000400 */
[----:B------:R-:W0:Y:S02]  /*1a70*/  LDS.U16 R71, [R70+0x2] ;  /* 0x0000020046477984 */ /* 0x000e240000000400 */
[----:B0-----:R-:W-:-:S05]  /*1a80*/  VIADD R5, R71, 0x1 ;  /* 0x0000000147057836 */ /* 0x001fca0000000000 */
[----:B------:R-:W-:Y:S01]  /*1a90*/  STS.U16 [R70+0x2], R5 ;  /* 0x0000020546007388 */ /* 0x000fe20000000400 */
[----:B------:R-:W-:Y:S06]  /*1aa0*/  BAR.SYNC.DEFER_BLOCKING 0x0 ;  /* 0x0000000000007b1d */ /* 0x000fec0000010000 */
[----:B------:R-:W-:Y:S04]  /*1ab0*/  LDS R72, [R29] ;  /* 0x000000001d487984 */ /* 0x000fe80000000800 */
[----:B------:R-:W0:Y:S04]  /*1ac0*/  LDS R73, [R29+0x4] ;  /* 0x000004001d497984 */ /* 0x000e280000000800 */
        /* <DEDUP_REMOVED lines=13> */
[----:B------:R-:W1:Y:S01]  /*1ba0*/  LDS R85, [R29+0x34] ;  /* 0x000034001d557984 */ /* 0x000e620000000800 */
[----:B--2---:R-:W-:-:S03]  /*1bb0*/  IMAD.IADD R75, R75, 0x1, R74 ;  /* 0x000000014b4b7824 */ /* 0x004fc600078e024a */
[----:B------:R-:W2:Y:S01]  /*1bc0*/  LDS R86, [R29+0x38] ;  /* 0x000038001d567984 */ /* 0x000ea20000000800 */
[----:B---3--:R-:W-:-:S03]  /*1bd0*/  IMAD.IADD R76, R76, 0x1, R75 ;  /* 0x000000014c4c7824 */ /* 0x008fc600078e024b */
[----:B------:R-:W3:Y:S01]  /*1be0*/  LDS R87, [R29+0x3c] ;  /* 0x00003c001d577984 */ /* 0x000ee20000000800 */
[----:B----4-:R-:W-:-:S03]  /*1bf0*/  IMAD.IADD R77, R77, 0x1, R76 ;  /* 0x000000014d4d7824 */ /* 0x010fc600078e024c */
[----:B------:R-:W4:Y:S01]  /*1c00*/  LDS R88, [R29+0x40] ;  /* 0x000040001d587984 */ /* 0x000f220000000800 */
[----:B-----5:R-:W-:-:S03]  /*1c10*/  IMAD.IADD R78, R78, 0x1, R77 ;  /* 0x000000014e4e7824 */ /* 0x020fc600078e024d */
[----:B------:R-:W5:Y:S01]  /*1c20*/  LDS R89, [R29+0x44] ;  /* 0x000044001d597984 */ /* 0x000f620000000800 */
[----:B------:R-:W-:-:S03]  /*1c30*/  IMAD.IADD R79, R79, 0x1, R78 ;  /* 0x000000014f4f7824 */ /* 0x000fc600078e024e */
        /* <DEDUP_REMOVED lines=29> */
[----:B------:R-:W-:-:S04]  /*1e10*/  IMAD.IADD R94, R94, 0x1, R93 ;  /* 0x000000015e5e7824 */ /* 0x000fc800078e025d */
[----:B0-----:R-:W-:-:S04]  /*1e20*/  IMAD.IADD R95, R95, 0x1, R94 ;  /* 0x000000015f5f7824 */ /* 0x001fc800078e025e */
[----:B-1----:R-:W-:-:S04]  /*1e30*/  IMAD.IADD R96, R96, 0x1, R95 ;  /* 0x0000000160607824 */ /* 0x002fc800078e025f */
[----:B--2---:R-:W-:-:S04]  /*1e40*/  IMAD.IADD R97, R97, 0x1, R96 ;  /* 0x0000000161617824 */ /* 0x004fc800078e0260 */
[----:B---3--:R-:W-:-:S04]  /*1e50*/  IMAD.IADD R98, R98, 0x1, R97 ;  /* 0x0000000162627824 */ /* 0x008fc800078e0261 */
[----:B----4-:R-:W-:-:S04]  /*1e60*/  IMAD.IADD R99, R99, 0x1, R98 ;  /* 0x0000000163637824 */ /* 0x010fc800078e0262 */
[----:B-----5:R-:W-:-:S04]  /*1e70*/  IMAD.IADD R100, R100, 0x1, R99 ;  /* 0x0000000164647824 */ /* 0x020fc800078e0263 */
[----:B------:R-:W-:-:S04]  /*1e80*/  IMAD.IADD R101, R101, 0x1, R100 ;  /* 0x0000000165657824 */ /* 0x000fc800078e0264 */
[----:B------:R-:W-:-:S04]  /*1e90*/  IMAD.IADD R102, R102, 0x1, R101 ;  /* 0x0000000166667824 */ /* 0x000fc800078e0265 */
[----:B------:R-:W-:-:S04]  /*1ea0*/  IMAD.IADD R103, R103, 0x1, R102 ;  /* 0x0000000167677824 */ /* 0x000fc800078e0266 */
[----:B------:R-:W-:-:S05]  /*1eb0*/  IMAD.IADD R106, R4, 0x1, R103 ;  /* 0x00000001046a7824 */ /* 0x000fca00078e0267 */
        /* <DEDUP_REMOVED lines=8> */
[----:B------:R-:W0:Y:S02]  /*1f40*/  SHFL.UP P0, R107, R108, 0x10, RZ ;  /* 0x060000006c6b7989 */ /* 0x000e2400000000ff */
[----:B0-----:R-:W-:Y:S01]  /*1f50*/  @P0 IMAD.IADD R107, R108, 0x1, R107 ;  /* 0x000000016c6b0824 */ /* 0x001fe200078e026b */
[----:B------:R-:W-:-:S03]  /*1f60*/  ISETP.NE.AND P0, PT, R105, 0x1, PT ;  /* 0x000000016900780c */ /* 0x000fc60003f05270 */
[----:B------:R-:W-:Y:S01]  /*1f70*/  IMAD.IADD R106, R107, 0x1, -R106 ;  /* 0x000000016b6a7824 */ /* 0x000fe200078e0a6a */
[----:B------:R-:W-:Y:S01]  /*1f80*/  @!P1 STS [R31+0x8400], R107 ;  /* 0x0084006b1f009388 */ /* 0x000fe20000000800 */
[----:B------:R-:W-:Y:S01]  /*1f90*/  BAR.SYNC.DEFER_BLOCKING 0x0 ;  /* 0x0000000000007b1d */ /* 0x000fe20000010000 */
[----:B------:R-:W-:-:S05]  /*1fa0*/  ISETP.NE.AND P1, PT, R105, 0x4, PT ;  /* 0x000000046900780c */ /* 0x000fca0003f25270 */
[----:B------:R-:W0:Y:S04]  /*1fb0*/  LDS.128 R4, [UR4+0x8400] ;  /* 0x00840004ff047984 */ /* 0x000e280008000c00 */
[----:B------:R-:W1:Y:S01]  /*1fc0*/  LDS.128 R8, [UR4+0x8410] ;  /* 0x00841004ff087984 */ /* 0x000e620008000c00 */
[C---:B0-----:R-:W-:Y:S01]  /*1fd0*/  SEL R35, R4.reuse, R35, !P0 ;  /* 0x0000002304237207 */ /* 0x041fe20004000000 */
[----:B------:R-:W-:Y:S01]  /*1fe0*/  IMAD.IADD R5, R4, 0x1, R5 ;  /* 0x0000000104057824 */ /* 0x000fe200078e0205 */
[----:B------:R-:W-:-:S03]  /*1ff0*/  ISETP.NE.AND P0, PT, R105, 0x2, PT ;  /* 0x000000026900780c */ /* 0x000fc60003f05270 */
[----:B------:R-:W-:Y:S01]  /*2000*/  IMAD.IADD R6, R6, 0x1, R5 ;  /* 0x0000000106067824 */ /* 0x000fe200078e0205 */
[----:B------:R-:W-:Y:S02]  /*2010*/  SEL R35, R5, R35, !P0 ;  /* 0x0000002305237207 */ /* 0x000fe40004000000 */
[----:B------:R-:W-:Y:S01]  /*2020*/  ISETP.NE.AND P0, PT, R105, 0x3, PT ;  /* 0x000000036900780c */ /* 0x000fe20003f05270 */
[----:B------:R-:W-:-:S03]  /*2030*/  IMAD.IADD R7, R7, 0x1, R6 ;  /* 0x0000000107077824 */ /* 0x000fc600078e0206 */
[----:B------:R-:W-:Y:S01]  /*2040*/  SEL R35, R6, R35, !P0 ;  /* 0x0000002306237207 */ /* 0x000fe20004000000 */
[----:B-1----:R-:W-:Y:S01]  /*2050*/  IMAD.IADD R8, R7, 0x1, R8 ;  /* 0x0000000107087824 */ /* 0x002fe200078e0208 */
[----:B------:R-:W-:Y:S02]  /*2060*/  ISETP.NE.AND P0, PT, R105, 0x5, PT ;  /* 0x000000056900780c */ /* 0x000fe40003f05270 */
[----:B------:R-:W-:Y:S01]  /*2070*/  SEL R35, R7, R35, !P1 ;  /* 0x0000002307237207 */ /* 0x000fe20004800000 */
[----:B------:R-:W-:Y:S01]  /*2080*/  IMAD.IADD R9, R9, 0x1, R8 ;  /* 0x0000000109097824 */ /* 0x000fe200078e0208 */
[----:B------:R-:W-:Y:S02]  /*2090*/  ISETP.NE.AND P1, PT, R104, RZ, PT ;  /* 0x000000ff6800720c */ /* 0x000fe40003f25270 */
[----:B------:R-:W-:Y:S01]  /*20a0*/  SEL R35, R8, R35, !P0 ;  /* 0x0000002308237207 */ /* 0x000fe20004000000 */
[----:B------:R-:W-:Y:S01]  /*20b0*/  IMAD.IADD R10, R10, 0x1, R9 ;  /* 0x000000010a0a7824 */ /* 0x000fe200078e0209 */
[----:B------:R-:W-:-:S02]  /*20c0*/  ISETP.GT.U32.AND P0, PT, R0, 0x1f, PT ;  /* 0x0000001f0000780c */ /* 0x000fc40003f04070 */
[----:B------:R-:W-:Y:S01]  /*20d0*/  SEL R35, R9, R35, !P2 ;  /* 0x0000002309237207 */ /* 0x000fe20005000000 */
[----:B------:R-:W-:Y:S01]  /*20e0*/  IMAD.IADD R11, R11, 0x1, R10 ;  /* 0x000000010b0b7824 */ /* 0x000fe200078e020a */
[----:B------:R-:W-:Y:S02]  /*20f0*/  ISETP.GT.U32.OR P2, PT, R0, 0x1f, P1 ;  /* 0x0000001f0000780c */ /* 0x000fe40000f44470 */
[----:B------:R-:W-:Y:S02]  /*2100*/  SEL R4, R106, RZ, P1 ;  /* 0x000000ff6a047207 */ /* 0x000fe40000800000 */
[----:B------:R-:W-:-:S05]  /*2110*/  SEL R35, R10, R35, !P3 ;  /* 0x000000230a237207 */ /* 0x000fca0005800000 */
[----:B------:R-:W-:Y:S01]  /*2120*/  @P0 IMAD.IADD R106, R35, 0x1, R4 ;  /* 0x00000001236a0824 */ /* 0x000fe200078e0204 */
[----:B------:R-:W-:-:S03]  /*2130*/  ISETP.NE.AND P0, PT, R0, RZ, PT ;  /* 0x000000ff0000720c */ /* 0x000fc60003f05270 */
[----:B------:R-:W-:-:S05]  /*2140*/  @!P2 IMAD.U32 R106, R11, 0x10000, RZ ;  /* 0x000100000b6aa824 */ /* 0x000fca00078e00ff */
[----:B------:R-:W-:Y:S01]  /*2150*/  @!P2 STS [UR4+0x8428], R106 ;  /* 0x0084286aff00a988 */ /* 0x000fe20008000804 */
[----:B------:R-:W-:Y:S06]  /*2160*/  BAR.SYNC.DEFER_BLOCKING 0x0 ;  /* 0x0000000000007b1d */ /* 0x000fec0000010000 */
[----:B------:R-:W0:Y:S02]  /*2170*/  LDS R4, [UR4+0x8428] ;  /* 0x00842804ff047984 */ /* 0x000e240008000800 */
[----:B0-----:R-:W-:-:S05]  /*2180*/  SEL R5, R4, RZ, P0 ;  /* 0x000000ff04057207 */ /* 0x001fca0000000000 */
[----:B------:R-:W-:-:S04]  /*2190*/  IMAD.IADD R4, R5, 0x1, R106 ;  /* 0x0000000105047824 */ /* 0x000fc800078e026a */
[--C-:B------:R-:W-:Y:S01]  /*21a0*/  IMAD.IADD R72, R72, 0x1, R4.reuse ;  /* 0x0000000148487824 */ /* 0x100fe200078e0204 */
[----:B------:R-:W-:Y:S01]  /*21b0*/  STS [R29], R4 ;  /* 0x000000041d007388 */ /* 0x000fe20000000800 */
[--C-:B------:R-:W-:Y:S02]  /*21c0*/  IMAD.IADD R6, R73, 0x1, R4.reuse ;  /* 0x0000000149067824 */ /* 0x100fe400078e0204 */
[--C-:B------:R-:W-:Y:S01]  /*21d0*/  IMAD.IADD R74, R74, 0x1, R4.reuse ;  /* 0x000000014a4a7824 */ /* 0x100fe200078e0204 */
[----:B------:R-:W-:Y:S01]  /*21e0*/  STS [R29+0x4], R72 ;  /* 0x000004481d007388 */ /* 0x000fe20000000800 */
[--C-:B------:R-:W-:Y:S02]  /*21f0*/  IMAD.IADD R8, R75, 0x1, R4.reuse ;  /* 0x000000014b087824 */ /* 0x100fe400078e0204 */
[--C-:B------:R-:W-:Y:S01]  /*2200*/  IMAD.IADD R76, R76, 0x1, R4.reuse ;  /* 0x000000014c4c7824 */ /* 0x100fe200078e0204 */
[----:B------:R-:W-:Y:S01]  /*2210*/  STS [R29+0x8], R6 ;  /* 0x000008061d007388 */ /* 0x000fe20000000800 */
[----:B------:R-:W-:-:S02]  /*2220*/  IMAD.IADD R10, R77, 0x1, R4 ;  /* 0x000000014d0a7824 */ /* 0x000fc400078e0204 */
[--C-:B------:R-:W-:Y:S01]  /*2230*/  IMAD.IADD R78, R78, 0x1, R4.reuse ;  /* 0x000000014e4e7824 */ /* 0x100fe200078e0204 */
[----:B------:R-:W-:Y:S01]  /*2240*/  STS [R29+0xc], R74 ;  /* 0x00000c4a1d007388 */ /* 0x000fe20000000800 */
        /* <DEDUP_REMOVED lines=36> */
[----:B------:R-:W-:-:S03]  /*2490*/  IMAD.IADD R103, R103, 0x1, R4 ;  /* 0x0000000167677824 */ /* 0x000fc600078e0204 */
[----:B------:R-:W-:Y:S04]  /*24a0*/  STS [R29+0x40], R114 ;  /* 0x000040721d007388 */ /* 0x000fe80000000800 */
        /* <DEDUP_REMOVED lines=15> */
[----:B------:R-:W-:Y:S01]  /*25a0*/  STS [R29+0x80], R103 ;  /* 0x000080671d007388 */ /* 0x000fe20000000800 */
[----:B------:R-:W-:Y:S06]  /*25b0*/  BAR.SYNC.DEFER_BLOCKING 0x0 ;  /* 0x0000000000007b1d */ /* 0x000fec0000010000 */
[----:B------:R-:W0:Y:S04]  /*25c0*/  LDS.U16 R5, [R34+0x2] ;  /* 0x0000020022057984 */ /* 0x000e280000000400 */
[----:B------:R-:W1:Y:S04]  /*25d0*/  LDS.U16 R36, [R36+0x2] ;  /* 0x0000020024247984 */ /* 0x000e680000000400 */
[----:B------:R-:W2:Y:S04]  /*25e0*/  LDS.U16 R38, [R38+0x2] ;  /* 0x0000020026267984 */ /* 0x000ea80000000400 */
[----:B------:R-:W3:Y:S04]  /*25f0*/  LDS.U16 R40, [R40+0x2] ;  /* 0x0000020028287984 */ /* 0x000ee80000000400 */
[----:B------:R-:W4:Y:S04]  /*2600*/  LDS.U16 R42, [R42+0x2] ;  /* 0x000002002a2a7984 */ /* 0x000f280000000400 */
[----:B------:R-:W5:Y:S04]  /*2610*/  LDS.U16 R44, [R44+0x2] ;  /* 0x000002002c2c7984 */ /* 0x000f680000000400 */
[----:B------:R-:W5:Y:S04]  /*2620*/  LDS.U16 R46, [R46+0x2] ;  /* 0x000002002e2e7984 */ /* 0x000f680000000400 */
[----:B------:R-:W5:Y:S04]  /*2630*/  LDS.U16 R48, [R48+0x2] ;  /* 0x0000020030307984 */ /* 0x000f680000000400 */
[----:B------:R-:W5:Y:S04]  /*2640*/  LDS.U16 R50, [R50+0x2] ;  /* 0x0000020032327984 */ /* 0x000f680000000400 */
[----:B------:R-:W5:Y:S04]  /*2650*/  LDS.U16 R52, [R52+0x2] ;  /* 0x0000020034347984 */ /* 0x000f680000000400 */
[----:B------:R-:W5:Y:S01]  /*2660*/  LDS.U16 R54, [R54+0x2] ;  /* 0x0000020036367984 */ /* 0x000f620000000400 */
[----:B0-----:R-:W-:-:S03]  /*2670*/  IMAD.IADD R5, R32, 0x1, R5 ;  /* 0x0000000120057824 */ /* 0x001fc600078e0205 */
[----:B------:R-:W0:Y:S01]  /*2680*/  LDS.U16 R56, [R56+0x2] ;  /* 0x0000020038387984 */ /* 0x000e220000000400 */
[----:B-1----:R-:W-:-:S03]  /*2690*/  IMAD.IADD R36, R37, 0x1, R36 ;  /* 0x0000000125247824 */ /* 0x002fc600078e0224 */
[----:B------:R-:W1:Y:S01]  /*26a0*/  LDS.U16 R58, [R58+0x2] ;  /* 0x000002003a3a7984 */ /* 0x000e620000000400 */
[----:B--2---:R-:W-:-:S03]  /*26b0*/  IMAD.IADD R38, R39, 0x1, R38 ;  /* 0x0000000127267824 */ /* 0x004fc600078e0226 */
[----:B------:R-:W2:Y:S01]  /*26c0*/  LDS.U16 R60, [R60+0x2] ;  /* 0x000002003c3c7984 */ /* 0x000ea20000000400 */
[----:B---3--:R-:W-:-:S03]  /*26d0*/  IMAD.IADD R40, R41, 0x1, R40 ;  /* 0x0000000129287824 */ /* 0x008fc600078e0228 */
[----:B------:R-:W3:Y:S01]  /*26e0*/  LDS.U16 R62, [R62+0x2] ;  /* 0x000002003e3e7984 */ /* 0x000ee20000000400 */
[----:B----4-:R-:W-:-:S03]  /*26f0*/  IMAD.IADD R42, R43, 0x1, R42 ;  /* 0x000000012b2a7824 */ /* 0x010fc600078e022a */
[----:B------:R-:W4:Y:S01]  /*2700*/  LDS.U16 R64, [R64+0x2] ;  /* 0x0000020040407984 */ /* 0x000f220000000400 */
[----:B-----5:R-:W-:-:S03]  /*2710*/  IMAD.IADD R44, R45, 0x1, R44 ;  /* 0x000000012d2c7824 */ /* 0x020fc600078e022c */
[----:B------:R-:W5:Y:S01]  /*2720*/  LDS.U16 R66, [R66+0x2] ;  /* 0x0000020042427984 */ /* 0x000f620000000400 */
[----:B------:R-:W-:-:S03]  /*2730*/  IMAD.IADD R46, R47, 0x1, R46 ;  /* 0x000000012f2e7824 */ /* 0x000fc600078e022e */
[----:B------:R-:W5:Y:S01]  /*2740*/  LDS.U16 R68, [R68+0x2] ;  /* 0x0000020044447984 */ /* 0x000f620000000400 */
[----:B------:R-:W-:-:S03]  /*2750*/  IMAD.IADD R48, R49, 0x1, R48 ;  /* 0x0000000131307824 */ /* 0x000fc600078e0230 */
[----:B------:R-:W5:Y:S01]  /*2760*/  LDS.U16 R70, [R70+0x2] ;  /* 0x0000020046467984 */ /* 0x000f620000000400 */
[----:B------:R-:W-:Y:S02]  /*2770*/  IMAD.IADD R50, R51, 0x1, R50 ;  /* 0x0000000133327824 */ /* 0x000fe400078e0232 */
[----:B------:R-:W-:Y:S02]  /*2780*/  IMAD.IADD R52, R53, 0x1, R52 ;  /* 0x0000000135347824 */ /* 0x000fe400078e0234 */
[----:B------:R-:W-:Y:S02]  /*2790*/  IMAD.IADD R54, R55, 0x1, R54 ;  /* 0x0000000137367824 */ /* 0x000fe400078e0236 */
[----:B0-----:R-:W-:Y:S02]  /*27a0*/  IMAD.IADD R56, R57, 0x1, R56 ;  /* 0x0000000139387824 */ /* 0x001fe400078e0238 */
[----:B-1----:R-:W-:Y:S02]  /*27b0*/  IMAD.IADD R58, R59, 0x1, R58 ;  /* 0x000000013b3a7824 */ /* 0x002fe400078e023a */
[----:B--2---:R-:W-:-:S02]  /*27c0*/  IMAD.IADD R60, R61, 0x1, R60 ;  /* 0x000000013d3c7824 */ /* 0x004fc400078e023c */
[----:B---3--:R-:W-:Y:S02]  /*27d0*/  IMAD.IADD R62, R63, 0x1, R62 ;  /* 0x000000013f3e7824 */ /* 0x008fe400078e023e */
[----:B----4-:R-:W-:Y:S02]  /*27e0*/  IMAD.IADD R64, R65, 0x1, R64 ;  /* 0x0000000141407824 */ /* 0x010fe400078e0240 */
[----:B-----5:R-:W-:Y:S02]  /*27f0*/  IMAD.IADD R66, R67, 0x1, R66 ;  /* 0x0000000143427824 */ /* 0x020fe400078e0242 */
[----:B------:R-:W-:Y:S02]  /*2800*/  IMAD.IADD R68, R69, 0x1, R68 ;  /* 0x0000000145447824 */ /* 0x000fe400078e0244 */
[----:B------:R-:W-:Y:S01]  /*2810*/  IMAD.IADD R70, R71, 0x1, R70 ;  /* 0x0000000147467824 */ /* 0x000fe200078e0246 */
[----:B------:R-:W-:Y:S06]  /*2820*/  BAR.SYNC.DEFER_BLOCKING 0x0 ;  /* 0x0000000000007b1d */ /* 0x000fec0000010000 */
[----:B------:R-:W-:Y:S05]  /*2830*/  BRA.U UP0, `(.L_x_450) ;  /* 0x0000000100f87547 */ /* 0x000fea000b800000 */
[----:B------:R-:W-:Y:S01]  /*2840*/  LEA R5, R5, UR4, 0x2 ;  /* 0x0000000405057c11 */ /* 0x000fe2000f8e10ff */
[----:B------:R-:W-:Y:S01]  /*2850*/  UIADD3 UR7, UPT, UPT, UR7, 0x6, URZ ;  /* 0x0000000607077890 */ /* 0x000fe2000fffe0ff */
[----:B------:R-:W-:Y:S01]  /*2860*/  LEA R4, R36, UR4, 0x2 ;  /* 0x0000000424047c11 */ /* 0x000fe2000f8e10ff */
[----:B------:R-:W-:Y:S01]  /*2870*/  UIADD3 UR5, UPT, UPT, UR5, -0x6, URZ ;  /* 0xfffffffa05057890 */ /* 0x000fe2000fffe0ff */
[----:B------:R-:W-:Y:S01]  /*2880*/  LEA R7, R38, UR4, 0x2 ;  /* 0x0000000426077c11 */ /* 0x000fe2000f8e10ff */
[----:B------:R0:W-:Y:S01]  /*2890*/  STS [R5], R2 ;  /* 0x0000000205007388 */ /* 0x0001e20000000800 */
[----:B------:R-:W-:Y:S02]  /*28a0*/  LEA R6, R40, UR4, 0x2 ;  /* 0x0000000428067c11 */ /* 0x000fe4000f8e10ff */
[----:B------:R-:W-:Y:S01]  /*28b0*/  LEA R9, R42, UR4, 0x2 ;  /* 0x000000042a097c11 */ /* 0x000fe2000f8e10ff */
[----:B------:R1:W-:Y:S01]  /*28c0*/  STS [R4], R3 ;  /* 0x0000000304007388 */ /* 0x0003e20000000800 */
[----:B------:R-:W-:-:S02]  /*28d0*/  LEA R8, R44, UR4, 0x2 ;  /* 0x000000042c087c11 */ /* 0x000fc4000f8e10ff */
[----:B------:R-:W-:Y:S01]  /*28e0*/  LEA R11, R46, UR4, 0x2 ;  /* 0x000000042e0b7c11 */ /* 0x000fe2000f8e10ff */
[----:B------:R2:W-:Y:S01]  /*28f0*/  STS [R7], R12 ;  /* 0x0000000c07007388 */ /* 0x0005e20000000800 */
[----:B------:R-:W-:Y:S02]  /*2900*/  LEA R10, R48, UR4, 0x2 ;  /* 0x00000004300a7c11 */ /* 0x000fe4000f8e10ff */
[----:B0-----:R-:W-:Y:S01]  /*2910*/  LEA R5, R50, UR4, 0x2 ;  /* 0x0000000432057c11 */ /* 0x001fe2000f8e10ff */
[----:B------:R0:W-:Y:S01]  /*2920*/  STS [R6], R13 ;  /* 0x0000000d06007388 */ /* 0x0001e20000000800 */
[----:B------:R-:W-:Y:S02]  /*2930*/  LEA R2, R52, UR4, 0x2 ;  /* 0x0000000434027c11 */ /* 0x000fe4000f8e10ff */
[----:B-1----:R-:W-:Y:S01]  /*2940*/  LEA R3, R54, UR4, 0x2 ;  /* 0x0000000436037c11 */ /* 0x002fe2000f8e10ff */
[----:B------:R1:W-:Y:S01]  /*2950*/  STS [R9], R14 ;  /* 0x0000000e09007388 */ /* 0x0003e20000000800 */
[----:B------:R-:W-:-:S02]  /*2960*/  LEA R4, R56, UR4, 0x2 ;  /* 0x0000000438047c11 */ /* 0x000fc4000f8e10ff */
[----:B--2---:R-:W-:Y:S01]  /*2970*/  LEA R7, R58, UR4, 0x2 ;  /* 0x000000043a077c11 */ /* 0x004fe2000f8e10ff */
[----:B------:R2:W-:Y:S01]  /*2980*/  STS [R8], R15 ;  /* 0x0000000f08007388 */ /* 0x0005e20000000800 */
[----:B0-----:R-:W-:-:S03]  /*2990*/  LEA R6, R60, UR4, 0x2 ;  /* 0x000000043c067c11 */ /* 0x001fc6000f8e10ff */
[----:B------:R0:W-:Y:S01]  /*29a0*/  STS [R11], R16 ;  /* 0x000000100b007388 */ /* 0x0001e20000000800 */
[----:B-1----:R-:W-:-:S03]  /*29b0*/  LEA R9, R62, UR4, 0x2 ;  /* 0x000000043e097c11 */ /* 0x002fc6000f8e10ff */
[----:B------:R-:W-:Y:S01]  /*29c0*/  STS [R10], R17 ;  /* 0x000000110a007388 */ /* 0x000fe20000000800 */
[----:B--2---:R-:W-:-:S03]  /*29d0*/  LEA R8, R64, UR4, 0x2 ;  /* 0x0000000440087c11 */ /* 0x004fc6000f8e10ff */
[----:B------:R1:W-:Y:S01]  /*29e0*/  STS [R5], R18 ;  /* 0x0000001205007388 */ /* 0x0003e20000000800 */
[----:B0-----:R-:W-:-:S03]  /*29f0*/  LEA R11, R68, UR4, 0x2 ;  /* 0x00000004440b7c11 */ /* 0x001fc6000f8e10ff */
[----:B------:R0:W-:Y:S04]  /*2a00*/  STS [R2], R19 ;  /* 0x0000001302007388 */ /* 0x0001e80000000800 */
[----:B------:R2:W-:Y:S01]  /*2a10*/  STS [R3], R20 ;  /* 0x0000001403007388 */ /* 0x0005e20000000800 */
[----:B-1----:R-:W-:-:S03]  /*2a20*/  LEA R5, R66, UR4, 0x2 ;  /* 0x0000000442057c11 */ /* 0x002fc6000f8e10ff */
[----:B------:R2:W-:Y:S01]  /*2a30*/  STS [R4], R21 ;  /* 0x0000001504007388 */ /* 0x0005e20000000800 */
[----:B0-----:R-:W-:-:S03]  /*2a40*/  LEA R19, R70, UR4, 0x2 ;  /* 0x0000000446137c11 */ /* 0x001fc6000f8e10ff */
[----:B------:R2:W-:Y:S04]  /*2a50*/  STS [R7], R22 ;  /* 0x0000001607007388 */ /* 0x0005e80000000800 */
[----:B------:R2:W-:Y:S04]  /*2a60*/  STS [R6], R23 ;  /* 0x0000001706007388 */ /* 0x0005e80000000800 */
[----:B------:R2:W-:Y:S04]  /*2a70*/  STS [R9], R24 ;  /* 0x0000001809007388 */ /* 0x0005e80000000800 */
[----:B------:R2:W-:Y:S04]  /*2a80*/  STS [R8], R25 ;  /* 0x0000001908007388 */ /* 0x0005e80000000800 */
[----:B------:R2:W-:Y:S04]  /*2a90*/  STS [R5], R26 ;  /* 0x0000001a05007388 */ /* 0x0005e80000000800 */
[----:B------:R2:W-:Y:S04]  /*2aa0*/  STS [R11], R28 ;  /* 0x0000001c0b007388 */ /* 0x0005e80000000800 */
[----:B------:R2:W-:Y:S01]  /*2ab0*/  STS [R19], R30 ;  /* 0x0000001e13007388 */ /* 0x0005e20000000800 */
[----:B------:R-:W-:Y:S06]  /*2ac0*/  BAR.SYNC.DEFER_BLOCKING 0x0 ;  /* 0x0000000000007b1d */ /* 0x000fec0000010000 */
[----:B------:R2:W0:Y:S04]  /*2ad0*/  LDS R2, [R33] ;  /* 0x0000000021027984 */ /* 0x0004280000000800 */
[----:B------:R2:W1:Y:S04]  /*2ae0*/  LDS R3, [R33+0x4] ;  /* 0x0000040021037984 */ /* 0x0004680000000800 */
[----:B------:R2:W3:Y:S04]  /*2af0*/  LDS R12, [R33+0x8] ;  /* 0x00000800210c7984 */ /* 0x0004e80000000800 */
[----:B------:R2:W4:Y:S04]  /*2b00*/  LDS R13, [R33+0xc] ;  /* 0x00000c00210d7984 */ /* 0x0005280000000800 */
[----:B------:R2:W0:Y:S04]  /*2b10*/  LDS R14, [R33+0x10] ;  /* 0x00001000210e7984 */ /* 0x0004280000000800 */
        /* <DEDUP_REMOVED lines=13> */
[----:B------:R2:W0:Y:S01]  /*2bf0*/  LDS R30, [R33+0x48] ;  /* 0x00004800211e7984 */ /* 0x0004220000000800 */
[----:B------:R-:W-:Y:S06]  /*2c00*/  BAR.SYNC.DEFER_BLOCKING 0x0 ;  /* 0x0000000000007b1d */ /* 0x000fec0000010000 */
[----:B-1-34-:R-:W-:Y:S05]  /*2c10*/  BRA `(.L_x_451) ;  /* 0xffffffdc00607947 */ /* 0x01afea000383ffff */
.L_x_450:
[----:B------:R-:W-:Y:S01]  /*2c20*/  LEA R5, R5, UR4, 0x2 ;  /* 0x0000000405057c11 */ /* 0x000fe2000f8e10ff */
[----:B------:R-:W-:Y:S01]  /*2c30*/  IMAD R33, R0, -0x48, R33 ;  /* 0xffffffb800217824 */ /* 0x000fe200078e0221 */
[----:B------:R-:W-:Y:S01]  /*2c40*/  LEA R36, R36, UR4, 0x2 ;  /* 0x0000000424247c11 */ /* 0x000fe2000f8e10ff */
[----:B------:R-:W-:Y:S01]  /*2c50*/  VIADD R8, R0, 0x100 ;  /* 0x0000010000087836 */ /* 0x000fe20000000000 */
[----:B------:R-:W-:Y:S01]  /*2c60*/  LEA R7, R38, UR4, 0x2 ;  /* 0x0000000426077c11 */ /* 0x000fe2000f8e10ff */
[----:B------:R0:W-:Y:S01]  /*2c70*/  STS [R5], R2 ;  /* 0x0000000205007388 */ /* 0x0001e20000000800 */
[----:B------:R-:W-:Y:S01]  /*2c80*/  LEA R40, R40, UR4, 0x2 ;  /* 0x0000000428287c11 */ /* 0x000fe2000f8e10ff */
[----:B------:R-:W-:Y:S01]  /*2c90*/  VIADD R10, R0, 0x200 ;  /* 0x00000200000a7836 */ /* 0x000fe20000000000 */
        /* <DEDUP_REMOVED lines=11> */
[----:B------:R-:W-:Y:S01]  /*2d50*/  LEA R56, R56, UR4, 0x2 ;  /* 0x0000000438387c11 */ /* 0x000fe2000f8e10ff */
[----:B--2---:R-:W-:Y:S01]  /*2d60*/  VIADD R12, R0, 0x300 ;  /* 0x00000300000c7836 */ /* 0x004fe20000000000 */
[----:B------:R-:W-:Y:S01]  /*2d70*/  LEA R7, R58, UR4, 0x2 ;  /* 0x000000043a077c11 */ /* 0x000fe2000f8e10ff */
[----:B------:R2:W-:Y:S01]  /*2d80*/  STS [R44], R15 ;  /* 0x0000000f2c007388 */ /* 0x0005e20000000800 */
[----:B------:R-:W-:-:S02]  /*2d90*/  LEA R60, R60, UR4, 0x2 ;  /* 0x000000043c3c7c11 */ /* 0x000fc4000f8e10ff */
[----:B------:R-:W-:Y:S01]  /*2da0*/  LEA R64, R64, UR4, 0x2 ;  /* 0x0000000440407c11 */ /* 0x000fe2000f8e10ff */
[----:B------:R3:W-:Y:S01]  /*2db0*/  STS [R11], R16 ;  /* 0x000000100b007388 */ /* 0x0007e20000000800 */
[----:B0-----:R-:W-:Y:S02]  /*2dc0*/  LEA R13, R68, UR4, 0x2 ;  /* 0x00000004440d7c11 */ /* 0x001fe4000f8e10ff */
[----:B-1----:R-:W-:Y:S01]  /*2dd0*/  LEA R9, R62, UR4, 0x2 ;  /* 0x000000043e097c11 */ /* 0x002fe2000f8e10ff */
[----:B------:R-:W-:Y:S01]  /*2de0*/  STS [R48], R17 ;  /* 0x0000001130007388 */ /* 0x000fe20000000800 */
[----:B--2---:R-:W-:-:S03]  /*2df0*/  LEA R15, R70, UR4, 0x2 ;  /* 0x00000004460f7c11 */ /* 0x004fc6000f8e10ff */
[----:B------:R-:W-:Y:S01]  /*2e00*/  STS [R5], R18 ;  /* 0x0000001205007388 */ /* 0x000fe20000000800 */
[----:B---3--:R-:W-:Y:S01]  /*2e10*/  LEA R11, R66, UR4, 0x2 ;  /* 0x00000004420b7c11 */ /* 0x008fe2000f8e10ff */
[----:B------:R-:W0:Y:S02]  /*2e20*/  LDCU.64 UR4, c[0x0][0x3a0] ;  /* 0x00007400ff0477ac */ /* 0x000e240008000a00 */
[----:B------:R-:W-:Y:S04]  /*2e30*/  STS [R52], R19 ;  /* 0x0000001334007388 */ /* 0x000fe80000000800 */
[----:B------:R1:W-:Y:S04]  /*2e40*/  STS [R3], R20 ;  /* 0x0000001403007388 */ /* 0x0003e80000000800 */
[----:B------:R-:W-:Y:S04]  /*2e50*/  STS [R56], R21 ;  /* 0x0000001538007388 */ /* 0x000fe80000000800 */
[----:B------:R-:W-:Y:S01]  /*2e60*/  STS [R7], R22 ;  /* 0x0000001607007388 */ /* 0x000fe20000000800 */
[----:B-1----:R-:W1:Y:S03]  /*2e70*/  LDC.64 R2, c[0x0][0x388] ;  /* 0x0000e200ff027b82 */ /* 0x002e660000000a00 */
[----:B------:R-:W-:Y:S01]  /*2e80*/  STS [R60], R23 ;  /* 0x000000173c007388 */ /* 0x000fe20000000800 */
[----:B0-----:R-:W-:-:S02]  /*2e90*/  ISETP.GE.U32.AND P4, PT, R0, UR4, PT ;  /* 0x0000000400007c0c */ /* 0x001fc4000bf86070 */
[----:B------:R-:W-:Y:S01]  /*2ea0*/  ISETP.GE.U32.AND P1, PT, R8, UR4, PT ;  /* 0x0000000408007c0c */ /* 0x000fe2000bf26070 */
[----:B------:R-:W-:Y:S01]  /*2eb0*/  STS [R9], R24 ;  /* 0x0000001809007388 */ /* 0x000fe20000000800 */
[----:B------:R-:W-:Y:S02]  /*2ec0*/  ISETP.GE.U32.AND.EX P4, PT, RZ, UR5, PT, P4 ;  /* 0x00000005ff007c0c */ /* 0x000fe4000bf86140 */
[----:B------:R-:W-:Y:S01]  /*2ed0*/  ISETP.GE.U32.AND.EX P1, PT, RZ, UR5, PT, P1 ;  /* 0x00000005ff007c0c */ /* 0x000fe2000bf26110 */
[----:B------:R-:W-:Y:S01]  /*2ee0*/  STS [R64], R25 ;  /* 0x0000001940007388 */ /* 0x000fe20000000800 */
[----:B------:R-:W-:-:S03]  /*2ef0*/  ISETP.GE.U32.AND P2, PT, R10, UR4, PT ;  /* 0x000000040a007c0c */ /* 0x000fc6000bf46070 */
[----:B------:R0:W-:Y:S01]  /*2f00*/  STS [R11], R26 ;  /* 0x0000001a0b007388 */ /* 0x0001e20000000800 */
[----:B------:R-:W-:-:S03]  /*2f10*/  ISETP.GE.U32.AND.EX P2, PT, RZ, UR5, PT, P2 ;  /* 0x00000005ff007c0c */ /* 0x000fc6000bf46120 */
[----:B------:R-:W-:Y:S04]  /*2f20*/  STS [R13], R28 ;  /* 0x0000001c0d007388 */ /* 0x000fe80000000800 */
[----:B------:R2:W-:Y:S01]  /*2f30*/  STS [R15], R30 ;  /* 0x0000001e0f007388 */ /* 0x0005e20000000800 */
[----:B------:R-:W-:Y:S02]  /*2f40*/  @!P1 IMAD.MOV.U32 R10, RZ, RZ, -0x1 ;  /* 0xffffffffff0a9424 */ /* 0x000fe400078e00ff */
[----:B0-----:R-:W-:Y:S01]  /*2f50*/  @!P4 IMAD.MOV.U32 R11, RZ, RZ, -0x1 ;  /* 0xffffffffff0bc424 */ /* 0x001fe200078e00ff */
[----:B------:R-:W-:Y:S01]  /*2f60*/  BAR.SYNC.DEFER_BLOCKING 0x0 ;  /* 0x0000000000007b1d */ /* 0x000fe20000010000 */
[----:B-1----:R-:W-:-:S04]  /*2f70*/  IMAD.WIDE.U32 R2, R0, 0x4, R2 ;  /* 0x0000000400027825 */ /* 0x002fc800078e0002 */
[----:B--2---:R-:W-:Y:S01]  /*2f80*/  @!P2 IMAD.MOV.U32 R15, RZ, RZ, -0x1 ;  /* 0xffffffffff0fa424 */ /* 0x004fe200078e00ff */
[----:B------:R-:W0:Y:S04]  /*2f90*/  LDS R4, [R33] ;  /* 0x0000000021047984 */ /* 0x000e280000000800 */
[----:B------:R-:W1:Y:S04]  /*2fa0*/  LDS R5, [R33+0x400] ;  /* 0x0004000021057984 */ /* 0x000e680000000800 */
[----:B------:R-:W2:Y:S04]  /*2fb0*/  LDS R6, [R33+0x800] ;  /* 0x0008000021067984 */ /* 0x000ea80000000800 */
[----:B------:R-:W3:Y:S04]  /*2fc0*/  LDS R7, [R33+0xc00] ;  /* 0x000c000021077984 */ /* 0x000ee80000000800 */
[----:B------:R-:W-:Y:S04]  /*2fd0*/  LDS R9, [R33+0x1400] ;  /* 0x0014000021097984 */ /* 0x000fe80000000800 */
[----:B------:R-:W4:Y:S01]  /*2fe0*/  LDS R8, [R33+0x1000] ;  /* 0x0010000021087984 */ /* 0x000f220000000800 */
[----:B0-----:R-:W-:-:S04]  /*2ff0*/  @!P4 ISETP.GT.AND P0, PT, R4, -0x1, PT ;  /* 0xffffffff0400c80c */ /* 0x001fc80003f04270 */
[----:B------:R-:W-:Y:S02]  /*3000*/  @!P4 SEL R11, R11, 0x80000000, P0 ;  /* 0x800000000b0bc807 */ /* 0x000fe40000000000 */
[----:B------:R-:W-:Y:S01]  /*3010*/  ISETP.GE.U32.AND P0, PT, R12, UR4, PT ;  /* 0x000000040c007c0c */ /* 0x000fe2000bf06070 */
[C---:B------:R-:W-:Y:S01]  /*3020*/  VIADD R12, R0.reuse, 0x500 ;  /* 0x00000500000c7836 */ /* 0x040fe20000000000 */
[----:B------:R-:W-:Y:S02]  /*3030*/  @!P4 LOP3.LUT R11, R11, R4, RZ, 0x3c, !PT ;  /* 0x000000040b0bc212 */ /* 0x000fe400078e3cff */
[----:B------:R-:W-:Y:S02]  /*3040*/  LOP3.LUT R4, R0, 0x400, RZ, 0xfc, !PT ;  /* 0x0000040000047812 */ /* 0x000fe400078efcff */
[----:B------:R-:W-:Y:S01]  /*3050*/  ISETP.GE.U32.AND.EX P0, PT, RZ, UR5, PT, P0 ;  /* 0x00000005ff007c0c */ /* 0x000fe2000bf06100 */
[----:B------:R0:W-:Y:S01]  /*3060*/  @!P4 STG.E desc[UR8][R2.64], R11 ;  /* 0x0000000b0200c986 */ /* 0x0001e2000c101908 */
[----:B-1----:R-:W-:-:S02]  /*3070*/  @!P1 ISETP.GT.AND P3, PT, R5, -0x1, PT ;  /* 0xffffffff0500980c */ /* 0x002fc40003f64270 */
[----:B------:R-:W-:Y:S02]  /*3080*/  ISETP.GE.U32.AND P6, PT, R4, UR4, PT ;  /* 0x0000000404007c0c */ /* 0x000fe4000bfc6070 */
[----:B------:R-:W1:Y:S01]  /*3090*/  LDS R4, [R33+0x1800] ;  /* 0x0018000021047984 */ /* 0x000e620000000800 */
[----:B------:R-:W-:Y:S02]  /*30a0*/  @!P1 SEL R10, R10, 0x80000000, P3 ;  /* 0x800000000a0a9807 */ /* 0x000fe40001800000 */
[----:B--2---:R-:W-:Y:S02]  /*30b0*/  @!P2 ISETP.GT.AND P5, PT, R6, -0x1, PT ;  /* 0xffffffff0600a80c */ /* 0x004fe40003fa4270 */
[----:B------:R-:W-:Y:S01]  /*30c0*/  @!P1 LOP3.LUT R13, R10, R5, RZ, 0x3c, !PT ;  /* 0x000000050a0d9212 */ /* 0x000fe200078e3cff */
[----:B------:R-:W-:Y:S01]  /*30d0*/  VIADD R10, R0, 0x600 ;  /* 0x00000600000a7836 */ /* 0x000fe20000000000 */
[----:B------:R-:W-:Y:S01]  /*30e0*/  ISETP.GE.U32.AND P3, PT, R12, UR4, PT ;  /* 0x000000040c007c0c */ /* 0x000fe2000bf66070 */
[----:B------:R-:W-:Y:S01]  /*30f0*/  @!P0 IMAD.MOV.U32 R12, RZ, RZ, -0x1 ;  /* 0xffffffffff0c8424 */ /* 0x000fe200078e00ff */
[----:B------:R-:W-:Y:S01]  /*3100*/  ISETP.GE.U32.AND.EX P4, PT, RZ, UR5, PT, P6 ;  /* 0x00000005ff007c0c */ /* 0x000fe2000bf86160 */
[----:B------:R-:W2:Y:S01]  /*3110*/  LDS R5, [R33+0x1c00] ;  /* 0x001c000021057984 */ /* 0x000ea20000000800 */
[----:B------:R-:W-:-:S02]  /*3120*/  @!P2 SEL R15, R15, 0x80000000, P5 ;  /* 0x800000000f0fa807 */ /* 0x000fc40002800000 */
[----:B---3--:R-:W-:Y:S01]  /*3130*/  @!P0 ISETP.GT.AND P6, PT, R7, -0x1, PT ;  /* 0xffffffff0700880c */ /* 0x008fe20003fc4270 */
[----:B------:R3:W-:Y:S01]  /*3140*/  @!P1 STG.E desc[UR8][R2.64+0x400], R13 ;  /* 0x0004000d02009986 */ /* 0x0007e2000c101908 */
[----:B------:R-:W-:Y:S02]  /*3150*/  ISETP.GE.U32.AND.EX P3, PT, RZ, UR5, PT, P3 ;  /* 0x00000005ff007c0c */ /* 0x000fe4000bf66130 */
[----:B------:R-:W-:Y:S02]  /*3160*/  @!P2 LOP3.LUT R15, R15, R6, RZ, 0x3c, !PT ;  /* 0x000000060f0fa212 */ /* 0x000fe400078e3cff */
[----:B------:R-:W-:Y:S01]  /*3170*/  ISETP.GE.U32.AND P5, PT, R10, UR4, PT ;  /* 0x000000040a007c0c */ /* 0x000fe2000bfa6070 */
[----:B------:R-:W5:Y:S01]  /*3180*/  LDS R6, [R33+0x2000] ;  /* 0x0020000021067984 */ /* 0x000f620000000800 */
[----:B------:R-:W-:Y:S01]  /*3190*/  @!P0 SEL R10, R12, 0x80000000, P6 ;  /* 0x800000000c0a8807 */ /* 0x000fe20003000000 */
[----:B------:R-:W-:Y:S01]  /*31a0*/  @!P4 IMAD.MOV.U32 R14, RZ, RZ, -0x1 ;  /* 0xffffffffff0ec424 */ /* 0x000fe200078e00ff */
[----:B------:R-:W-:Y:S01]  /*31b0*/  ISETP.GE.U32.AND.EX P1, PT, RZ, UR5, PT, P5 ;  /* 0x00000005ff007c0c */ /* 0x000fe2000bf26150 */
[----:B------:R3:W-:Y:S01]  /*31c0*/  @!P2 STG.E desc[UR8][R2.64+0x800], R15 ;  /* 0x0008000f0200a986 */ /* 0x0007e2000c101908 */
[----:B0-----:R-:W-:Y:S01]  /*31d0*/  @!P0 LOP3.LUT R11, R10, R7, RZ, 0x3c, !PT ;  /* 0x000000070a0b8212 */ /* 0x001fe200078e3cff */
[----:B------:R-:W-:Y:S01]  /*31e0*/  VIADD R10, R0, 0x700 ;  /* 0x00000700000a7836 */ /* 0x000fe20000000000 */
[----:B----4-:R-:W-:Y:S01]  /*31f0*/  @!P4 ISETP.GT.AND P5, PT, R8, -0x1, PT ;  /* 0xffffffff0800c80c */ /* 0x010fe20003fa4270 */
[----:B------:R-:W0:Y:S01]  /*3200*/  LDS R7, [R33+0x2400] ;  /* 0x0024000021077984 */ /* 0x000e220000000800 */
[----:B------:R-:W-:Y:S01]  /*3210*/  @!P3 IMAD.MOV.U32 R16, RZ, RZ, -0x1 ;  /* 0xffffffffff10b424 */ /* 0x000fe200078e00ff */
[----:B------:R-:W-:-:S02]  /*3220*/  @!P3 ISETP.GT.AND P6, PT, R9, -0x1, PT ;  /* 0xffffffff0900b80c */ /* 0x000fc40003fc4270 */
[----:B------:R-:W-:Y:S01]  /*3230*/  ISETP.GE.U32.AND P2, PT, R10, UR4, PT ;  /* 0x000000040a007c0c */ /* 0x000fe2000bf46070 */
[----:B------:R4:W-:Y:S01]  /*3240*/  @!P0 STG.E desc[UR8][R2.64+0xc00], R11 ;  /* 0x000c000b02008986 */ /* 0x0009e2000c101908 */
[----:B------:R-:W-:Y:S02]  /*3250*/  @!P3 SEL R10, R16, 0x80000000, P6 ;  /* 0x80000000100ab807 */ /* 0x000fe40003000000 */
[----:B------:R-:W-:Y:S02]  /*3260*/  LOP3.LUT R12, R0, 0x800, RZ, 0xfc, !PT ;  /* 0x00000800000c7812 */ /* 0x000fe400078efcff */
[----:B---3--:R-:W-:Y:S02]  /*3270*/  @!P4 SEL R13, R14, 0x80000000, P5 ;  /* 0x800000000e0dc807 */ /* 0x008fe40002800000 */
[----:B------:R-:W-:Y:S01]  /*3280*/  @!P3 LOP3.LUT R15, R10, R9, RZ, 0x3c, !PT ;  /* 0x000000090a0fb212 */ /* 0x000fe200078e3cff */
[C---:B------:R-:W-:Y:S01]  /*3290*/  VIADD R9, R0.reuse, 0x900 ;  /* 0x0000090000097836 */ /* 0x040fe20000000000 */
[----:B------:R-:W-:Y:S01]  /*32a0*/  ISETP.GE.U32.AND.EX P2, PT, RZ, UR5, PT, P2 ;  /* 0x00000005ff007c0c */ /* 0x000fe2000bf46120 */
[----:B------:R-:W-:Y:S01]  /*32b0*/  VIADD R10, R0, 0xa00 ;  /* 0x00000a00000a7836 */ /* 0x000fe20000000000 */
[----:B------:R-:W-:Y:S01]  /*32c0*/  ISETP.GE.U32.AND P6, PT, R12, UR4, PT ;  /* 0x000000040c007c0c */ /* 0x000fe2000bfc6070 */
[----:B------:R-:W-:Y:S01]  /*32d0*/  @!P1 IMAD.MOV.U32 R12, RZ, RZ, -0x1 ;  /* 0xffffffffff0c9424 */ /* 0x000fe200078e00ff */
[----:B------:R-:W-:Y:S01]  /*32e0*/  @!P4 LOP3.LUT R13, R13, R8, RZ, 0x3c, !PT ;  /* 0x000000080d0dc212 */ /* 0x000fe200078e3cff */
[----:B------:R-:W-:Y:S01]  /*32f0*/  @!P3 STG.E desc[UR8][R2.64+0x1400], R15 ;  /* 0x0014000f0200b986 */ /* 0x000fe2000c101908 */
[----:B-1----:R-:W-:-:S02]  /*3300*/  @!P1 ISETP.GT.AND P5, PT, R4, -0x1, PT ;  /* 0xffffffff0400980c */ /* 0x002fc40003fa4270 */
[----:B------:R-:W-:Y:S01]  /*3310*/  ISETP.GE.U32.AND.EX P0, PT, RZ, UR5, PT, P6 ;  /* 0x00000005ff007c0c */ /* 0x000fe2000bf06160 */
[----:B------:R-:W1:Y:S01]  /*3320*/  LDS R8, [R33+0x2800] ;  /* 0x0028000021087984 */ /* 0x000e620000000800 */
[----:B------:R-:W-:Y:S02]  /*3330*/  ISETP.GE.U32.AND P6, PT, R9, UR4, PT ;  /* 0x0000000409007c0c */ /* 0x000fe4000bfc6070 */
[----:B------:R-:W-:Y:S01]  /*3340*/  @!P1 SEL R9, R12, 0x80000000, P5 ;  /* 0x800000000c099807 */ /* 0x000fe20002800000 */
[----:B------:R-:W-:Y:S01]  /*3350*/  VIADD R12, R0, 0xb00 ;  /* 0x00000b00000c7836 */ /* 0x000fe20000000000 */
[----:B------:R-:W-:Y:S01]  /*3360*/  ISETP.GE.U32.AND.EX P6, PT, RZ, UR5, PT, P6 ;  /* 0x00000005ff007c0c */ /* 0x000fe2000bfc6160 */
[----:B------:R3:W-:Y:S01]  /*3370*/  @!P4 STG.E desc[UR8][R2.64+0x1000], R13 ;  /* 0x0010000d0200c986 */ /* 0x0007e2000c101908 */
[----:B------:R-:W-:Y:S01]  /*3380*/  ISETP.GE.U32.AND P5, PT, R10, UR4, PT ;  /* 0x000000040a007c0c */ /* 0x000fe2000bfa6070 */
[----:B------:R-:W-:Y:S01]  /*3390*/  @!P2 IMAD.MOV.U32 R10, RZ, RZ, -0x1 ;  /* 0xffffffffff0aa424 */ /* 0x000fe200078e00ff */
[----:B----4-:R-:W-:-:S02]  /*33a0*/  @!P1 LOP3.LUT R11, R9, R4, RZ, 0x3c, !PT ;  /* 0x00000004090b9212 */ /* 0x010fc400078e3cff */
[----:B--2---:R-:W-:Y:S01]  /*33b0*/  @!P2 ISETP.GT.AND P3, PT, R5, -0x1, PT ;  /* 0xffffffff0500a80c */ /* 0x004fe20003f64270 */
[----:B------:R-:W2:Y:S01]  /*33c0*/  LDS R4, [R33+0x2c00] ;  /* 0x002c000021047984 */ /* 0x000ea20000000800 */
[----:B------:R-:W-:Y:S01]  /*33d0*/  @!P0 IMAD.MOV.U32 R14, RZ, RZ, -0x1 ;  /* 0xffffffffff0e8424 */ /* 0x000fe200078e00ff */
[----:B------:R-:W-:Y:S02]  /*33e0*/  ISETP.GE.U32.AND P4, PT, R12, UR4, PT ;  /* 0x000000040c007c0c */ /* 0x000fe4000bf86070 */
[----:B------:R4:W-:Y:S01]  /*33f0*/  @!P1 STG.E desc[UR8][R2.64+0x1800], R11 ;  /* 0x0018000b02009986 */ /* 0x0009e2000c101908 */
[----:B------:R-:W-:Y:S01]  /*3400*/  @!P2 SEL R10, R10, 0x80000000, P3 ;  /* 0x800000000a0aa807 */ /* 0x000fe20001800000 */
[----:B------:R-:W-:Y:S01]  /*3410*/  @!P6 IMAD.MOV.U32 R12, RZ, RZ, -0x1 ;  /* 0xffffffffff0ce424 */ /* 0x000fe200078e00ff */
[----:B-----5:R-:W-:Y:S01]  /*3420*/  @!P0 ISETP.GT.AND P1, PT, R6, -0x1, PT ;  /* 0xffffffff0600880c */ /* 0x020fe20003f24270 */
[----:B------:R-:W5:Y:S01]  /*3430*/  LDS R9, [R33+0x3000] ;  /* 0x0030000021097984 */ /* 0x000f620000000800 */
[----:B---3--:R-:W-:-:S02]  /*3440*/  @!P2 LOP3.LUT R13, R10, R5, RZ, 0x3c, !PT ;  /* 0x000000050a0da212 */ /* 0x008fc400078e3cff */
[----:B------:R-:W-:Y:S01]  /*3450*/  @!P0 SEL R5, R14, 0x80000000, P1 ;  /* 0x800000000e058807 */ /* 0x000fe20000800000 */
[C---:B------:R-:W-:Y:S01]  /*3460*/  VIADD R14, R0.reuse, 0xf00 ;  /* 0x00000f00000e7836 */ /* 0x040fe20000000000 */
[----:B0-----:R-:W-:Y:S01]  /*3470*/  @!P6 ISETP.GT.AND P3, PT, R7, -0x1, PT ;  /* 0xffffffff0700e80c */ /* 0x001fe20003f64270 */
[----:B------:R0:W-:Y:S01]  /*3480*/  @!P2 STG.E desc[UR8][R2.64+0x1c00], R13 ;  /* 0x001c000d0200a986 */ /* 0x0001e2000c101908 */
[----:B------:R-:W-:Y:S02]  /*3490*/  ISETP.GE.U32.AND.EX P5, PT, RZ, UR5, PT, P5 ;  /* 0x00000005ff007c0c */ /* 0x000fe4000bfa6150 */
[----:B----4-:R-:W-:Y:S01]  /*34a0*/  @!P0 LOP3.LUT R11, R5, R6, RZ, 0x3c, !PT ;  /* 0x00000006050b8212 */ /* 0x010fe200078e3cff */
[----:B------:R-:W-:Y:S01]  /*34b0*/  VIADD R5, R0, 0xd00 ;  /* 0x00000d0000057836 */ /* 0x000fe20000000000 */
[----:B------:R-:W-:Y:S01]  /*34c0*/  @!P6 SEL R6, R12, 0x80000000, P3 ;  /* 0x800000000c06e807 */ /* 0x000fe20001800000 */
[C---:B------:R-:W-:Y:S01]  /*34d0*/  VIADD R12, R0.reuse, 0xe00 ;  /* 0x00000e00000c7836 */ /* 0x040fe20000000000 */
[----:B------:R-:W-:Y:S01]  /*34e0*/  LOP3.LUT R10, R0, 0xc00, RZ, 0xfc, !PT ;  /* 0x00000c00000a7812 */ /* 0x000fe200078efcff */
[----:B------:R-:W-:Y:S01]  /*34f0*/  @!P0 STG.E desc[UR8][R2.64+0x2000], R11 ;  /* 0x0020000b02008986 */ /* 0x000fe2000c101908 */
[----:B------:R-:W-:-:S02]  /*3500*/  @!P6 LOP3.LUT R15, R6, R7, RZ, 0x3c, !PT ;  /* 0x00000007060fe212 */ /* 0x000fc400078e3cff */
[----:B------:R-:W-:Y:S01]  /*3510*/  ISETP.GE.U32.AND P3, PT, R5, UR4, PT ;  /* 0x0000000405007c0c */ /* 0x000fe2000bf66070 */
[----:B------:R-:W3:Y:S01]  /*3520*/  LDS R6, [R33+0x3800] ;  /* 0x0038000021067984 */ /* 0x000ee20000000800 */
[----:B------:R-:W-:Y:S01]  /*3530*/  ISETP.GE.U32.AND P1, PT, R10, UR4, PT ;  /* 0x000000040a007c0c */ /* 0x000fe2000bf26070 */
[----:B------:R-:W-:Y:S01]  /*3540*/  @!P5 IMAD.MOV.U32 R16, RZ, RZ, -0x1 ;  /* 0xffffffffff10d424 */ /* 0x000fe200078e00ff */
[----:B------:R-:W-:Y:S01]  /*3550*/  ISETP.GE.U32.AND.EX P2, PT, RZ, UR5, PT, P4 ;  /* 0x00000005ff007c0c */ /* 0x000fe2000bf46140 */
[----:B------:R-:W4:Y:S01]  /*3560*/  LDS R5, [R33+0x3400] ;  /* 0x0034000021057984 */ /* 0x000f220000000800 */
[----:B-1----:R-:W-:Y:S02]  /*3570*/  @!P5 ISETP.GT.AND P0, PT, R8, -0x1, PT ;  /* 0xffffffff0800d80c */ /* 0x002fe40003f04270 */
[----:B------:R-:W-:Y:S01]  /*3580*/  ISETP.GE.U32.AND.EX P1, PT, RZ, UR5, PT, P1 ;  /* 0x00000005ff007c0c */ /* 0x000fe2000bf26110 */
[----:B------:R-:W1:Y:S01]  /*3590*/  LDS R10, [R33+0x4000] ;  /* 0x00400000210a7984 */ /* 0x000e620000000800 */
[----:B0-----:R-:W-:-:S02]  /*35a0*/  @!P5 SEL R13, R16, 0x80000000, P0 ;  /* 0x80000000100dd807 */ /* 0x001fc40000000000 */
[----:B------:R-:W-:Y:S01]  /*35b0*/  ISETP.GE.U32.AND P0, PT, R12, UR4, PT ;  /* 0x000000040c007c0c */ /* 0x000fe2000bf06070 */
[----:B------:R-:W0:Y:S01]  /*35c0*/  LDS R7, [R33+0x3c00] ;  /* 0x003c000021077984 */ /* 0x000e220000000800 */
[----:B------:R-:W-:Y:S01]  /*35d0*/  @!P5 LOP3.LUT R13, R13, R8, RZ, 0x3c, !PT ;  /* 0x000000080d0dd212 */ /* 0x000fe200078e3cff */
[C---:B------:R-:W-:Y:S01]  /*35e0*/  VIADD R12, R0.reuse, 0x1100 ;  /* 0x00001100000c7836 */ /* 0x040fe20000000000 */
[----:B------:R-:W-:Y:S01]  /*35f0*/  LOP3.LUT R8, R0, 0x1000, RZ, 0xfc, !PT ;  /* 0x0000100000087812 */ /* 0x000fe200078efcff */
[----:B------:R-:W0:Y:S01]  /*3600*/  LDS R11, [R33+0x4400] ;  /* 0x00440000210b7984 */ /* 0x000e220000000800 */
[----:B------:R-:W-:Y:S01]  /*3610*/  @!P2 IMAD.MOV.U32 R17, RZ, RZ, -0x1 ;  /* 0xffffffffff11a424 */ /* 0x000fe200078e00ff */
[----:B------:R-:W-:Y:S02]  /*3620*/  ISETP.GE.U32.AND.EX P0, PT, RZ, UR5, PT, P0 ;  /* 0x00000005ff007c0c */ /* 0x000fe4000bf06100 */
[----:B------:R-:W-:Y:S01]  /*3630*/  @!P6 STG.E desc[UR8][R2.64+0x2400], R15 ;  /* 0x0024000f0200e986 */ /* 0x000fe2000c101908 */
[----:B--2---:R-:W-:-:S02]  /*3640*/  @!P2 ISETP.GT.AND P6, PT, R4, -0x1, PT ;  /* 0xffffffff0400a80c */ /* 0x004fc40003fc4270 */
[----:B------:R-:W-:Y:S01]  /*3650*/  ISETP.GE.U32.AND.EX P3, PT, RZ, UR5, PT, P3 ;  /* 0x00000005ff007c0c */ /* 0x000fe2000bf66130 */
[----:B------:R2:W-:Y:S01]  /*3660*/  @!P5 STG.E desc[UR8][R2.64+0x2800], R13 ;  /* 0x0028000d0200d986 */ /* 0x0005e2000c101908 */
[----:B------:R-:W-:Y:S01]  /*3670*/  ISETP.GE.U32.AND P5, PT, R8, UR4, PT ;  /* 0x0000000408007c0c */ /* 0x000fe2000bfa6070 */
[----:B------:R-:W-:Y:S01]  /*3680*/  @!P1 IMAD.MOV.U32 R8, RZ, RZ, -0x1 ;  /* 0xffffffffff089424 */ /* 0x000fe200078e00ff */
[----:B------:R-:W-:Y:S02]  /*3690*/  @!P2 SEL R17, R17, 0x80000000, P6 ;  /* 0x800000001111a807 */ /* 0x000fe40003000000 */
[----:B-----5:R-:W-:Y:S02]  /*36a0*/  @!P1 ISETP.GT.AND P6, PT, R9, -0x1, PT ;  /* 0xffffffff0900980c */ /* 0x020fe40003fc4270 */
[----:B------:R-:W-:Y:S02]  /*36b0*/  ISETP.GE.U32.AND P4, PT, R14, UR4, PT ;  /* 0x000000040e007c0c */ /* 0x000fe4000bf86070 */
[----:B------:R-:W-:-:S02]  /*36c0*/  @!P1 SEL R8, R8, 0x80000000, P6 ;  /* 0x8000000008089807 */ /* 0x000fc40003000000 */
[----:B------:R-:W-:Y:S01]  /*36d0*/  ISETP.GE.U32.AND.EX P5, PT, RZ, UR5, PT, P5 ;  /* 0x00000005ff007c0c */ /* 0x000fe2000bfa6150 */
[----:B--2---:R-:W-:Y:S01]  /*36e0*/  @!P0 IMAD.MOV.U32 R13, RZ, RZ, -0x1 ;  /* 0xffffffffff0d8424 */ /* 0x004fe200078e00ff */
[----:B------:R-:W-:Y:S02]  /*36f0*/  ISETP.GE.U32.AND.EX P4, PT, RZ, UR5, PT, P4 ;  /* 0x00000005ff007c0c */ /* 0x000fe4000bf86140 */
[----:B------:R-:W-:Y:S01]  /*3700*/  @!P1 LOP3.LUT R9, R8, R9, RZ, 0x3c, !PT ;  /* 0x0000000908099212 */ /* 0x000fe200078e3cff */
[----:B------:R-:W-:Y:S01]  /*3710*/  VIADD R8, R0, 0x1200 ;  /* 0x0000120000087836 */ /* 0x000fe20000000000 */
[----:B------:R-:W-:Y:S01]  /*3720*/  ISETP.GE.U32.AND P6, PT, R12, UR4, PT ;  /* 0x000000040c007c0c */ /* 0x000fe2000bfc6070 */
[----:B------:R-:W-:Y:S01]  /*3730*/  @!P3 IMAD.MOV.U32 R0, RZ, RZ, -0x1 ;  /* 0xffffffffff00b424 */ /* 0x000fe200078e00ff */
[----:B------:R-:W-:Y:S01]  /*3740*/  @!P2 LOP3.LUT R17, R17, R4, RZ, 0x3c, !PT ;  /* 0x000000041111a212 */ /* 0x000fe200078e3cff */
[----:B------:R2:W-:Y:S01]  /*3750*/  @!P1 STG.E desc[UR8][R2.64+0x3000], R9 ;  /* 0x0030000902009986 */ /* 0x0005e2000c101908 */
[----:B------:R-:W-:-:S02]  /*3760*/  ISETP.GE.U32.AND.EX P6, PT, RZ, UR5, PT, P6 ;  /* 0x00000005ff007c0c */ /* 0x000fc4000bfc6160 */
[----:B---3--:R-:W-:Y:S01]  /*3770*/  @!P0 ISETP.GT.AND P1, PT, R6, -0x1, PT ;  /* 0xffffffff0600880c */ /* 0x008fe20003f24270 */
[----:B------:R3:W-:Y:S01]  /*3780*/  @!P2 STG.E desc[UR8][R2.64+0x2c00], R17 ;  /* 0x002c00110200a986 */ /* 0x0007e2000c101908 */
[----:B----4-:R-:W-:Y:S01]  /*3790*/  @!P3 ISETP.GT.AND P2, PT, R5, -0x1, PT ;  /* 0xffffffff0500b80c */ /* 0x010fe20003f44270 */
[----:B------:R-:W-:Y:S01]  /*37a0*/  @!P5 IMAD.MOV.U32 R12, RZ, RZ, -0x1 ;  /* 0xffffffffff0cd424 */ /* 0x000fe200078e00ff */
[----:B------:R-:W-:Y:S01]  /*37b0*/  @!P0 SEL R13, R13, 0x80000000, P1 ;  /* 0x800000000d0d8807 */ /* 0x000fe20000800000 */
[----:B------:R-:W-:Y:S01]  /*37c0*/  @!P4 IMAD.MOV.U32 R4, RZ, RZ, -0x1 ;  /* 0xffffffffff04c424 */ /* 0x000fe200078e00ff */
[----:B-1----:R-:W-:Y:S02]  /*37d0*/  @!P5 ISETP.GT.AND P1, PT, R10, -0x1, PT ;  /* 0xffffffff0a00d80c */ /* 0x002fe40003f24270 */
[----:B------:R-:W-:Y:S02]  /*37e0*/  @!P3 SEL R0, R0, 0x80000000, P2 ;  /* 0x800000000000b807 */ /* 0x000fe40001000000 */
[----:B0-----:R-:W-:Y:S01]  /*37f0*/  @!P4 ISETP.GT.AND P2, PT, R7, -0x1, PT ;  /* 0xffffffff0700c80c */ /* 0x001fe20003f44270 */
[----:B------:R-:W-:Y:S01]  /*3800*/  @!P6 IMAD.MOV.U32 R14, RZ, RZ, -0x1 ;  /* 0xffffffffff0ee424 */ /* 0x000fe200078e00ff */
[----:B--2---:R-:W-:-:S02]  /*3810*/  @!P5 SEL R9, R12, 0x80000000, P1 ;  /* 0x800000000c09d807 */ /* 0x004fc40000800000 */
[----:B------:R-:W-:Y:S02]  /*3820*/  ISETP.GE.U32.AND P1, PT, R8, UR4, PT ;  /* 0x0000000408007c0c */ /* 0x000fe4000bf26070 */
[----:B------:R-:W-:Y:S02]  /*3830*/  @!P4 SEL R4, R4, 0x80000000, P2 ;  /* 0x800000000404c807 */ /* 0x000fe40001000000 */
[----:B------:R-:W-:Y:S02]  /*3840*/  @!P6 ISETP.GT.AND P2, PT, R11, -0x1, PT ;  /* 0xffffffff0b00e80c */ /* 0x000fe40003f44270 */
[----:B------:R-:W-:Y:S02]  /*3850*/  ISETP.GE.U32.AND.EX P1, PT, RZ, UR5, PT, P1 ;  /* 0x00000005ff007c0c */ /* 0x000fe4000bf26110 */
[----:B------:R-:W-:Y:S02]  /*3860*/  @!P3 LOP3.LUT R5, R0, R5, RZ, 0x3c, !PT ;  /* 0x000000050005b212 */ /* 0x000fe400078e3cff */
[----:B------:R-:W-:-:S02]  /*3870*/  @!P6 SEL R0, R14, 0x80000000, P2 ;  /* 0x800000000e00e807 */ /* 0x000fc40001000000 */
[----:B------:R-:W-:Y:S01]  /*3880*/  @!P0 LOP3.LUT R13, R13, R6, RZ, 0x3c, !PT ;  /* 0x000000060d0d8212 */ /* 0x000fe200078e3cff */
[----:B------:R3:W-:Y:S01]  /*3890*/  @!P3 STG.E desc[UR8][R2.64+0x3400], R5 ;  /* 0x003400050200b986 */ /* 0x0007e2000c101908 */
[----:B------:R-:W-:Y:S02]  /*38a0*/  @!P4 LOP3.LUT R7, R4, R7, RZ, 0x3c, !PT ;  /* 0x000000070407c212 */ /* 0x000fe400078e3cff */
[----:B------:R-:W-:Y:S01]  /*38b0*/  @!P5 LOP3.LUT R9, R9, R10, RZ, 0x3c, !PT ;  /* 0x0000000a0909d212 */ /* 0x000fe200078e3cff */
[----:B------:R3:W-:Y:S01]  /*38c0*/  @!P0 STG.E desc[UR8][R2.64+0x3800], R13 ;  /* 0x0038000d02008986 */ /* 0x0007e2000c101908 */
[----:B------:R-:W-:-:S03]  /*38d0*/  @!P6 LOP3.LUT R11, R0, R11, RZ, 0x3c, !PT ;  /* 0x0000000b000be212 */ /* 0x000fc600078e3cff */
[----:B------:R3:W-:Y:S04]  /*38e0*/  @!P4 STG.E desc[UR8][R2.64+0x3c00], R7 ;  /* 0x003c00070200c986 */ /* 0x0007e8000c101908 */
[----:B------:R3:W-:Y:S04]  /*38f0*/  @!P5 STG.E desc[UR8][R2.64+0x4000], R9 ;  /* 0x004000090200d986 */ /* 0x0007e8000c101908 */
[----:B------:R3:W-:Y:S01]  /*3900*/  @!P6 STG.E desc[UR8][R2.64+0x4400], R11 ;  /* 0x0044000b0200e986 */ /* 0x0007e2000c101908 */
[----:B------:R-:W-:Y:S05]  /*3910*/  @P1 EXIT ;  /* 0x000000000000194d */ /* 0x000fea0003800000 */
[----:B------:R-:W0:Y:S01]  /*3920*/  LDS R33, [R33+0x4800] ;  /* 0x0048000021217984 */ /* 0x000e220000000800 */
[----:B------:R-:W-:Y:S01]  /*3930*/  IMAD.MOV.U32 R0, RZ, RZ, -0x1 ;  /* 0xffffffffff007424 */ /* 0x000fe200078e00ff */
[----:B0-----:R-:W-:-:S04]  /*3940*/  ISETP.GT.AND P0, PT, R33, -0x1, PT ;  /* 0xffffffff2100780c */ /* 0x001fc80003f04270 */
[----:B------:R-:W-:-:S04]  /*3950*/  SEL R0, R0, 0x80000000, P0 ;  /* 0x8000000000007807 */ /* 0x000fc80000000000 */
[----:B---3--:R-:W-:-:S05]  /*3960*/  LOP3.LUT R5, R0, R33, RZ, 0x3c, !PT ;  /* 0x0000002100057212 */ /* 0x008fca00078e3cff */
[----:B------:R-:W-:Y:S01]  /*3970*/  STG.E desc[UR8][R2.64+0x4800], R5 ;  /* 0x0048000502007986 */ /* 0x000fe2000c101908 */
[----:B------:R-:W-:Y:S05]  /*3980*/  EXIT ;  /* 0x000000000000794d */ /* 0x000fea0003800000 */
.L_x_452:
        /* <DEDUP_REMOVED lines=15> */
.L_x_468:


//--------------------- .text._ZN3cub18CUB_300001_SM_10006detail11EmptyKernelIvEEvv --------------------------
	.section	.text._ZN3cub18CUB_300001_SM_10006detail11EmptyKernelIvEEvv,"ax",@progbits
	.align	128
        .global         _ZN3cub18CUB_300001_SM_10006detail11EmptyKernelIvEEvv
        .type           _ZN3cub18CUB_300001_SM_10006detail11EmptyKernelIvEEvv,@function
        .size           _ZN3cub18CUB_300001_SM_10006detail11EmptyKernelIvEEvv,(.L_x_469 - _ZN3cub18CUB_300001_SM_10006detail11EmptyKernelIvEEvv)
        .other          _ZN3cub18CUB_300001_SM_10006detail11EmptyKernelIvEEvv,@"STO_CUDA_ENTRY STV_DEFAULT"
_ZN3cub18CUB_300001_SM_10006detail11EmptyKernelIvEEvv:
.text._ZN3cub18CUB_300001_SM_10006detail11EmptyKernelIvEEvv:
[----:B------:R-:W-:Y:S01]  /*0000*/  LDC R1, c[0x0][0x37c] ;  /* 0x0000df00ff017b82 */ /* 0x000fe20000000800 */
[----:B------:R-:W-:Y:S05]  /*0010*/  EXIT ;  /* 0x000000000000794d */ /* 0x000fea0003800000 */
.L_x_453:
        /* <DEDUP_REMOVED lines=14> */
.L_x_469:


//--------------------- .text._Z13computeLossesPfS_S_S_S_S_S_ii --------------------------
	.section	.text._Z13computeLossesPfS_S_S_S_S_S_ii,"ax",@progbits
	.align	128
        .global         _Z13computeLossesPfS_S_S_S_S_S_ii
        .type           _Z13computeLossesPfS_S_S_S_S_S_ii,@function
        .size           _Z13computeLossesPfS_S_S_S_S_S_ii,(.L_x_470 - _Z13computeLossesPfS_S_S_S_S_S_ii)
        .other          _Z13computeLossesPfS_S_S_S_S_S_ii,@"STO_CUDA_ENTRY STV_DEFAULT"
_Z13computeLossesPfS_S_S_S_S_S_ii:
.text._Z13computeLossesPfS_S_S_S_S_S_ii:
[----:B------:R-:W-:Y:S01]  /*0000*/  LDC R1, c[0x0][0x37c] ;  /* 0x0000df00ff017b82 */ /* 0x000fe20000000800 */
[----:B------:R-:W0:Y:S07]  /*0010*/  S2R R3, SR_TID.X ;  /* 0x0000000000037919 */ /* 0x000e2e0000002100 */
[----:B------:R-:W0:Y:S01]  /*0020*/  S2UR UR4, SR_CTAID.X ;  /* 0x00000000000479c3 */ /* 0x000e220000002500 */
[----:B------:R-:W1:Y:S07]  /*0030*/  LDCU UR5, c[0x0][0x3b8] ;  /* 0x00007700ff0577ac */ /* 0x000e6e0008000800 */
[----:B------:R-:W0:Y:S02]  /*0040*/  LDC R4, c[0x0][0x360] ;  /* 0x0000d800ff047b82 */ /* 0x000e240000000800 */
[----:B0-----:R-:W-:-:S05]  /*0050*/  IMAD R4, R4, UR4, R3 ;  /* 0x0000000404047c24 */ /* 0x001fca000f8e0203 */
[----:B-1----:R-:W-:-:S13]  /*0060*/  ISETP.GE.AND P0, PT, R4, UR5, PT ;  /* 0x0000000504007c0c */ /* 0x002fda000bf06270 */
[----:B------:R-:W-:Y:S05]  /*0070*/  @P0 EXIT ;  /* 0x000000000000094d */ /* 0x000fea0003800000 */
[----:B------:R-:W0:Y:S01]  /*0080*/  LDCU UR12, c[0x0][0x3bc] ;  /* 0x00007780ff0c77ac */ /* 0x000e220008000800 */
[----:B------:R-:W-:Y:S01]  /*0090*/  IMAD.MOV.U32 R3, RZ, RZ, RZ ;  /* 0x000000ffff037224 */ /* 0x000fe200078e00ff */
[----:B------:R-:W1:Y:S01]  /*00a0*/  LDCU.64 UR20, c[0x0][0x358] ;  /* 0x00006b00ff1477ac */ /* 0x000e620008000a00 */
[----:B0-----:R-:W-:-:S09]  /*00b0*/  UISETP.GE.AND UP0, UPT, UR12, 0x1, UPT ;  /* 0x000000010c00788c */ /* 0x001fd2000bf06270 */
[----:B-1----:R-:W-:Y:S05]  /*00c0*/  BRA.U !UP0, `(.L_x_454) ;  /* 0x00000011081c7547 */ /* 0x002fea000b800000 */
[----:B------:R-:W0:Y:S08]  /*00d0*/  LDC.64 R6, c[0x0][0x380] ;  /* 0x0000e000ff067b82 */ /* 0x000e300000000a00 */
[----:B------:R-:W1:Y:S01]  /*00e0*/  LDC.64 R8, c[0x0][0x388] ;  /* 0x0000e200ff087b82 */ /* 0x000e620000000a00 */
[----:B0-----:R-:W-:-:S06]  /*00f0*/  IMAD.WIDE R6, R4, 0x4, R6 ;  /* 0x0000000404067825 */ /* 0x001fcc00078e0206 */
[----:B------:R-:W2:Y:S01]  /*0100*/  LDG.E R6, desc[UR20][R6.64] ;  /* 0x0000001406067981 */ /* 0x000ea2000c1e1900 */
[----:B-1----:R-:W-:-:S05]  /*0110*/  IMAD.WIDE R8, R4, 0x4, R8 ;  /* 0x0000000404087825 */ /* 0x002fca00078e0208 */
[----:B------:R0:W5:Y:S01]  /*0120*/  LDG.E R2, desc[UR20][R8.64] ;  /* 0x0000001408027981 */ /* 0x000162000c1e1900 */
[----:B------:R-:W-:Y:S01]  /*0130*/  UISETP.GE.U32.AND UP1, UPT, UR12, 0x4, UPT ;  /* 0x000000040c00788c */ /* 0x000fe2000bf26070 */
[----:B------:R-:W-:Y:S01]  /*0140*/  HFMA2 R0, -RZ, RZ, 0, 0 ;  /* 0x00000000ff007431 */ /* 0x000fe200000001ff */
[----:B------:R-:W-:Y:S01]  /*0150*/  ULOP3.LUT UR13, UR12, 0x3, URZ, 0xc0, !UPT ;  /* 0x000000030c0d7892 */ /* 0x000fe2000f8ec0ff */
[----:B------:R-:W-:-:S03]  /*0160*/  IMAD.MOV.U32 R3, RZ, RZ, RZ ;  /* 0x000000ffff037224 */ /* 0x000fc600078e00ff */
[----:B------:R-:W-:Y:S01]  /*0170*/  UISETP.NE.AND UP0, UPT, UR13, URZ, UPT ;  /* 0x000000ff0d00728c */ /* 0x000fe2000bf05270 */
[----:B--2---:R0:W1:Y:S02]  /*0180*/  F2F.F64.F32 R28, R6 ;  /* 0x00000006001c7310 */ /* 0x0040640000201800 */
[----:B------:R-:W-:Y:S08]  /*0190*/  BRA.U !UP1, `(.L_x_455) ;  /* 0x00000009091c7547 */ /* 0x000ff0000b800000 */
[----:B------:R-:W2:Y:S01]  /*01a0*/  LDCU.128 UR4, c[0x0][0x390] ;  /* 0x00007200ff0477ac */ /* 0x000ea20008000c00 */
[----:B------:R-:W-:Y:S01]  /*01b0*/  IMAD.MOV.U32 R3, RZ, RZ, RZ ;  /* 0x000000ffff037224 */ /* 0x000fe200078e00ff */
[----:B------:R-:W3:Y:S01]  /*01c0*/  LDCU.128 UR16, c[0x0][0x3a0] ;  /* 0x00007400ff1077ac */ /* 0x000ee20008000c00 */
[----:B------:R-:W-:-:S04]  /*01d0*/  ULOP3.LUT UR14, UR12, 0x7ffffffc, URZ, 0xc0, !UPT ;  /* 0x7ffffffc0c0e7892 */ /* 0x000fc8000f8ec0ff */
[----:B------:R-:W-:Y:S02]  /*01e0*/  UIADD3 UR15, UPT, UPT, -UR14, URZ, URZ ;  /* 0x000000ff0e0f7290 */ /* 0x000fe4000fffe1ff */
[----:B------:R-:W-:Y:S01]  /*01f0*/  MOV R0, UR14 ;  /* 0x0000000e00007c02 */ /* 0x000fe20008000f00 */
[----:B--2---:R-:W-:Y:S02]  /*0200*/  UIADD3 UR10, UP2, UPT, UR4, 0x8, URZ ;  /* 0x00000008040a7890 */ /* 0x004fe4000ff5e0ff */
[----:B------:R-:W-:Y:S02]  /*0210*/  UIADD3 UR4, UP3, UPT, UR6, 0x8, URZ ;  /* 0x0000000806047890 */ /* 0x000fe4000ff7e0ff */
[----:B------:R-:W-:Y:S02]  /*0220*/  UIADD3.X UR11, UPT, UPT, URZ, UR5, URZ, UP2, !UPT ;  /* 0x00000005ff0b7290 */ /* 0x000fe400097fe4ff */
[----:B---3--:R-:W-:Y:S01]  /*0230*/  UIADD3 UR8, UP1, UPT, UR16, 0x8, URZ ;  /* 0x0000000810087890 */ /* 0x008fe2000ff3e0ff */
[----:B------:R-:W-:Y:S01]  /*0240*/  IMAD.U32 R12, RZ, RZ, UR10 ;  /* 0x0000000aff0c7e24 */ /* 0x000fe2000f8e00ff */
[----:B------:R-:W-:Y:S01]  /*0250*/  UIADD3 UR6, UP2, UPT, UR18, 0x8, URZ ;  /* 0x0000000812067890 */ /* 0x000fe2000ff5e0ff */
[----:B0-----:R-:W-:Y:S01]  /*0260*/  MOV R6, UR4 ;  /* 0x0000000400067c02 */ /* 0x001fe20008000f00 */
[----:B------:R-:W-:Y:S01]  /*0270*/  UIADD3.X UR5, UPT, UPT, URZ, UR7, URZ, UP3, !UPT ;  /* 0x00000007ff057290 */ /* 0x000fe20009ffe4ff */
[----:B------:R-:W-:Y:S01]  /*0280*/  IMAD.U32 R13, RZ, RZ, UR11 ;  /* 0x0000000bff0d7e24 */ /* 0x000fe2000f8e00ff */
[----:B------:R-:W-:Y:S01]  /*0290*/  UIADD3.X UR9, UPT, UPT, URZ, UR17, URZ, UP1, !UPT ;  /* 0x00000011ff097290 */ /* 0x000fe20008ffe4ff */
[----:B------:R-:W-:Y:S01]  /*02a0*/  MOV R8, UR8 ;  /* 0x0000000800087c02 */ /* 0x000fe20008000f00 */
[----:B------:R-:W-:Y:S01]  /*02b0*/  UIADD3.X UR7, UPT, UPT, URZ, UR19, URZ, UP2, !UPT ;  /* 0x00000013ff077290 */ /* 0x000fe200097fe4ff */
[----:B------:R-:W-:Y:S01]  /*02c0*/  IMAD.U32 R10, RZ, RZ, UR6 ;  /* 0x00000006ff0a7e24 */ /* 0x000fe2000f8e00ff */
[----:B------:R-:W-:-:S02]  /*02d0*/  MOV R7, UR5 ;  /* 0x0000000500077c02 */ /* 0x000fc40008000f00 */
[----:B------:R-:W-:Y:S02]  /*02e0*/  MOV R9, UR9 ;  /* 0x0000000900097c02 */ /* 0x000fe40008000f00 */
[----:B------:R-:W-:-:S07]  /*02f0*/  IMAD.U32 R11, RZ, RZ, UR7 ;  /* 0x00000007ff0b7e24 */ /* 0x000fce000f8e00ff */
.L_x_456:
[----:B------:R-:W2:Y:S04]  /*0300*/  LDG.E R5, desc[UR20][R12.64+-0x8] ;  /* 0xfffff8140c057981 */ /* 0x000ea8000c1e1900 */
[----:B------:R-:W3:Y:S04]  /*0310*/  LDG.E R18, desc[UR20][R8.64+-0x8] ;  /* 0xfffff81408127981 */ /* 0x000ee8000c1e1900 */
[----:B------:R-:W4:Y:S04]  /*0320*/  LDG.E R23, desc[UR20][R10.64+-0x8] ;  /* 0xfffff8140a177981 */ /* 0x000f28000c1e1900 */
[----:B------:R-:W4:Y:S04]  /*0330*/  LDG.E R27, desc[UR20][R8.64+-0x4] ;  /* 0xfffffc14081b7981 */ /* 0x000f28000c1e1900 */
[----:B------:R-:W4:Y:S04]  /*0340*/  LDG.E R26, desc[UR20][R10.64+-0x4] ;  /* 0xfffffc140a1a7981 */ /* 0x000f28000c1e1900 */
[----:B------:R-:W4:Y:S04]  /*0350*/  LDG.E R25, desc[UR20][R12.64+-0x4] ;  /* 0xfffffc140c197981 */ /* 0x000f28000c1e1900 */
[----:B------:R-:W4:Y:S01]  /*0360*/  LDG.E R24, desc[UR20][R8.64] ;  /* 0x0000001408187981 */ /* 0x000f22000c1e1900 */
[----:B------:R-:W-:Y:S01]  /*0370*/  IMAD.MOV.U32 R14, RZ, RZ, 0x33333333 ;  /* 0x33333333ff0e7424 */ /* 0x000fe200078e00ff */
[----:B------:R-:W-:Y:S01]  /*0380*/  MOV R15, 0x3fd33333 ;  /* 0x3fd33333000f7802 */ /* 0x000fe20000000f00 */
[----:B------:R-:W-:Y:S01]  /*0390*/  UMOV UR4, 0x9999999a ;  /* 0x9999999a00047882 */ /* 0x000fe20000000000 */
[----:B------:R-:W-:Y:S01]  /*03a0*/  UMOV UR5, 0x3fc99999 ;  /* 0x3fc9999900057882 */ /* 0x000fe20000000000 */
[----:B------:R-:W-:Y:S01]  /*03b0*/  UMOV UR6, 0x47ae147b ;  /* 0x47ae147b00067882 */ /* 0x000fe20000000000 */
[----:B------:R-:W-:Y:S01]  /*03c0*/  UMOV UR7, 0x3f947ae1 ;  /* 0x3f947ae100077882 */ /* 0x000fe20000000000 */
[----:B------:R-:W-:Y:S01]  /*03d0*/  UMOV UR8, 0x9999999a ;  /* 0x9999999a00087882 */ /* 0x000fe20000000000 */
[----:B------:R-:W-:Y:S01]  /*03e0*/  UMOV UR9, 0x3fb99999 ;  /* 0x3fb9999900097882 */ /* 0x000fe20000000000 */
[----:B--2--5:R-:W-:Y:S01]  /*03f0*/  FADD R5, -R2, R5 ;  /* 0x0000000502057221 */ /* 0x024fe20000000100 */
[----:B---3--:R0:W2:Y:S08]  /*0400*/  F2I.TRUNC.NTZ R22, R18 ;  /* 0x0000001200167305 */ /* 0x0080b0000020f100 */
[----:B0-----:R0:W-:Y:S02]  /*0410*/  F2F.F64.F32 R18, |R5| ;  /* 0x4000000500127310 */ /* 0x0011e40000201800 */
[----:B0-----:R-:W3:Y:S06]  /*0420*/  LDG.E R5, desc[UR20][R10.64] ;  /* 0x000000140a057981 */ /* 0x001eec000c1e1900 */
[----:B--2---:R-:W0:Y:S08]  /*0430*/  I2F.F64 R16, R22 ;  /* 0x0000001600107312 */ /* 0x004e300000201c00 */
[----:B----4-:R-:W2:Y:S01]  /*0440*/  F2F.F64.F32 R20, R23 ;  /* 0x0000001700147310 */ /* 0x010ea20000201800 */
[----:B0-----:R-:W-:-:S07]  /*0450*/  DFMA R16, R16, UR4, R14 ;  /* 0x0000000410107c2b */ /* 0x001fce000800000e */
[----:B------:R-:W0:Y:S01]  /*0460*/  F2I.TRUNC.NTZ R27, R27 ;  /* 0x0000001b001b7305 */ /* 0x000e22000020f100 */
[----:B-1----:R-:W-:-:S08]  /*0470*/  DFMA R16, R28, UR6, R16 ;  /* 0x000000061c107c2b */ /* 0x002fd00008000010 */
[----:B--2---:R-:W-:Y:S01]  /*0480*/  DFMA R20, R20, UR8, R16 ;  /* 0x0000000814147c2b */ /* 0x004fe20008000010 */
[----:B0-----:R0:W1:Y:S01]  /*0490*/  I2F.F64 R22, R27 ;  /* 0x0000001b00167312 */ /* 0x0010620000201c00 */
[----:B------:R-:W-:Y:S01]  /*04a0*/  IMAD.MOV.U32 R16, RZ, RZ, 0x47ae147b ;  /* 0x47ae147bff107424 */ /* 0x000fe200078e00ff */
[----:B------:R-:W-:-:S06]  /*04b0*/  MOV R17, 0x3f847ae1 ;  /* 0x3f847ae100117802 */ /* 0x000fcc0000000f00 */
[----:B------:R-:W-:Y:S01]  /*04c0*/  DFMA R18, R18, -R16, 1 ;  /* 0x3ff000001212742b */ /* 0x000fe20000000810 */
[----:B------:R-:W-:Y:S01]  /*04d0*/  FADD R25, -R2, R25 ;  /* 0x0000001902197221 */ /* 0x000fe20000000100 */
[----:B------:R-:W2:Y:S01]  /*04e0*/  F2I.TRUNC.NTZ R24, R24 ;  /* 0x0000001800187305 */ /* 0x000ea2000020f100 */
[----:B0-----:R-:W4:Y:S01]  /*04f0*/  LDG.E R27, desc[UR20][R10.64+0x4] ;  /* 0x000004140a1b7981 */ /* 0x001f22000c1e1900 */
[----:B-1----:R-:W-:-:S04]  /*0500*/  DFMA R22, R22, UR4, R14 ;  /* 0x0000000416167c2b */ /* 0x002fc8000800000e */
[----:B------:R-:W-:Y:S02]  /*0510*/  DMUL R20, R18, R20 ;  /* 0x0000001412147228 */ /* 0x000fe40000000000 */
[----:B------:R-:W0:Y:S02]  /*0520*/  F2F.F64.F32 R18, R26 ;  /* 0x0000001a00127310 */ /* 0x000e240000201800 */
[----:B------:R-:W-:-:S08]  /*0530*/  DFMA R22, R28, UR6, R22 ;  /* 0x000000061c167c2b */ /* 0x000fd00008000016 */
[----:B0-----:R-:W-:Y:S02]  /*0540*/  DFMA R18, R18, UR8, R22 ;  /* 0x0000000812127c2b */ /* 0x001fe40008000016 */
[----:B------:R-:W0:Y:S02]  /*0550*/  F2F.F64.F32 R22, |R25| ;  /* 0x4000001900167310 */ /* 0x000e240000201800 */
[----:B0-----:R-:W-:-:S08]  /*0560*/  DFMA R22, R22, -R16, 1 ;  /* 0x3ff000001616742b */ /* 0x001fd00000000810 */
[----:B------:R-:W-:Y:S02]  /*0570*/  DMUL R18, R22, R18 ;  /* 0x0000001216127228 */ /* 0x000fe40000000000 */
[----:B--2---:R-:W0:Y:S01]  /*0580*/  I2F.F64 R22, R24 ;  /* 0x0000001800167312 */ /* 0x004e220000201c00 */
[----:B------:R-:W-:Y:S01]  /*0590*/  DSETP.MAX.AND P0, P1, RZ, R20, PT ;  /* 0x00000014ff00722a */ /* 0x000fe2000390f000 */
[----:B------:R-:W-:Y:S01]  /*05a0*/  IMAD.MOV.U32 R25, RZ, RZ, R20 ;  /* 0x000000ffff197224 */ /* 0x000fe200078e0014 */
[----:B------:R-:W-:Y:S02]  /*05b0*/  MOV R26, R21 ;  /* 0x00000015001a7202 */ /* 0x000fe40000000f00 */
[----:B------:R-:W-:-:S06]  /*05c0*/  CS2R R20, SRZ ;  /* 0x0000000000147805 */ /* 0x000fcc000001ff00 */
[----:B------:R-:W-:Y:S01]  /*05d0*/  SEL R20, R20, R25, P0 ;  /* 0x0000001914147207 */ /* 0x000fe20000000000 */
[----:B0-----:R-:W-:-:S08]  /*05e0*/  DFMA R22, R22, UR4, R14 ;  /* 0x0000000416167c2b */ /* 0x001fd0000800000e */
[----:B------:R-:W-:Y:S01]  /*05f0*/  DFMA R22, R28, UR6, R22 ;  /* 0x000000061c167c2b */ /* 0x000fe20008000016 */
[----:B------:R-:W-:Y:S02]  /*0600*/  FSEL R21, R21, R26, P0 ;  /* 0x0000001a15157208 */ /* 0x000fe40000000000 */
[----:B------:R-:W-:Y:S02]  /*0610*/  @P1 LOP3.LUT R21, R26, 0x80000, RZ, 0xfc, !PT ;  /* 0x000800001a151812 */ /* 0x000fe400078efcff */
[----:B------:R-:W2:Y:S01]  /*0620*/  LDG.E R26, desc[UR20][R8.64+0x4] ;  /* 0x00000414081a7981 */ /* 0x000ea2000c1e1900 */
[----:B---3--:R0:W1:Y:S03]  /*0630*/  F2F.F64.F32 R24, R5 ;  /* 0x0000000500187310 */ /* 0x0080660000201800 */
[----:B0-----:R-:W3:Y:S01]  /*0640*/  LDG.E R5, desc[UR20][R12.64+0x4] ;  /* 0x000004140c057981 */ /* 0x001ee2000c1e1900 */
[----:B-1----:R-:W-:-:S03]  /*0650*/  DFMA R22, R24, UR8, R22 ;  /* 0x0000000818167c2b */ /* 0x002fc60008000016 */
[----:B------:R-:W4:Y:S01]  /*0660*/  LDG.E R25, desc[UR20][R12.64] ;  /* 0x000000140c197981 */ /* 0x000f22000c1e1900 */
[----:B------:R-:W-:Y:S01]  /*0670*/  DSETP.MAX.AND P0, P1, RZ, R18, PT ;  /* 0x00000012ff00722a */ /* 0x000fe2000390f000 */
[----:B------:R0:W-:Y:S02]  /*0680*/  F2F.F32.F64 R20, R20 ;  /* 0x0000001400147310 */ /* 0x0001e40000301000 */
[----:B0-----:R-:W2:Y:S01]  /*0690*/  LDG.E R21, desc[UR20][R6.64] ;  /* 0x0000001406157981 */ /* 0x001ea2000c1e1900 */
[----:B----4-:R-:W-:-:S06]  /*06a0*/  FADD R25, -R2, R25 ;  /* 0x0000001902197221 */ /* 0x010fcc0000000100 */
[----:B------:R-:W0:Y:S01]  /*06b0*/  F2F.F64.F32 R24, |R25| ;  /* 0x4000001900187310 */ /* 0x000e220000201800 */
[----:B---3--:R-:W-:Y:S01]  /*06c0*/  FADD R5, -R2, R5 ;  /* 0x0000000502057221 */ /* 0x008fe20000000100 */
[----:B0-----:R-:W-:-:S08]  /*06d0*/  DFMA R24, R24, -R16, 1 ;  /* 0x3ff000001818742b */ /* 0x001fd00000000810 */
[----:B------:R-:W-:Y:S02]  /*06e0*/  DMUL R22, R24, R22 ;  /* 0x0000001618167228 */ /* 0x000fe40000000000 */
[----:B------:R0:W1:Y:S02]  /*06f0*/  F2F.F64.F32 R24, |R5| ;  /* 0x4000000500187310 */ /* 0x0000640000201800 */
[----:B0-----:R-:W-:Y:S01]  /*0700*/  IMAD.MOV.U32 R5, RZ, RZ, R18 ;  /* 0x000000ffff057224 */ /* 0x001fe200078e0012 */
[----:B-1----:R-:W-:-:S05]  /*0710*/  DFMA R24, R24, -R16, 1 ;  /* 0x3ff000001818742b */ /* 0x002fca0000000810 */
[----:B--2---:R-:W0:Y:S01]  /*0720*/  F2I.TRUNC.NTZ R16, R26 ;  /* 0x0000001a00107305 */ /* 0x004e22000020f100 */
[----:B------:R-:W-:Y:S02]  /*0730*/  MOV R17, R19 ;  /* 0x0000001300117202 */ /* 0x000fe40000000f00 */
[----:B------:R-:W-:-:S06]  /*0740*/  CS2R R18, SRZ ;  /* 0x0000000000127805 */ /* 0x000fcc000001ff00 */
[----:B------:R-:W-:Y:S02]  /*0750*/  FSEL R19, R19, R17, P0 ;  /* 0x0000001113137208 */ /* 0x000fe40000000000 */
[----:B------:R-:W-:Y:S02]  /*0760*/  @P1 LOP3.LUT R19, R17, 0x80000, RZ, 0xfc, !PT ;  /* 0x0008000011131812 */ /* 0x000fe400078efcff */
[----:B0-----:R-:W0:Y:S01]  /*0770*/  I2F.F64 R16, R16 ;  /* 0x0000001000107312 */ /* 0x001e220000201c00 */
[----:B------:R-:W-:Y:S01]  /*0780*/  SEL R18, R18, R5, P0 ;  /* 0x0000000512127207 */ /* 0x000fe20000000000 */
[----:B------:R-:W-:Y:S01]  /*0790*/  DSETP.MAX.AND P0, P1, RZ, R22, PT ;  /* 0x00000016ff00722a */ /* 0x000fe2000390f000 */
[----:B------:R-:W-:Y:S01]  /*07a0*/  IMAD.MOV.U32 R5, RZ, RZ, R22 ;  /* 0x000000ffff057224 */ /* 0x000fe200078e0016 */
[----:B------:R-:W-:Y:S02]  /*07b0*/  MOV R26, R23 ;  /* 0x00000017001a7202 */ /* 0x000fe40000000f00 */
[----:B------:R-:W-:-:S06]  /*07c0*/  CS2R R22, SRZ ;  /* 0x0000000000167805 */ /* 0x000fcc000001ff00 */
[----:B------:R-:W-:Y:S02]  /*07d0*/  SEL R22, R22, R5, P0 ;  /* 0x0000000516167207 */ /* 0x000fe40000000000 */
[----:B------:R-:W2:Y:S01]  /*07e0*/  LDG.E R5, desc[UR20][R6.64+-0x8] ;  /* 0xfffff81406057981 */ /* 0x000ea2000c1e1900 */
[----:B0-----:R-:W-:Y:S01]  /*07f0*/  DFMA R14, R16, UR4, R14 ;  /* 0x00000004100e7c2b */ /* 0x001fe2000800000e */
[----:B------:R-:W0:Y:S07]  /*0800*/  F2F.F64.F32 R16, R27 ;  /* 0x0000001b00107310 */ /* 0x000e2e0000201800 */
[----:B------:R-:W-:Y:S01]  /*0810*/  DFMA R14, R28, UR6, R14 ;  /* 0x000000061c0e7c2b */ /* 0x000fe2000800000e */
[----:B------:R1:W3:Y:S02]  /*0820*/  F2F.F32.F64 R18, R18 ;  /* 0x0000001200127310 */ /* 0x0002e40000301000 */
[----:B-1----:R-:W3:Y:S05]  /*0830*/  LDG.E R19, desc[UR20][R6.64+-0x4] ;  /* 0xfffffc1406137981 */ /* 0x002eea000c1e1900 */
[----:B0-----:R-:W-:Y:S01]  /*0840*/  DFMA R14, R16, UR8, R14 ;  /* 0x00000008100e7c2b */ /* 0x001fe2000800000e */
[----:B------:R0:W4:Y:S07]  /*0850*/  LDG.E R16, desc[UR20][R6.64+0x4] ;  /* 0x0000041406107981 */ /* 0x00012e000c1e1900 */
[----:B------:R-:W-:Y:S01]  /*0860*/  DMUL R14, R24, R14 ;  /* 0x0000000e180e7228 */ /* 0x000fe20000000000 */
[----:B------:R-:W-:-:S02]  /*0870*/  FSEL R23, R23, R26, P0 ;  /* 0x0000001a17177208 */ /* 0x000fc40000000000 */
[----:B------:R-:W-:-:S05]  /*0880*/  @P1 LOP3.LUT R23, R26, 0x80000, RZ, 0xfc, !PT ;  /* 0x000800001a171812 */ /* 0x000fca00078efcff */
[----:B------:R-:W-:Y:S02]  /*0890*/  DSETP.MAX.AND P0, P1, RZ, R14, PT ;  /* 0x0000000eff00722a */ /* 0x000fe4000390f000 */
[----:B------:R-:W-:Y:S01]  /*08a0*/  IMAD.MOV.U32 R17, RZ, RZ, R14 ;  /* 0x000000ffff117224 */ /* 0x000fe200078e000e */
[----:B------:R-:W-:-:S04]  /*08b0*/  MOV R14, RZ ;  /* 0x000000ff000e7202 */ /* 0x000fc80000000f00 */
[----:B------:R-:W-:-:S07]  /*08c0*/  FSEL R25, R14, R15, P0 ;  /* 0x0000000f0e197208 */ /* 0x000fce0000000000 */
[----:B------:R-:W-:Y:S01]  /*08d0*/  @P1 LOP3.LUT R25, R15, 0x80000, RZ, 0xfc, !PT ;  /* 0x000800000f191812 */ /* 0x000fe200078efcff */
[----:B------:R-:W1:Y:S01]  /*08e0*/  F2F.F32.F64 R22, R22 ;  /* 0x0000001600167310 */ /* 0x000e620000301000 */
[----:B------:R-:W-:-:S03]  /*08f0*/  SEL R14, R14, R17, P0 ;  /* 0x000000110e0e7207 */ /* 0x000fc60000000000 */
[----:B------:R-:W-:Y:S01]  /*0900*/  IMAD.MOV.U32 R15, RZ, RZ, R25 ;  /* 0x000000ffff0f7224 */ /* 0x000fe200078e0019 */
[----:B------:R-:W-:-:S05]  /*0910*/  UIADD3 UR15, UPT, UPT, UR15, 0x4, URZ ;  /* 0x000000040f0f7890 */ /* 0x000fca000fffe0ff */
[----:B------:R-:W4:Y:S01]  /*0920*/  F2F.F32.F64 R15, R14 ;  /* 0x0000000e000f7310 */ /* 0x000f220000301000 */
[----:B------:R-:W-:Y:S01]  /*0930*/  UISETP.NE.AND UP1, UPT, UR15, URZ, UPT ;  /* 0x000000ff0f00728c */ /* 0x000fe2000bf25270 */
[----:B------:R-:W-:Y:S02]  /*0940*/  IADD3 R12, P0, PT, R12, 0x10, RZ ;  /* 0x000000100c0c7810 */ /* 0x000fe40007f1e0ff */
[----:B0-----:R-:W-:Y:S02]  /*0950*/  IADD3 R6, P2, PT, R6, 0x10, RZ ;  /* 0x0000001006067810 */ /* 0x001fe40007f5e0ff */
[----:B------:R-:W-:Y:S02]  /*0960*/  IADD3.X R13, PT, PT, RZ, R13, RZ, P0, !PT ;  /* 0x0000000dff0d7210 */ /* 0x000fe400007fe4ff */
[----:B------:R-:W-:Y:S02]  /*0970*/  IADD3 R8, P0, PT, R8, 0x10, RZ ;  /* 0x0000001008087810 */ /* 0x000fe40007f1e0ff */
[----:B------:R-:W-:Y:S01]  /*0980*/  IADD3 R10, P1, PT, R10, 0x10, RZ ;  /* 0x000000100a0a7810 */ /* 0x000fe20007f3e0ff */
[----:B------:R-:W-:-:S02]  /*0990*/  IMAD.X R7, RZ, RZ, R7, P2 ;  /* 0x000000ffff077224 */ /* 0x000fc400010e0607 */
[----:B------:R-:W-:Y:S01]  /*09a0*/  IMAD.X R9, RZ, RZ, R9, P0 ;  /* 0x000000ffff097224 */ /* 0x000fe200000e0609 */
[----:B------:R-:W-:Y:S01]  /*09b0*/  IADD3.X R11, PT, PT, RZ, R11, RZ, P1, !PT ;  /* 0x0000000bff0b7210 */ /* 0x000fe20000ffe4ff */
[----:B--2---:R-:W-:-:S04]  /*09c0*/  FFMA R5, R20, R5, R3 ;  /* 0x0000000514057223 */ /* 0x004fc80000000003 */
[----:B---3--:R-:W-:-:S04]  /*09d0*/  FFMA R5, R18, R19, R5 ;  /* 0x0000001312057223 */ /* 0x008fc80000000005 */
[----:B-1----:R-:W-:-:S04]  /*09e0*/  FFMA R22, R22, R21, R5 ;  /* 0x0000001516167223 */ /* 0x002fc80000000005 */
[----:B----4-:R-:W-:Y:S01]  /*09f0*/  FFMA R3, R15, R16, R22 ;  /* 0x000000100f037223 */ /* 0x010fe20000000016 */
[----:B------:R-:W-:Y:S06]  /*0a00*/  BRA.U UP1, `(.L_x_456) ;  /* 0xfffffff9013c7547 */ /* 0x000fec000b83ffff */
.L_x_455:
[----:B------:R-:W-:Y:S05]  /*0a10*/  BRA.U !UP0, `(.L_x_454) ;  /* 0x0000000508c87547 */ /* 0x000fea000b800000 */
[----:B------:R-:W-:Y:S02]  /*0a20*/  UISETP.NE.AND UP0, UPT, UR13, 0x1, UPT ;  /* 0x000000010d00788c */ /* 0x000fe4000bf05270 */
[----:B------:R-:W-:-:S04]  /*0a30*/  ULOP3.LUT UR4, UR12, 0x1, URZ, 0xc0, !UPT ;  /* 0x000000010c047892 */ /* 0x000fc8000f8ec0ff */
[----:B------:R-:W-:-:S03]  /*0a40*/  UISETP.NE.U32.AND UP1, UPT, UR4, 0x1, UPT ;  /* 0x000000010400788c */ /* 0x000fc6000bf25070 */
[----:B------:R-:W-:Y:S08]  /*0a50*/  BRA.U !UP0, `(.L_x_457) ;  /* 0x0000000508087547 */ /* 0x000ff0000b800000 */
[----:B0-----:R-:W0:Y:S08]  /*0a60*/  LDC.64 R6, c[0x0][0x3a0] ;  /* 0x0000e800ff067b82 */ /* 0x001e300000000a00 */
[----:B------:R-:W2:Y:S08]  /*0a70*/  LDC.64 R20, c[0x0][0x390] ;  /* 0x0000e400ff147b82 */ /* 0x000eb00000000a00 */
[----:B------:R-:W3:Y:S01]  /*0a80*/  LDC.64 R14, c[0x0][0x3a8] ;  /* 0x0000ea00ff0e7b82 */ /* 0x000ee20000000a00 */
[----:B0-----:R-:W-:-:S07]  /*0a90*/  IMAD.WIDE.U32 R6, R0, 0x4, R6 ;  /* 0x0000000400067825 */ /* 0x001fce00078e0006 */
[----:B------:R-:W0:Y:S01]  /*0aa0*/  LDC.64 R22, c[0x0][0x398] ;  /* 0x0000e600ff167b82 */ /* 0x000e220000000a00 */
[----:B------:R-:W4:Y:S04]  /*0ab0*/  LDG.E R13, desc[UR20][R6.64] ;  /* 0x00000014060d7981 */ /* 0x000f28000c1e1900 */
[----:B------:R-:W4:Y:S01]  /*0ac0*/  LDG.E R26, desc[UR20][R6.64+0x4] ;  /* 0x00000414061a7981 */ /* 0x000f22000c1e1900 */
[----:B--2---:R-:W-:-:S05]  /*0ad0*/  IMAD.WIDE.U32 R20, R0, 0x4, R20 ;  /* 0x0000000400147825 */ /* 0x004fca00078e0014 */
[----:B------:R-:W2:Y:S01]  /*0ae0*/  LDG.E R11, desc[UR20][R20.64] ;  /* 0x00000014140b7981 */ /* 0x000ea2000c1e1900 */
[----:B---3--:R-:W-:-:S03]  /*0af0*/  IMAD.WIDE.U32 R14, R0, 0x4, R14 ;  /* 0x00000004000e7825 */ /* 0x008fc600078e000e */
[----:B------:R2:W3:Y:S04]  /*0b00*/  LDG.E R19, desc[UR20][R20.64+0x4] ;  /* 0x0000041414137981 */ /* 0x0004e8000c1e1900 */
[----:B------:R-:W3:Y:S04]  /*0b10*/  LDG.E R25, desc[UR20][R14.64] ;  /* 0x000000140e197981 */ /* 0x000ee8000c1e1900 */
[----:B------:R1:W3:Y:S01]  /*0b20*/  LDG.E R12, desc[UR20][R14.64+0x4] ;  /* 0x000004140e0c7981 */ /* 0x0002e2000c1e1900 */
[----:B0-----:R-:W-:-:S05]  /*0b30*/  IMAD.WIDE.U32 R22, R0, 0x4, R22 ;  /* 0x0000000400167825 */ /* 0x001fca00078e0016 */
[----:B------:R-:W3:Y:S04]  /*0b40*/  LDG.E R18, desc[UR20][R22.64] ;  /* 0x0000001416127981 */ /* 0x000ee8000c1e1900 */
[----:B------:R-:W3:Y:S01]  /*0b50*/  LDG.E R5, desc[UR20][R22.64+0x4] ;  /* 0x0000041416057981 */ /* 0x000ee2000c1e1900 */
[----:B------:R-:W-:Y:S02]  /*0b60*/  HFMA2 R16, -RZ, RZ, 0.2249755859375, 0.2249755859375 ;  /* 0x33333333ff107431 */ /* 0x000fe400000001ff */
[----:B------:R-:W-:Y:S01]  /*0b70*/  IMAD.MOV.U32 R17, RZ, RZ, 0x3fd33333 ;  /* 0x3fd33333ff117424 */ /* 0x000fe200078e00ff */
[----:B------:R-:W-:Y:S01]  /*0b80*/  UMOV UR4, 0x9999999a ;  /* 0x9999999a00047882 */ /* 0x000fe20000000000 */
[----:B------:R-:W-:Y:S01]  /*0b90*/  UMOV UR5, 0x3fc99999 ;  /* 0x3fc9999900057882 */ /* 0x000fe20000000000 */
[----:B------:R-:W-:Y:S01]  /*0ba0*/  UMOV UR6, 0x47ae147b ;  /* 0x47ae147b00067882 */ /* 0x000fe20000000000 */
[----:B------:R-:W-:Y:S01]  /*0bb0*/  UMOV UR7, 0x3f947ae1 ;  /* 0x3f947ae100077882 */ /* 0x000fe20000000000 */
[----:B------:R-:W-:Y:S01]  /*0bc0*/  IADD3 R0, PT, PT, R0, 0x2, RZ ;  /* 0x0000000200007810 */ /* 0x000fe20007ffe0ff */
[----:B----4-:R-:W0:Y:S08]  /*0bd0*/  F2I.TRUNC.NTZ R24, R13 ;  /* 0x0000000d00187305 */ /* 0x010e30000020f100 */
[----:B------:R-:W1:Y:S08]  /*0be0*/  F2I.TRUNC.NTZ R26, R26 ;  /* 0x0000001a001a7305 */ /* 0x000e70000020f100 */
[----:B0-----:R-:W0:Y:S01]  /*0bf0*/  I2F.F64 R8, R24 ;  /* 0x0000001800087312 */ /* 0x001e220000201c00 */
[----:B--2--5:R-:W-:-:S07]  /*0c00*/  FADD R20, -R2, R11 ;  /* 0x0000000b02147221 */ /* 0x024fce0000000100 */
[----:B-1----:R-:W1:Y:S01]  /*0c10*/  I2F.F64 R14, R26 ;  /* 0x0000001a000e7312 */ /* 0x002e620000201c00 */
[----:B0-----:R-:W-:-:S07]  /*0c20*/  DFMA R10, R8, UR4, R16 ;  /* 0x00000004080a7c2b */ /* 0x001fce0008000010 */
[----:B---3--:R-:W0:Y:S01]  /*0c30*/  F2F.F64.F32 R6, R25 ;  /* 0x0000001900067310 */ /* 0x008e220000201800 */
[----:B------:R-:W-:Y:S01]  /*0c40*/  FADD R19, -R2, R19 ;  /* 0x0000001302137221 */ /* 0x000fe20000000100 */
[----:B------:R-:W-:-:S06]  /*0c50*/  DFMA R10, R28, UR6, R10 ;  /* 0x000000061c0a7c2b */ /* 0x000fcc000800000a */
[----:B------:R-:W2:Y:S01]  /*0c60*/  F2F.F64.F32 R8, |R20| ;  /* 0x4000001400087310 */ /* 0x000ea20000201800 */
[----:B-1----:R-:W-:Y:S01]  /*0c70*/  DFMA R16, R14, UR4, R16 ;  /* 0x000000040e107c2b */ /* 0x002fe20008000010 */
[----:B------:R-:W-:Y:S01]  /*0c80*/  UMOV UR5, 0x3fb99999 ;  /* 0x3fb9999900057882 */ /* 0x000fe20000000000 */
[----:B------:R-:W-:Y:S01]  /*0c90*/  MOV R14, 0x47ae147b ;  /* 0x47ae147b000e7802 */ /* 0x000fe20000000f00 */
[----:B------:R-:W-:Y:S01]  /*0ca0*/  IMAD.MOV.U32 R15, RZ, RZ, 0x3f847ae1 ;  /* 0x3f847ae1ff0f7424 */ /* 0x000fe200078e00ff */
[----:B0-----:R-:W-:-:S03]  /*0cb0*/  DFMA R10, R6, UR4, R10 ;  /* 0x00000004060a7c2b */ /* 0x001fc6000800000a */
[----:B------:R-:W0:Y:S01]  /*0cc0*/  F2F.F64.F32 R12, R12 ;  /* 0x0000000c000c7310 */ /* 0x000e220000201800 */
[----:B------:R-:W-:-:S07]  /*0cd0*/  DFMA R16, R28, UR6, R16 ;  /* 0x000000061c107c2b */ /* 0x000fce0008000010 */
[----:B------:R-:W1:Y:S01]  /*0ce0*/  F2F.F64.F32 R6, |R19| ;  /* 0x4000001300067310 */ /* 0x000e620000201800 */
[----:B--2---:R-:W-:Y:S02]  /*0cf0*/  DFMA R8, R8, -R14, 1 ;  /* 0x3ff000000808742b */ /* 0x004fe4000000080e */
[----:B0-----:R-:W-:-:S06]  /*0d00*/  DFMA R16, R12, UR4, R16 ;  /* 0x000000040c107c2b */ /* 0x001fcc0008000010 */
[----:B------:R-:W-:Y:S02]  /*0d10*/  DMUL R10, R8, R10 ;  /* 0x0000000a080a7228 */ /* 0x000fe40000000000 */
[----:B-1----:R-:W-:-:S06]  /*0d20*/  DFMA R6, R6, -R14, 1 ;  /* 0x3ff000000606742b */ /* 0x002fcc000000080e */
[----:B------:R-:W-:Y:S01]  /*0d30*/  DSETP.MAX.AND P1, P0, RZ, R10, PT ;  /* 0x0000000aff00722a */ /* 0x000fe2000382f000 */
[----:B------:R-:W-:Y:S01]  /*0d40*/  IMAD.MOV.U32 R8, RZ, RZ, RZ ;  /* 0x000000ffff087224 */ /* 0x000fe200078e00ff */
[----:B------:R-:W-:Y:S01]  /*0d50*/  MOV R9, R10 ;  /* 0x0000000a00097202 */ /* 0x000fe20000000f00 */
[----:B------:R-:W-:-:S03]  /*0d60*/  DMUL R6, R6, R16 ;  /* 0x0000001006067228 */ /* 0x000fc60000000000 */
[C---:B------:R-:W-:Y:S02]  /*0d70*/  FSEL R13, R8.reuse, R11, P1 ;  /* 0x0000000b080d7208 */ /* 0x040fe40000800000 */
[----:B------:R-:W-:-:S03]  /*0d80*/  SEL R8, R8, R9, P1 ;  /* 0x0000000908087207 */ /* 0x000fc60000800000 */
[----:B------:R-:W-:-:S03]  /*0d90*/  DSETP.MAX.AND P1, P2, RZ, R6, PT ;  /* 0x00000006ff00722a */ /* 0x000fc60003a2f000 */
[----:B------:R-:W-:Y:S01]  /*0da0*/  @P0 LOP3.LUT R13, R11, 0x80000, RZ, 0xfc, !PT ;  /* 0x000800000b0d0812 */ /* 0x000fe200078efcff */
[----:B------:R-:W-:-:S03]  /*0db0*/  IMAD.MOV.U32 R10, RZ, RZ, RZ ;  /* 0x000000ffff0a7224 */ /* 0x000fc600078e00ff */
[----:B------:R-:W-:Y:S01]  /*0dc0*/  MOV R9, R13 ;  /* 0x0000000d00097202 */ /* 0x000fe20000000f00 */
[----:B------:R-:W-:Y:S01]  /*0dd0*/  IMAD.MOV.U32 R11, RZ, RZ, R6 ;  /* 0x000000ffff0b7224 */ /* 0x000fe200078e0006 */
[----:B------:R-:W-:Y:S01]  /*0de0*/  MOV R13, R7 ;  /* 0x00000007000d7202 */ /* 0x000fe20000000f00 */
[----:B------:R-:W-:-:S03]  /*0df0*/  HFMA2 R6, -RZ, RZ, 0, 0 ;  /* 0x00000000ff067431 */ /* 0x000fc600000001ff */
[----:B------:R-:W-:Y:S02]  /*0e00*/  FSEL R15, R10, R13, P1 ;  /* 0x0000000d0a0f7208 */ /* 0x000fe40000800000 */
[----:B------:R-:W-:Y:S01]  /*0e10*/  @P2 LOP3.LUT R15, R13, 0x80000, RZ, 0xfc, !PT ;  /* 0x000800000d0f2812 */ /* 0x000fe200078efcff */
[----:B------:R-:W0:Y:S04]  /*0e20*/  F2F.F32.F64 R8, R8 ;  /* 0x0000000800087310 */ /* 0x000e280000301000 */
[----:B------:R-:W-:Y:S01]  /*0e30*/  IMAD.MOV.U32 R7, RZ, RZ, R15 ;  /* 0x000000ffff077224 */ /* 0x000fe200078e000f */
[----:B------:R-:W-:-:S05]  /*0e40*/  SEL R6, R6, R11, P1 ;  /* 0x0000000b06067207 */ /* 0x000fca0000800000 */
[----:B------:R-:W1:Y:S01]  /*0e50*/  F2F.F32.F64 R7, R6 ;  /* 0x0000000600077310 */ /* 0x000e620000301000 */
[----:B0-----:R-:W-:-:S04]  /*0e60*/  FFMA R18, R8, R18, R3 ;  /* 0x0000001208127223 */ /* 0x001fc80000000003 */
[----:B-1----:R-:W-:-:S07]  /*0e70*/  FFMA R3, R7, R5, R18 ;  /* 0x0000000507037223 */ /* 0x002fce0000000012 */
.L_x_457:
[----:B------:R-:W-:Y:S05]  /*0e80*/  BRA.U UP1, `(.L_x_454) ;  /* 0x0000000101ac7547 */ /* 0x000fea000b800000 */
[----:B0-----:R-:W0:Y:S08]  /*0e90*/  LDC.64 R8, c[0x0][0x3a0] ;  /* 0x0000e800ff087b82 */ /* 0x001e300000000a00 */
[----:B------:R-:W2:Y:S08]  /*0ea0*/  LDC.64 R6, c[0x0][0x390] ;  /* 0x0000e400ff067b82 */ /* 0x000eb00000000a00 */
[----:B------:R-:W3:Y:S01]  /*0eb0*/  LDC.64 R12, c[0x0][0x3a8] ;  /* 0x0000ea00ff0c7b82 */ /* 0x000ee20000000a00 */
[----:B0-----:R-:W-:-:S07]  /*0ec0*/  IMAD.WIDE.U32 R8, R0, 0x4, R8 ;  /* 0x0000000400087825 */ /* 0x001fce00078e0008 */
[----:B------:R-:W0:Y:S01]  /*0ed0*/  LDC.64 R14, c[0x0][0x398] ;  /* 0x0000e600ff0e7b82 */ /* 0x000e220000000a00 */
[----:B------:R-:W4:Y:S01]  /*0ee0*/  LDG.E R5, desc[UR20][R8.64] ;  /* 0x0000001408057981 */ /* 0x000f22000c1e1900 */
[----:B--2---:R-:W-:-:S06]  /*0ef0*/  IMAD.WIDE.U32 R6, R0, 0x4, R6 ;  /* 0x0000000400067825 */ /* 0x004fcc00078e0006 */
[----:B------:R-:W2:Y:S01]  /*0f00*/  LDG.E R7, desc[UR20][R6.64] ;  /* 0x0000001406077981 */ /* 0x000ea2000c1e1900 */
[----:B---3--:R-:W-:-:S05]  /*0f10*/  IMAD.WIDE.U32 R12, R0, 0x4, R12 ;  /* 0x00000004000c7825 */ /* 0x008fca00078e000c */
[----:B------:R3:W2:Y:S01]  /*0f20*/  LDG.E R18, desc[UR20][R12.64] ;  /* 0x000000140c127981 */ /* 0x0006a2000c1e1900 */
[----:B0-----:R-:W-:-:S05]  /*0f30*/  IMAD.WIDE.U32 R14, R0, 0x4, R14 ;  /* 0x00000004000e7825 */ /* 0x001fca00078e000e */
[----:B------:R-:W2:Y:S01]  /*0f40*/  LDG.E R0, desc[UR20][R14.64] ;  /* 0x000000140e007981 */ /* 0x000ea2000c1e1900 */
[----:B------:R-:W-:Y:S01]  /*0f50*/  IMAD.MOV.U32 R16, RZ, RZ, 0x33333333 ;  /* 0x33333333ff107424 */ /* 0x000fe200078e00ff */
[----:B------:R-:W-:Y:S01]  /*0f60*/  MOV R17, 0x3fd33333 ;  /* 0x3fd3333300117802 */ /* 0x000fe20000000f00 */
[----:B------:R-:W-:Y:S01]  /*0f70*/  UMOV UR4, 0x9999999a ;  /* 0x9999999a00047882 */ /* 0x000fe20000000000 */
[----:B------:R-:W-:Y:S01]  /*0f80*/  UMOV UR5, 0x3fc99999 ;  /* 0x3fc9999900057882 */ /* 0x000fe20000000000 */
[----:B---3--:R-:W-:Y:S02]  /*0f90*/  HFMA2 R13, -RZ, RZ, 1.87890625, 56352 ;  /* 0x3f847ae1ff0d7431 */ /* 0x008fe400000001ff */
[----:B------:R-:W-:Y:S01]  /*0fa0*/  IMAD.MOV.U32 R12, RZ, RZ, 0x47ae147b ;  /* 0x47ae147bff0c7424 */ /* 0x000fe200078e00ff */
[----:B----4-:R-:W0:Y:S01]  /*0fb0*/  F2I.TRUNC.NTZ R5, R5 ;  /* 0x0000000500057305 */ /* 0x010e22000020f100 */
[----:B--2--5:R-:W-:-:S07]  /*0fc0*/  FADD R2, -R2, R7 ;  /* 0x0000000702027221 */ /* 0x024fce0000000100 */
[----:B------:R2:W3:Y:S08]  /*0fd0*/  F2F.F64.F32 R8, |R2| ;  /* 0x4000000200087310 */ /* 0x0004f00000201800 */
[----:B0-----:R-:W0:Y:S01]  /*0fe0*/  I2F.F64 R10, R5 ;  /* 0x00000005000a7312 */ /* 0x001e220000201c00 */
[----:B--2---:R-:W-:Y:S01]  /*0ff0*/  IMAD.MOV.U32 R2, RZ, RZ, RZ ;  /* 0x000000ffff027224 */ /* 0x004fe200078e00ff */
[----:B---3--:R-:W-:-:S06]  /*1000*/  DFMA R8, R8, -R12, 1 ;  /* 0x3ff000000808742b */ /* 0x008fcc000000080c */
[----:B------:R-:W2:Y:S01]  /*1010*/  F2F.F64.F32 R6, R18 ;  /* 0x0000001200067310 */ /* 0x000ea20000201800 */
[----:B0-----:R-:W-:Y:S01]  /*1020*/  DFMA R10, R10, UR4, R16 ;  /* 0x000000040a0a7c2b */ /* 0x001fe20008000010 */
[----:B------:R-:W-:Y:S01]  /*1030*/  UMOV UR4, 0x47ae147b ;  /* 0x47ae147b00047882 */ /* 0x000fe20000000000 */
[----:B------:R-:W-:-:S06]  /*1040*/  UMOV UR5, 0x3f947ae1 ;  /* 0x3f947ae100057882 */ /* 0x000fcc0000000000 */
[----:B-1----:R-:W-:Y:S01]  /*1050*/  DFMA R10, R28, UR4, R10 ;  /* 0x000000041c0a7c2b */ /* 0x002fe2000800000a */
[----:B------:R-:W-:Y:S01]  /*1060*/  UMOV UR4, 0x9999999a ;  /* 0x9999999a00047882 */ /* 0x000fe20000000000 */
[----:B------:R-:W-:-:S06]  /*1070*/  UMOV UR5, 0x3fb99999 ;  /* 0x3fb9999900057882 */ /* 0x000fcc0000000000 */
[----:B--2---:R-:W-:-:S08]  /*1080*/  DFMA R6, R6, UR4, R10 ;  /* 0x0000000406067c2b */ /* 0x004fd0000800000a */
[----:B------:R-:W-:-:S08]  /*1090*/  DMUL R6, R8, R6 ;  /* 0x0000000608067228 */ /* 0x000fd00000000000 */
[----:B------:R-:W-:Y:S02]  /*10a0*/  DSETP.MAX.AND P0, P1, RZ, R6, PT ;  /* 0x00000006ff00722a */ /* 0x000fe4000390f000 */
[----:B------:R-:W-:Y:S02]  /*10b0*/  IMAD.MOV.U32 R5, RZ, RZ, R6 ;  /* 0x000000ffff057224 */ /* 0x000fe400078e0006 */
[----:B------:R-:W-:Y:S01]  /*10c0*/  HFMA2 R6, -RZ, RZ, 0, 0 ;  /* 0x00000000ff067431 */ /* 0x000fe200000001ff */
[----:B------:R-:W-:-:S04]  /*10d0*/  MOV R9, R7 ;  /* 0x0000000700097202 */ /* 0x000fc80000000f00 */
[----:B------:R-:W-:Y:S02]  /*10e0*/  FSEL R11, R2, R9, P0 ;  /* 0x00000009020b7208 */ /* 0x000fe40000000000 */
[----:B------:R-:W-:-:S03]  /*10f0*/  SEL R6, R6, R5, P0 ;  /* 0x0000000506067207 */ /* 0x000fc60000000000 */
[----:B------:R-:W-:-:S05]  /*1100*/  @P1 LOP3.LUT R11, R9, 0x80000, RZ, 0xfc, !PT ;  /* 0x00080000090b1812 */ /* 0x000fca00078efcff */
[----:B------:R-:W-:-:S04]  /*1110*/  IMAD.MOV.U32 R7, RZ, RZ, R11 ;  /* 0x000000ffff077224 */ /* 0x000fc800078e000b */
[----:B------:R-:W0:Y:S02]  /*1120*/  F2F.F32.F64 R6, R6 ;  /* 0x0000000600067310 */ /* 0x000e240000301000 */
[----:B0-----:R-:W-:-:S07]  /*1130*/  FFMA R3, R6, R0, R3 ;  /* 0x0000000006037223 */ /* 0x001fce0000000003 */
.L_x_454:
[----:B0-----:R-:W0:Y:S02]  /*1140*/  LDC.64 R6, c[0x0][0x3b0] ;  /* 0x0000ec00ff067b82 */ /* 0x001e240000000a00 */
[----:B0-----:R-:W-:-:S05]  /*1150*/  IMAD.WIDE R4, R4, 0x4, R6 ;  /* 0x0000000404047825 */ /* 0x001fca00078e0206 */
[----:B------:R-:W-:Y:S01]  /*1160*/  STG.E desc[UR20][R4.64], R3 ;  /* 0x0000000304007986 */ /* 0x000fe2000c101914 */
[----:B------:R-:W-:Y:S05]  /*1170*/  EXIT ;  /* 0x000000000000794d */ /* 0x000fea0003800000 */
.L_x_458:
        /* <DEDUP_REMOVED lines=16> */
.L_x_470:


//--------------------- .nv.shared._ZN3cub18CUB_300001_SM_10006detail6reduce28DeviceReduceSingleTileKernelINS2_10policy_hubIfyN4cuda3std3__44plusIfEEE10Policy1000EPfSC_iS9_ffNS7_10__identityEEEvT0_T1_T2_T3_T4_T6_ --------------------------
	.section	.nv.shared._ZN3cub18CUB_300001_SM_10006detail6reduce28DeviceReduceSingleTileKernelINS2_10policy_hubIfyN4cuda3std3__44plusIfEEE10Policy1000EPfSC_iS9_ffNS7_10__identityEEEvT0_T1_T2_T3_T4_T6_,"aw",@nobits
	.sectionflags	@""
	.align	4
.nv.shared._ZN3cub18CUB_300001_SM_10006detail6reduce28DeviceReduceSingleTileKernelINS2_10policy_hubIfyN4cuda3std3__44plusIfEEE10Policy1000EPfSC_iS9_ffNS7_10__identityEEEvT0_T1_T2_T3_T4_T6_:
	.zero		1068


//--------------------- .nv.shared.reserved.0     --------------------------
	.section	.nv.shared.reserved.0,"aw",@nobits
	.weak		__nv_reservedSMEM_offset_0_alias
	.size		__nv_reservedSMEM_offset_0_alias, 0, 64
	.other		__nv_reservedSMEM_offset_0_alias,@"STO_CUDA_RESERVED_SHARED STV_DEFAULT"
__nv_reservedSMEM_offset_0_alias:
	.zero		0
	.zero		64


//--------------------- .nv.global                --------------------------
	.section	.nv.global,"aw",@nobits
.nv.global:
	.type		_ZN34_INTERNAL_0ddbbf10_4_k_cu_2870fac86thrust24THRUST_300001_SM_1000_NS12placeholders2_8E,@object
	.size		_ZN34_INTERNAL_0ddbbf10_4_k_cu_2870fac86thrust24THRUST_300001_SM_1000_NS12placeholders2_8E,(_ZN34_INTERNAL_0ddbbf10_4_k_cu_2870fac84cuda3std3__436_GLOBAL__N__0ddbbf10_4_k_cu_2870fac86ignoreE - _ZN34_INTERNAL_0ddbbf10_4_k_cu_2870fac86thrust24THRUST_300001_SM_1000_NS12placeholders2_8E)
_ZN34_INTERNAL_0ddbbf10_4_k_cu_2870fac86thrust24THRUST_300001_SM_1000_NS12placeholders2_8E:
	.zero		1
	.type		_ZN34_INTERNAL_0ddbbf10_4_k_cu_2870fac84cuda3std3__436_GLOBAL__N__0ddbbf10_4_k_cu_2870fac86ignoreE,@object
	.size		_ZN34_INTERNAL_0ddbbf10_4_k_cu_2870fac84cuda3std3__436_GLOBAL__N__0ddbbf10_4_k_cu_2870fac86ignoreE,(_ZN34_INTERNAL_0ddbbf10_4_k_cu_2870fac84cuda3std6ranges3__45__cpo4dataE - _ZN34_INTERNAL_0ddbbf10_4_k_cu_2870fac84cuda3std3__436_GLOBAL__N__0ddbbf10_4_k_cu_2870fac86ignoreE)
_ZN34_INTERNAL_0ddbbf10_4_k_cu_2870fac84cuda3std3__436_GLOBAL__N__0ddbbf10_4_k_cu_2870fac86ignoreE:
	.zero		1
	.type		_ZN34_INTERNAL_0ddbbf10_4_k_cu_2870fac84cuda3std6ranges3__45__cpo4dataE,@object
	.size		_ZN34_INTERNAL_0ddbbf10_4_k_cu_2870fac84cuda3std6ranges3__45__cpo4dataE,(_ZN34_INTERNAL_0ddbbf10_4_k_cu_2870fac86thrust24THRUST_300001_SM_1000_NS6system3cpp3parE - _ZN34_INTERNAL_0ddbbf10_4_k_cu_2870fac84cuda3std6ranges3__45__cpo4dataE)
_ZN34_INTERNAL_0ddbbf10_4_k_cu_2870fac84cuda3std6ranges3__45__cpo4dataE:
	.zero		1
	.type		_ZN34_INTERNAL_0ddbbf10_4_k_cu_2870fac86thrust24THRUST_300001_SM_1000_NS6system3cpp3parE,@object
	.size		_ZN34_INTERNAL_0ddbbf10_4_k_cu_2870fac86thrust24THRUST_300001_SM_1000_NS6system3cpp3parE,(_ZN34_INTERNAL_0ddbbf10_4_k_cu_2870fac84cuda3std3__45__cpo5beginE - _ZN34_INTERNAL_0ddbbf10_4_k_cu_2870fac86thrust24THRUST_300001_SM_1000_NS6system3cpp3parE)
_ZN34_INTERNAL_0ddbbf10_4_k_cu_2870fac86thrust24THRUST_300001_SM_1000_NS6system3cpp3parE:
	.zero		1
	.type		_ZN34_INTERNAL_0ddbbf10_4_k_cu_2870fac84cuda3std3__45__cpo5beginE,@object
	.size		_ZN34_INTERNAL_0ddbbf10_4_k_cu_2870fac84cuda3std3__45__cpo5beginE,(_ZN34_INTERNAL_0ddbbf10_4_k_cu_2870fac84cuda3std6ranges3__45__cpo5beginE - _ZN34_INTERNAL_0ddbbf10_4_k_cu_2870fac84cuda3std3__45__cpo5beginE)
_ZN34_INTERNAL_0ddbbf10_4_k_cu_2870fac84cuda3std3__45__cpo5beginE:
	.zero		1
	.type		_ZN34_INTERNAL_0ddbbf10_4_k_cu_2870fac84cuda3std6ranges3__45__cpo5beginE,@object
	.size		_ZN34_INTERNAL_0ddbbf10_4_k_cu_2870fac84cuda3std6ranges3__45__cpo5beginE,(_ZN34_INTERNAL_0ddbbf10_4_k_cu_2870fac86thrust24THRUST_300001_SM_1000_NS6deviceE - _ZN34_INTERNAL_0ddbbf10_4_k_cu_2870fac84cuda3std6ranges3__45__cpo5beginE)
_ZN34_INTERNAL_0ddbbf10_4_k_cu_2870fac84cuda3std6ranges3__45__cpo5beginE:
	.zero		1
	.type		_ZN34_INTERNAL_0ddbbf10_4_k_cu_2870fac86thrust24THRUST_300001_SM_1000_NS6deviceE,@object
	.size		_ZN34_INTERNAL_0ddbbf10_4_k_cu_2870fac86thrust24THRUST_300001_SM_1000_NS6deviceE,(_ZN34_INTERNAL_0ddbbf10_4_k_cu_2870fac84cuda3std3__47nulloptE - _ZN34_INTERNAL_0ddbbf10_4_k_cu_2870fac86thrust24THRUST_300001_SM_1000_NS6deviceE)
_ZN34_INTERNAL_0ddbbf10_4_k_cu_2870fac86thrust24THRUST_300001_SM_1000_NS6deviceE:
	.zero		1
	.type		_ZN34_INTERNAL_0ddbbf10_4_k_cu_2870fac84cuda3std3__47nulloptE,@object
	.size		_ZN34_INTERNAL_0ddbbf10_4_k_cu_2870fac84cuda3std3__47nulloptE,(_ZN34_INTERNAL_0ddbbf10_4_k_cu_2870fac84cuda3std6ranges3__45__cpo8distanceE - _ZN34_INTERNAL_0ddbbf10_4_k_cu_2870fac84cuda3std3__47nulloptE)
_ZN34_INTERNAL_0ddbbf10_4_k_cu_2870fac84cuda3std3__47nulloptE:
	.zero		1
	.type		_ZN34_INTERNAL_0ddbbf10_4_k_cu_2870fac84cuda3std6ranges3__45__cpo8distanceE,@object
	.size		_ZN34_INTERNAL_0ddbbf10_4_k_cu_2870fac84cuda3std6ranges3__45__cpo8distanceE,(_ZN34_INTERNAL_0ddbbf10_4_k_cu_2870fac86thrust24THRUST_300001_SM_1000_NS12placeholders2_4E - _ZN34_INTERNAL_0ddbbf10_4_k_cu_2870fac84cuda3std6ranges3__45__cpo8distanceE)
_ZN34_INTERNAL_0ddbbf10_4_k_cu_2870fac84cuda3std6ranges3__45__cpo8distanceE:
	.zero		1
	.type		_ZN34_INTERNAL_0ddbbf10_4_k_cu_2870fac86thrust24THRUST_300001_SM_1000_NS12placeholders2_4E,@object
	.size		_ZN34_INTERNAL_0ddbbf10_4_k_cu_2870fac86thrust24THRUST_300001_SM_1000_NS12placeholders2_4E,(_ZN34_INTERNAL_0ddbbf10_4_k_cu_2870fac84cuda3std3__45__cpo6rbeginE - _ZN34_INTERNAL_0ddbbf10_4_k_cu_2870fac86thrust24THRUST_300001_SM_1000_NS12placeholders2_4E)
_ZN34_INTERNAL_0ddbbf10_4_k_cu_2870fac86thrust24THRUST_300001_SM_1000_NS12placeholders2_4E:
	.zero		1
	.type		_ZN34_INTERNAL_0ddbbf10_4_k_cu_2870fac84cuda3std3__45__cpo6rbeginE,@object
	.size		_ZN34_INTERNAL_0ddbbf10_4_k_cu_2870fac84cuda3std3__45__cpo6rbeginE,(_ZN34_INTERNAL_0ddbbf10_4_k_cu_2870fac84cuda3std6ranges3__45__cpo7advanceE - _ZN34_INTERNAL_0ddbbf10_4_k_cu_2870fac84cuda3std3__45__cpo6rbeginE)
_ZN34_INTERNAL_0ddbbf10_4_k_cu_2870fac84cuda3std3__45__cpo6rbeginE:
	.zero		1
	.type		_ZN34_INTERNAL_0ddbbf10_4_k_cu_2870fac84cuda3std6ranges3__45__cpo7advanceE,@object
	.size		_ZN34_INTERNAL_0ddbbf10_4_k_cu_2870fac84cuda3std6ranges3__45__cpo7advanceE,(_ZN34_INTERNAL_0ddbbf10_4_k_cu_2870fac86thrust24THRUST_300001_SM_1000_NS12placeholders3_10E - _ZN34_INTERNAL_0ddbbf10_4_k_cu_2870fac84cuda3std6ranges3__45__cpo7advanceE)
_ZN34_INTERNAL_0ddbbf10_4_k_cu_2870fac84cuda3std6ranges3__45__cpo7advanceE:
	.zero		1
	.type		_ZN34_INTERNAL_0ddbbf10_4_k_cu_2870fac86thrust24THRUST_300001_SM_1000_NS12placeholders3_10E,@object
	.size		_ZN34_INTERNAL_0ddbbf10_4_k_cu_2870fac86thrust24THRUST_300001_SM_1000_NS12placeholders3_10E,(_ZN34_INTERNAL_0ddbbf10_4_k_cu_2870fac84cuda3std3__48in_placeE - _ZN34_INTERNAL_0ddbbf10_4_k_cu_2870fac86thrust24THRUST_300001_SM_1000_NS12placeholders3_10E)
_ZN34_INTERNAL_0ddbbf10_4_k_cu_2870fac86thrust24THRUST_300001_SM_1000_NS12placeholders3_10E:
	.zero		1
	.type		_ZN34_INTERNAL_0ddbbf10_4_k_cu_2870fac84cuda3std3__48in_placeE,@object
	.size		_ZN34_INTERNAL_0ddbbf10_4_k_cu_2870fac84cuda3std3__48in_placeE,(_ZN34_INTERNAL_0ddbbf10_4_k_cu_2870fac84cuda3std6ranges3__45__cpo4sizeE - _ZN34_INTERNAL_0ddbbf10_4_k_cu_2870fac84cuda3std3__48in_placeE)
_ZN34_INTERNAL_0ddbbf10_4_k_cu_2870fac84cuda3std3__48in_placeE:
	.zero		1
	.type		_ZN34_INTERNAL_0ddbbf10_4_k_cu_2870fac84cuda3std6ranges3__45__cpo4sizeE,@object
	.size		_ZN34_INTERNAL_0ddbbf10_4_k_cu_2870fac84cuda3std6ranges3__45__cpo4sizeE,(_ZN34_INTERNAL_0ddbbf10_4_k_cu_2870fac86thrust24THRUST_300001_SM_1000_NS12placeholders2_2E - _ZN34_INTERNAL_0ddbbf10_4_k_cu_2870fac84cuda3std6ranges3__45__cpo4sizeE)
_ZN34_INTERNAL_0ddbbf10_4_k_cu_2870fac84cuda3std6ranges3__45__cpo4sizeE:
	.zero		1
	.type		_ZN34_INTERNAL_0ddbbf10_4_k_cu_2870fac86thrust24THRUST_300001_SM_1000_NS12placeholders2_2E,@object
	.size		_ZN34_INTERNAL_0ddbbf10_4_k_cu_2870fac86thrust24THRUST_300001_SM_1000_NS12placeholders2_2E,(_ZN34_INTERNAL_0ddbbf10_4_k_cu_2870fac84cuda3std3__45__cpo6cbeginE - _ZN34_INTERNAL_0ddbbf10_4_k_cu_2870fac86thrust24THRUST_300001_SM_1000_NS12placeholders2_2E)
_ZN34_INTERNAL_0ddbbf10_4_k_cu_2870fac86thrust24THRUST_300001_SM_1000_NS12placeholders2_2E:
	.zero		1
	.type		_ZN34_INTERNAL_0ddbbf10_4_k_cu_2870fac84cuda3std3__45__cpo6cbeginE,@object
	.size		_ZN34_INTERNAL_0ddbbf10_4_k_cu_2870fac84cuda3std3__45__cpo6cbeginE,(_ZN34_INTERNAL_0ddbbf10_4_k_cu_2870fac84cuda3std6ranges3__45__cpo6cbeginE - _ZN34_INTERNAL_0ddbbf10_4_k_cu_2870fac84cuda3std3__45__cpo6cbeginE)
_ZN34_INTERNAL_0ddbbf10_4_k_cu_2870fac84cuda3std3__45__cpo6cbeginE:
	.zero		1
	.type		_ZN34_INTERNAL_0ddbbf10_4_k_cu_2870fac84cuda3std6ranges3__45__cpo6cbeginE,@object
	.size		_ZN34_INTERNAL_0ddbbf10_4_k_cu_2870fac84cuda3std6ranges3__45__cpo6cbeginE,(_ZN34_INTERNAL_0ddbbf10_4_k_cu_2870fac86thrust24THRUST_300001_SM_1000_NS12placeholders2_6E - _ZN34_INTERNAL_0ddbbf10_4_k_cu_2870fac84cuda3std6ranges3__45__cpo6cbeginE)
_ZN34_INTERNAL_0ddbbf10_4_k_cu_2870fac84cuda3std6ranges3__45__cpo6cbeginE:
	.zero		1
	.type		_ZN34_INTERNAL_0ddbbf10_4_k_cu_2870fac86thrust24THRUST_300001_SM_1000_NS12placeholders2_6E,@object
	.size		_ZN34_INTERNAL_0ddbbf10_4_k_cu_2870fac86thrust24THRUST_300001_SM_1000_NS12placeholders2_6E,(_ZN34_INTERNAL_0ddbbf10_4_k_cu_2870fac84cuda3std3__45__cpo7crbeginE - _ZN34_INTERNAL_0ddbbf10_4_k_cu_2870fac86thrust24THRUST_300001_SM_1000_NS12placeholders2_6E)
_ZN34_INTERNAL_0ddbbf10_4_k_cu_2870fac86thrust24THRUST_300001_SM_1000_NS12placeholders2_6E:
	.zero		1
	.type		_ZN34_INTERNAL_0ddbbf10_4_k_cu_2870fac84cuda3std3__45__cpo7crbeginE,@object
	.size		_ZN34_INTERNAL_0ddbbf10_4_k_cu_2870fac84cuda3std3__45__cpo7crbeginE,(_ZN34_INTERNAL_0ddbbf10_4_k_cu_2870fac84cuda3std6ranges3__45__cpo4nextE - _ZN34_INTERNAL_0ddbbf10_4_k_cu_2870fac84cuda3std3__45__cpo7crbeginE)
_ZN34_INTERNAL_0ddbbf10_4_k_cu_2870fac84cuda3std3__45__cpo7crbeginE:
	.zero		1
	.type		_ZN34_INTERNAL_0ddbbf10_4_k_cu_2870fac84cuda3std6ranges3__45__cpo4nextE,@object
	.size		_ZN34_INTERNAL_0ddbbf10_4_k_cu_2870fac84cuda3std6ranges3__45__cpo4nextE,(_ZN34_INTERNAL_0ddbbf10_4_k_cu_2870fac84cuda3std6ranges3__45__cpo4swapE - _ZN34_INTERNAL_0ddbbf10_4_k_cu_2870fac84cuda3std6ranges3__45__cpo4nextE)
_ZN34_INTERNAL_0ddbbf10_4_k_cu_2870fac84cuda3std6ranges3__45__cpo4nextE:
	.zero		1
	.type		_ZN34_INTERNAL_0ddbbf10_4_k_cu_2870fac84cuda3std6ranges3__45__cpo4swapE,@object
	.size		_ZN34_INTERNAL_0ddbbf10_4_k_cu_2870fac84cuda3std6ranges3__45__cpo4swapE,(_ZN34_INTERNAL_0ddbbf10_4_k_cu_2870fac86thrust24THRUST_300001_SM_1000_NS8cuda_cub10par_nosyncE - _ZN34_INTERNAL_0ddbbf10_4_k_cu_2870fac84cuda3std6ranges3__45__cpo4swapE)
_ZN34_INTERNAL_0ddbbf10_4_k_cu_2870fac84cuda3std6ranges3__45__cpo4swapE:
	.zero		1
	.type		_ZN34_INTERNAL_0ddbbf10_4_k_cu_2870fac86thrust24THRUST_300001_SM_1000_NS8cuda_cub10par_nosyncE,@object
	.size		_ZN34_INTERNAL_0ddbbf10_4_k_cu_2870fac86thrust24THRUST_300001_SM_1000_NS8cuda_cub10par_nosyncE,(_ZN34_INTERNAL_0ddbbf10_4_k_cu_2870fac86thrust24THRUST_300001_SM_1000_NS3seqE - _ZN34_INTERNAL_0ddbbf10_4_k_cu_2870fac86thrust24THRUST_300001_SM_1000_NS8cuda_cub10par_nosyncE)
_ZN34_INTERNAL_0ddbbf10_4_k_cu_2870fac86thrust24THRUST_300001_SM_1000_NS8cuda_cub10par_nosyncE:
	.zero		1
	.type		_ZN34_INTERNAL_0ddbbf10_4_k_cu_2870fac86thrust24THRUST_300001_SM_1000_NS3seqE,@object
	.size		_ZN34_INTERNAL_0ddbbf10_4_k_cu_2870fac86thrust24THRUST_300001_SM_1000_NS3seqE,(_ZN34_INTERNAL_0ddbbf10_4_k_cu_2870fac84cuda3std3__420unreachable_sentinelE - _ZN34_INTERNAL_0ddbbf10_4_k_cu_2870fac86thrust24THRUST_300001_SM_1000_NS3seqE)
_ZN34_INTERNAL_0ddbbf10_4_k_cu_2870fac86thrust24THRUST_300001_SM_1000_NS3seqE:
	.zero		1
	.type		_ZN34_INTERNAL_0ddbbf10_4_k_cu_2870fac84cuda3std3__420unreachable_sentinelE,@object
	.size		_ZN34_INTERNAL_0ddbbf10_4_k_cu_2870fac84cuda3std3__420unreachable_sentinelE,(_ZN34_INTERNAL_0ddbbf10_4_k_cu_2870fac84cuda3std6ranges3__45__cpo5ssizeE - _ZN34_INTERNAL_0ddbbf10_4_k_cu_2870fac84cuda3std3__420unreachable_sentinelE)
_ZN34_INTERNAL_0ddbbf10_4_k_cu_2870fac84cuda3std3__420unreachable_sentinelE:
	.zero		1
	.type		_ZN34_INTERNAL_0ddbbf10_4_k_cu_2870fac84cuda3std6ranges3__45__cpo5ssizeE,@object
	.size		_ZN34_INTERNAL_0ddbbf10_4_k_cu_2870fac84cuda3std6ranges3__45__cpo5ssizeE,(_ZN34_INTERNAL_0ddbbf10_4_k_cu_2870fac86thrust24THRUST_300001_SM_1000_NS12placeholders2_3E - _ZN34_INTERNAL_0ddbbf10_4_k_cu_2870fac84cuda3std6ranges3__45__cpo5ssizeE)
_ZN34_INTERNAL_0ddbbf10_4_k_cu_2870fac84cuda3std6ranges3__45__cpo5ssizeE:
	.zero		1
	.type		_ZN34_INTERNAL_0ddbbf10_4_k_cu_2870fac86thrust24THRUST_300001_SM_1000_NS12placeholders2_3E,@object
	.size		_ZN34_INTERNAL_0ddbbf10_4_k_cu_2870fac86thrust24THRUST_300001_SM_1000_NS12placeholders2_3E,(_ZN34_INTERNAL_0ddbbf10_4_k_cu_2870fac84cuda3std3__45__cpo4cendE - _ZN34_INTERNAL_0ddbbf10_4_k_cu_2870fac86thrust24THRUST_300001_SM_1000_NS12placeholders2_3E)
_ZN34_INTERNAL_0ddbbf10_4_k_cu_2870fac86thrust24THRUST_300001_SM_1000_NS12placeholders2_3E:
	.zero		1
	.type		_ZN34_INTERNAL_0ddbbf10_4_k_cu_2870fac84cuda3std3__45__cpo4cendE,@object
	.size		_ZN34_INTERNAL_0ddbbf10_4_k_cu_2870fac84cuda3std3__45__cpo4cendE,(_ZN34_INTERNAL_0ddbbf10_4_k_cu_2870fac84cuda3std6ranges3__45__cpo4cendE - _ZN34_INTERNAL_0ddbbf10_4_k_cu_2870fac84cuda3std3__45__cpo4cendE)
_ZN34_INTERNAL_0ddbbf10_4_k_cu_2870fac84cuda3std3__45__cpo4cendE:
	.zero		1
	.type		_ZN34_INTERNAL_0ddbbf10_4_k_cu_2870fac84cuda3std6ranges3__45__cpo4cendE,@object
	.size		_ZN34_INTERNAL_0ddbbf10_4_k_cu_2870fac84cuda3std6ranges3__45__cpo4cendE,(_ZN34_INTERNAL_0ddbbf10_4_k_cu_2870fac86thrust24THRUST_300001_SM_1000_NS12placeholders2_7E - _ZN34_INTERNAL_0ddbbf10_4_k_cu_2870fac84cuda3std6ranges3__45__cpo4cendE)
_ZN34_INTERNAL_0ddbbf10_4_k_cu_2870fac84cuda3std6ranges3__45__cpo4cendE:
	.zero		1
	.type		_ZN34_INTERNAL_0ddbbf10_4_k_cu_2870fac86thrust24THRUST_300001_SM_1000_NS12placeholders2_7E,@object
	.size		_ZN34_INTERNAL_0ddbbf10_4_k_cu_2870fac86thrust24THRUST_300001_SM_1000_NS12placeholders2_7E,(_ZN34_INTERNAL_0ddbbf10_4_k_cu_2870fac84cuda3std3__45__cpo5crendE - _ZN34_INTERNAL_0ddbbf10_4_k_cu_2870fac86thrust24THRUST_300001_SM_1000_NS12placeholders2_7E)
_ZN34_INTERNAL_0ddbbf10_4_k_cu_2870fac86thrust24THRUST_300001_SM_1000_NS12placeholders2_7E:
	.zero		1
	.type		_ZN34_INTERNAL_0ddbbf10_4_k_cu_2870fac84cuda3std3__45__cpo5crendE,@object
	.size		_ZN34_INTERNAL_0ddbbf10_4_k_cu_2870fac84cuda3std3__45__cpo5crendE,(_ZN34_INTERNAL_0ddbbf10_4_k_cu_2870fac84cuda3std6ranges3__45__cpo4prevE - _ZN34_INTERNAL_0ddbbf10_4_k_cu_2870fac84cuda3std3__45__cpo5crendE)
_ZN34_INTERNAL_0ddbbf10_4_k_cu_2870fac84cuda3std3__45__cpo5crendE:
	.zero		1
	.type		_ZN34_INTERNAL_0ddbbf10_4_k_cu_2870fac84cuda3std6ranges3__45__cpo4prevE,@object
	.size		_ZN34_INTERNAL_0ddbbf10_4_k_cu_2870fac84cuda3std6ranges3__45__cpo4prevE,(_ZN34_INTERNAL_0ddbbf10_4_k_cu_2870fac84cuda3std6ranges3__45__cpo9iter_moveE - _ZN34_INTERNAL_0ddbbf10_4_k_cu_2870fac84cuda3std6ranges3__45__cpo4prevE)
_ZN34_INTERNAL_0ddbbf10_4_k_cu_2870fac84cuda3std6ranges3__45__cpo4prevE:
	.zero		1
	.type		_ZN34_INTERNAL_0ddbbf10_4_k_cu_2870fac84cuda3std6ranges3__45__cpo9iter_moveE,@object
	.size		_ZN34_INTERNAL_0ddbbf10_4_k_cu_2870fac84cuda3std6ranges3__45__cpo9iter_moveE,(_ZN34_INTERNAL_0ddbbf10_4_k_cu_2870fac86thrust24THRUST_300001_SM_1000_NS6system6detail10sequential3seqE - _ZN34_INTERNAL_0ddbbf10_4_k_cu_2870fac84cuda3std6ranges3__45__cpo9iter_moveE)
_ZN34_INTERNAL_0ddbbf10_4_k_cu_2870fac84cuda3std6ranges3__45__cpo9iter_moveE:
	.zero		1
	.type		_ZN34_INTERNAL_0ddbbf10_4_k_cu_2870fac86thrust24THRUST_300001_SM_1000_NS6system6detail10sequential3seqE,@object
	.size		_ZN34_INTERNAL_0ddbbf10_4_k_cu_2870fac86thrust24THRUST_300001_SM_1000_NS6system6detail10sequential3seqE,(_ZN34_INTERNAL_0ddbbf10_4_k_cu_2870fac86thrust24THRUST_300001_SM_1000_NS12placeholders2_9E - _ZN34_INTERNAL_0ddbbf10_4_k_cu_2870fac86thrust24THRUST_300001_SM_1000_NS6system6detail10sequential3seqE)
_ZN34_INTERNAL_0ddbbf10_4_k_cu_2870fac86thrust24THRUST_300001_SM_1000_NS6system6detail10sequential3seqE:
	.zero		1
	.type		_ZN34_INTERNAL_0ddbbf10_4_k_cu_2870fac86thrust24THRUST_300001_SM_1000_NS12placeholders2_9E,@object
	.size		_ZN34_INTERNAL_0ddbbf10_4_k_cu_2870fac86thrust24THRUST_300001_SM_1000_NS12placeholders2_9E,(_ZN34_INTERNAL_0ddbbf10_4_k_cu_2870fac84cuda3std3__419piecewise_constructE - _ZN34_INTERNAL_0ddbbf10_4_k_cu_2870fac86thrust24THRUST_300001_SM_1000_NS12placeholders2_9E)
_ZN34_INTERNAL_0ddbbf10_4_k_cu_2870fac86thrust24THRUST_300001_SM_1000_NS12placeholders2_9E:
	.zero		1
	.type		_ZN34_INTERNAL_0ddbbf10_4_k_cu_2870fac84cuda3std3__419piecewise_constructE,@object
	.size		_ZN34_INTERNAL_0ddbbf10_4_k_cu_2870fac84cuda3std3__419piecewise_constructE,(_ZN34_INTERNAL_0ddbbf10_4_k_cu_2870fac84cuda3std6ranges3__45__cpo5cdataE - _ZN34_INTERNAL_0ddbbf10_4_k_cu_2870fac84cuda3std3__419piecewise_constructE)
_ZN34_INTERNAL_0ddbbf10_4_k_cu_2870fac84cuda3std3__419piecewise_constructE:
	.zero		1
	.type		_ZN34_INTERNAL_0ddbbf10_4_k_cu_2870fac84cuda3std6ranges3__45__cpo5cdataE,@object
	.size		_ZN34_INTERNAL_0ddbbf10_4_k_cu_2870fac84cuda3std6ranges3__45__cpo5cdataE,(_ZN34_INTERNAL_0ddbbf10_4_k_cu_2870fac86thrust24THRUST_300001_SM_1000_NS12placeholders2_1E - _ZN34_INTERNAL_0ddbbf10_4_k_cu_2870fac84cuda3std6ranges3__45__cpo5cdataE)
_ZN34_INTERNAL_0ddbbf10_4_k_cu_2870fac84cuda3std6ranges3__45__cpo5cdataE:
	.zero		1
	.type		_ZN34_INTERNAL_0ddbbf10_4_k_cu_2870fac86thrust24THRUST_300001_SM_1000_NS12placeholders2_1E,@object
	.size		_ZN34_INTERNAL_0ddbbf10_4_k_cu_2870fac86thrust24THRUST_300001_SM_1000_NS12placeholders2_1E,(_ZN34_INTERNAL_0ddbbf10_4_k_cu_2870fac84cuda3std3__45__cpo3endE - _ZN34_INTERNAL_0ddbbf10_4_k_cu_2870fac86thrust24THRUST_300001_SM_1000_NS12placeholders2_1E)
_ZN34_INTERNAL_0ddbbf10_4_k_cu_2870fac86thrust24THRUST_300001_SM_1000_NS12placeholders2_1E:
	.zero		1
	.type		_ZN34_INTERNAL_0ddbbf10_4_k_cu_2870fac84cuda3std3__45__cpo3endE,@object
	.size		_ZN34_INTERNAL_0ddbbf10_4_k_cu_2870fac84cuda3std3__45__cpo3endE,(_ZN34_INTERNAL_0ddbbf10_4_k_cu_2870fac84cuda3std6ranges3__45__cpo3endE - _ZN34_INTERNAL_0ddbbf10_4_k_cu_2870fac84cuda3std3__45__cpo3endE)
_ZN34_INTERNAL_0ddbbf10_4_k_cu_2870fac84cuda3std3__45__cpo3endE:
	.zero		1
	.type		_ZN34_INTERNAL_0ddbbf10_4_k_cu_2870fac84cuda3std6ranges3__45__cpo3endE,@object
	.size		_ZN34_INTERNAL_0ddbbf10_4_k_cu_2870fac84cuda3std6ranges3__45__cpo3endE,(_ZN34_INTERNAL_0ddbbf10_4_k_cu_2870fac86thrust24THRUST_300001_SM_1000_NS12placeholders2_5E - _ZN34_INTERNAL_0ddbbf10_4_k_cu_2870fac84cuda3std6ranges3__45__cpo3endE)
_ZN34_INTERNAL_0ddbbf10_4_k_cu_2870fac84cuda3std6ranges3__45__cpo3endE:
	.zero		1
	.type		_ZN34_INTERNAL_0ddbbf10_4_k_cu_2870fac86thrust24THRUST_300001_SM_1000_NS12placeholders2_5E,@object
	.size		_ZN34_INTERNAL_0ddbbf10_4_k_cu_2870fac86thrust24THRUST_300001_SM_1000_NS12placeholders2_5E,(_ZN34_INTERNAL_0ddbbf10_4_k_cu_2870fac84cuda3std3__45__cpo4rendE - _ZN34_INTERNAL_0ddbbf10_4_k_cu_2870fac86thrust24THRUST_300001_SM_1000_NS12placeholders2_5E)
_ZN34_INTERNAL_0ddbbf10_4_k_cu_2870fac86thrust24THRUST_300001_SM_1000_NS12placeholders2_5E:
	.zero		1
	.type		_ZN34_INTERNAL_0ddbbf10_4_k_cu_2870fac84cuda3std3__45__cpo4rendE,@object
	.size		_ZN34_INTERNAL_0ddbbf10_4_k_cu_2870fac84cuda3std3__45__cpo4rendE,(_ZN34_INTERNAL_0ddbbf10_4_k_cu_2870fac84cuda3std6ranges3__45__cpo9iter_swapE - _ZN34_INTERNAL_0ddbbf10_4_k_cu_2870fac84cuda3std3__45__cpo4rendE)
_ZN34_INTERNAL_0ddbbf10_4_k_cu_2870fac84cuda3std3__45__cpo4rendE:
	.zero		1
	.type		_ZN34_INTERNAL_0ddbbf10_4_k_cu_2870fac84cuda3std6ranges3__45__cpo9iter_swapE,@object
	.size		_ZN34_INTERNAL_0ddbbf10_4_k_cu_2870fac84cuda3std6ranges3__45__cpo9iter_swapE,(_ZN34_INTERNAL_0ddbbf10_4_k_cu_2870fac84cuda3std3__48unexpectE - _ZN34_INTERNAL_0ddbbf10_4_k_cu_2870fac84cuda3std6ranges3__45__cpo9iter_swapE)
_ZN34_INTERNAL_0ddbbf10_4_k_cu_2870fac84cuda3std6ranges3__45__cpo9iter_swapE:
	.zero		1
	.type		_ZN34_INTERNAL_0ddbbf10_4_k_cu_2870fac84cuda3std3__48unexpectE,@object
	.size		_ZN34_INTERNAL_0ddbbf10_4_k_cu_2870fac84cuda3std3__48unexpectE,(_ZN34_INTERNAL_0ddbbf10_4_k_cu_2870fac86thrust24THRUST_300001_SM_1000_NS8cuda_cub3parE - _ZN34_INTERNAL_0ddbbf10_4_k_cu_2870fac84cuda3std3__48unexpectE)
_ZN34_INTERNAL_0ddbbf10_4_k_cu_2870fac84cuda3std3__48unexpectE:
	.zero		1
	.type		_ZN34_INTERNAL_0ddbbf10_4_k_cu_2870fac86thrust24THRUST_300001_SM_1000_NS8cuda_cub3parE,@object
	.size		_ZN34_INTERNAL_0ddbbf10_4_k_cu_2870fac86thrust24THRUST_300001_SM_1000_NS8cuda_cub3parE,(.L_29 - _ZN34_INTERNAL_0ddbbf10_4_k_cu_2870fac86thrust24THRUST_300001_SM_1000_NS8cuda_cub3parE)
_ZN34_INTERNAL_0ddbbf10_4_k_cu_2870fac86thrust24THRUST_300001_SM_1000_NS8cuda_cub3parE:
	.zero		1
.L_29:


//--------------------- .nv.shared._ZN3cub18CUB_300001_SM_10006detail6reduce18DeviceReduceKernelINS2_10policy_hubIfyN4cuda3std3__44plusIfEEE10Policy1000EN6thrust24THRUST_300001_SM_1000_NS10device_ptrIfEEyS9_fNS7_10__identityEEEvT0_PT3_T1_NS0_13GridEvenShareISK_EET2_T4_ --------------------------
	.section	.nv.shared._ZN3cub18CUB_300001_SM_10006detail6reduce18DeviceReduceKernelINS2_10policy_hubIfyN4cuda3std3__44plusIfEEE10Policy1000EN6thrust24THRUST_300001_SM_1000_NS10device_ptrIfEEyS9_fNS7_10__identityEEEvT0_PT3_T1_NS0_13GridEvenShareISK_EET2_T4_,"aw",@nobits
	.sectionflags	@""
	.align	4
.nv.shared._ZN3cub18CUB_300001_SM_10006detail6reduce18DeviceReduceKernelINS2_10policy_hubIfyN4cuda3std3__44plusIfEEE10Policy1000EN6thrust24THRUST_300001_SM_1000_NS10device_ptrIfEEyS9_fNS7_10__identityEEEvT0_PT3_T1_NS0_13GridEvenShareISK_EET2_T4_:
	.zero		1068


//--------------------- .nv.shared._ZN3cub18CUB_300001_SM_10006detail6reduce28DeviceReduceSingleTileKernelINS2_10policy_hubIfyN4cuda3std3__44plusIfEEE10Policy1000EN6thrust24THRUST_300001_SM_1000_NS10device_ptrIfEEPfyS9_ffNS7_10__identityEEEvT0_T1_T2_T3_T4_T6_ --------------------------
	.section	.nv.shared._ZN3cub18CUB_300001_SM_10006detail6reduce28DeviceReduceSingleTileKernelINS2_10policy_hubIfyN4cuda3std3__44plusIfEEE10Policy1000EN6thrust24THRUST_300001_SM_1000_NS10device_ptrIfEEPfyS9_ffNS7_10__identityEEEvT0_T1_T2_T3_T4_T6_,"aw",@nobits
	.sectionflags	@""
	.align	4
.nv.shared._ZN3cub18CUB_300001_SM_10006detail6reduce28DeviceReduceSingleTileKernelINS2_10policy_hubIfyN4cuda3std3__44plusIfEEE10Policy1000EN6thrust24THRUST_300001_SM_1000_NS10device_ptrIfEEPfyS9_ffNS7_10__identityEEEvT0_T1_T2_T3_T4_T6_:
	.zero		1068


//--------------------- .nv.shared._ZN3cub18CUB_300001_SM_10006detail6reduce28DeviceReduceSingleTileKernelINS2_10policy_hubIfjN4cuda3std3__44plusIfEEE10Policy1000EPfSC_iS9_ffNS7_10__identityEEEvT0_T1_T2_T3_T4_T6_ --------------------------
	.section	.nv.shared._ZN3cub18CUB_300001_SM_10006detail6reduce28DeviceReduceSingleTileKernelINS2_10policy_hubIfjN4cuda3std3__44plusIfEEE10Policy1000EPfSC_iS9_ffNS7_10__identityEEEvT0_T1_T2_T3_T4_T6_,"aw",@nobits
	.sectionflags	@""
	.align	4
.nv.shared._ZN3cub18CUB_300001_SM_10006detail6reduce28DeviceReduceSingleTileKernelINS2_10policy_hubIfjN4cuda3std3__44plusIfEEE10Policy1000EPfSC_iS9_ffNS7_10__identityEEEvT0_T1_T2_T3_T4_T6_:
	.zero		1108


//--------------------- .nv.shared._ZN3cub18CUB_300001_SM_10006detail6reduce18DeviceReduceKernelINS2_10policy_hubIfjN4cuda3std3__44plusIfEEE10Policy1000EN6thrust24THRUST_300001_SM_1000_NS10device_ptrIfEEjS9_fNS7_10__identityEEEvT0_PT3_T1_NS0_13GridEvenShareISK_EET2_T4_ --------------------------
	.section	.nv.shared._ZN3cub18CUB_300001_SM_10006detail6reduce18DeviceReduceKernelINS2_10policy_hubIfjN4cuda3std3__44plusIfEEE10Policy1000EN6thrust24THRUST_300001_SM_1000_NS10device_ptrIfEEjS9_fNS7_10__identityEEEvT0_PT3_T1_NS0_13GridEvenShareISK_EET2_T4_,"aw",@nobits
	.sectionflags	@""
	.align	4
.nv.shared._ZN3cub18CUB_300001_SM_10006detail6reduce18DeviceReduceKernelINS2_10policy_hubIfjN4cuda3std3__44plusIfEEE10Policy1000EN6thrust24THRUST_300001_SM_1000_NS10device_ptrIfEEjS9_fNS7_10__identityEEEvT0_PT3_T1_NS0_13GridEvenShareISK_EET2_T4_:
	.zero		1108


//--------------------- .nv.shared._ZN3cub18CUB_300001_SM_10006detail6reduce28DeviceReduceSingleTileKernelINS2_10policy_hubIfjN4cuda3std3__44plusIfEEE10Policy1000EN6thrust24THRUST_300001_SM_1000_NS10device_ptrIfEEPfjS9_ffNS7_10__identityEEEvT0_T1_T2_T3_T4_T6_ --------------------------
	.section	.nv.shared._ZN3cub18CUB_300001_SM_10006detail6reduce28DeviceReduceSingleTileKernelINS2_10policy_hubIfjN4cuda3std3__44plusIfEEE10Policy1000EN6thrust24THRUST_300001_SM_1000_NS10device_ptrIfEEPfjS9_ffNS7_10__identityEEEvT0_T1_T2_T3_T4_T6_,"aw",@nobits
	.sectionflags	@""
	.align	4
.nv.shared._ZN3cub18CUB_300001_SM_10006detail6reduce28DeviceReduceSingleTileKernelINS2_10policy_hubIfjN4cuda3std3__44plusIfEEE10Policy1000EN6thrust24THRUST_300001_SM_1000_NS10device_ptrIfEEPfjS9_ffNS7_10__identityEEEvT0_T1_T2_T3_T4_T6_:
	.zero		1108


//--------------------- .nv.shared._ZN3cub18CUB_300001_SM_10006detail10radix_sort29DeviceRadixSortOnesweepKernelINS1_5radix10policy_hubIfNS0_8NullTypeEyE10Policy1000ELNS0_9SortOrderE1EfS6_yiiNS1_21identity_decomposer_tEEEvPT5_SC_PT3_PKSD_PT1_PKSH_PT2_PKSL_T4_iiT6_ --------------------------
	.section	.nv.shared._ZN3cub18CUB_300001_SM_10006detail10radix_sort29DeviceRadixSortOnesweepKernelINS1_5radix10policy_hubIfNS0_8NullTypeEyE10Policy1000ELNS0_9SortOrderE1EfS6_yiiNS1_21identity_decomposer_tEEEvPT5_SC_PT3_PKSD_PT1_PKSH_PT2_PKSL_T4_iiT6_,"aw",@nobits
	.sectionflags	@""
	.align	16
.nv.shared._ZN3cub18CUB_300001_SM_10006detail10radix_sort29DeviceRadixSortOnesweepKernelINS1_5radix10policy_hubIfNS0_8NullTypeEyE10Policy1000ELNS0_9SortOrderE1EfS6_yiiNS1_21identity_decomposer_tEEEvPT5_SC_PT3_PKSD_PT1_PKSH_PT2_PKSL_T4_iiT6_:
	.zero		30720


//--------------------- .nv.shared._ZN3cub18CUB_300001_SM_10006detail10radix_sort33DeviceRadixSortExclusiveSumKernelINS1_5radix10policy_hubIfNS0_8NullTypeEyE10Policy1000EyEEvPT0_ --------------------------
	.section	.nv.shared._ZN3cub18CUB_300001_SM_10006detail10radix_sort33DeviceRadixSortExclusiveSumKernelINS1_5radix10policy_hubIfNS0_8NullTypeEyE10Policy1000EyEEvPT0_,"aw",@nobits
	.sectionflags	@""
	.align	16
.nv.shared._ZN3cub18CUB_300001_SM_10006detail10radix_sort33DeviceRadixSortExclusiveSumKernelINS1_5radix10policy_hubIfNS0_8NullTypeEyE10Policy1000EyEEvPT0_:
	.zero		3360


//--------------------- .nv.shared._ZN3cub18CUB_300001_SM_10006detail10radix_sort30DeviceRadixSortHistogramKernelINS1_5radix10policy_hubIfNS0_8NullTypeEyE10Policy1000ELNS0_9SortOrderE1EfyNS1_21identity_decomposer_tEEEvPT2_PKT1_SB_iiT3_ --------------------------
	.section	.nv.shared._ZN3cub18CUB_300001_SM_10006detail10radix_sort30DeviceRadixSortHistogramKernelINS1_5radix10policy_hubIfNS0_8NullTypeEyE10Policy1000ELNS0_9SortOrderE1EfyNS1_21identity_decomposer_tEEEvPT2_PKT1_SB_iiT3_,"aw",@nobits
	.sectionflags	@""
	.align	4
.nv.shared._ZN3cub18CUB_300001_SM_10006detail10radix_sort30DeviceRadixSortHistogramKernelINS1_5radix10policy_hubIfNS0_8NullTypeEyE10Policy1000ELNS0_9SortOrderE1EfyNS1_21identity_decomposer_tEEEvPT2_PKT1_SB_iiT3_:
	.zero		5120


//--------------------- .nv.shared._ZN3cub18CUB_300001_SM_10006detail10radix_sort31DeviceRadixSortSingleTileKernelINS1_5radix10policy_hubIfNS0_8NullTypeEyE10Policy1000ELNS0_9SortOrderE1EfS6_yNS1_21identity_decomposer_tEEEvPKT1_PSB_PKT2_PSF_T3_iiT4_ --------------------------
	.section	.nv.shared._ZN3cub18CUB_300001_SM_10006detail10radix_sort31DeviceRadixSortSingleTileKernelINS1_5radix10policy_hubIfNS0_8NullTypeEyE10Policy1000ELNS0_9SortOrderE1EfS6_yNS1_21identity_decomposer_tEEEvPKT1_PSB_PKT2_PSF_T3_iiT4_,"aw",@nobits
	.sectionflags	@""
	.align	16
.nv.shared._ZN3cub18CUB_300001_SM_10006detail10radix_sort31DeviceRadixSortSingleTileKernelINS1_5radix10policy_hubIfNS0_8NullTypeEyE10Policy1000ELNS0_9SortOrderE1EfS6_yNS1_21identity_decomposer_tEEEvPKT1_PSB_PKT2_PSF_T3_iiT4_:
	.zero		34880


//--------------------- .nv.constant0._ZN3cub18CUB_300001_SM_10006detail6reduce28DeviceReduceSingleTileKernelINS2_10policy_hubIfyN4cuda3std3__44plusIfEEE10Policy1000EPfSC_iS9_ffNS7_10__identityEEEvT0_T1_T2_T3_T4_T6_ --------------------------
	.section	.nv.constant0._ZN3cub18CUB_300001_SM_10006detail6reduce28DeviceReduceSingleTileKernelINS2_10policy_hubIfyN4cuda3std3__44plusIfEEE10Policy1000EPfSC_iS9_ffNS7_10__identityEEEvT0_T1_T2_T3_T4_T6_,"a",@progbits
	.sectionflags	@""
	.align	4
.nv.constant0._ZN3cub18CUB_300001_SM_10006detail6reduce28DeviceReduceSingleTileKernelINS2_10policy_hubIfyN4cuda3std3__44plusIfEEE10Policy1000EPfSC_iS9_ffNS7_10__identityEEEvT0_T1_T2_T3_T4_T6_:
	.zero		925


//--------------------- .nv.constant0._ZN3cub18CUB_300001_SM_10006detail6reduce18DeviceReduceKernelINS2_10policy_hubIfyN4cuda3std3__44plusIfEEE10Policy1000EN6thrust24THRUST_300001_SM_1000_NS10device_ptrIfEEyS9_fNS7_10__identityEEEvT0_PT3_T1_NS0_13GridEvenShareISK_EET2_T4_ --------------------------
	.section	.nv.constant0._ZN3cub18CUB_300001_SM_10006detail6reduce18DeviceReduceKernelINS2_10policy_hubIfyN4cuda3std3__44plusIfEEE10Policy1000EN6thrust24THRUST_300001_SM_1000_NS10device_ptrIfEEyS9_fNS7_10__identityEEEvT0_PT3_T1_NS0_13GridEvenShareISK_EET2_T4_,"a",@progbits
	.sectionflags	@""
	.align	4
.nv.constant0._ZN3cub18CUB_300001_SM_10006detail6reduce18DeviceReduceKernelINS2_10policy_hubIfyN4cuda3std3__44plusIfEEE10Policy1000EN6thrust24THRUST_300001_SM_1000_NS10device_ptrIfEEyS9_fNS7_10__identityEEEvT0_PT3_T1_NS0_13GridEvenShareISK_EET2_T4_:
	.zero		994


//--------------------- .nv.constant0._ZN3cub18CUB_300001_SM_10006detail6reduce28DeviceReduceSingleTileKernelINS2_10policy_hubIfyN4cuda3std3__44plusIfEEE10Policy1000EN6thrust24THRUST_300001_SM_1000_NS10device_ptrIfEEPfyS9_ffNS7_10__identityEEEvT0_T1_T2_T3_T4_T6_ --------------------------
	.section	.nv.constant0._ZN3cub18CUB_300001_SM_10006detail6reduce28DeviceReduceSingleTileKernelINS2_10policy_hubIfyN4cuda3std3__44plusIfEEE10Policy1000EN6thrust24THRUST_300001_SM_1000_NS10device_ptrIfEEPfyS9_ffNS7_10__identityEEEvT0_T1_T2_T3_T4_T6_,"a",@progbits
	.sectionflags	@""
	.align	4
.nv.constant0._ZN3cub18CUB_300001_SM_10006detail6reduce28DeviceReduceSingleTileKernelINS2_10policy_hubIfyN4cuda3std3__44plusIfEEE10Policy1000EN6thrust24THRUST_300001_SM_1000_NS10device_ptrIfEEPfyS9_ffNS7_10__identityEEEvT0_T1_T2_T3_T4_T6_:
	.zero		929


//--------------------- .nv.constant0._ZN3cub18CUB_300001_SM_10006detail6reduce28DeviceReduceSingleTileKernelINS2_10policy_hubIfjN4cuda3std3__44plusIfEEE10Policy1000EPfSC_iS9_ffNS7_10__identityEEEvT0_T1_T2_T3_T4_T6_ --------------------------
	.section	.nv.constant0._ZN3cub18CUB_300001_SM_10006detail6reduce28DeviceReduceSingleTileKernelINS2_10policy_hubIfjN4cuda3std3__44plusIfEEE10Policy1000EPfSC_iS9_ffNS7_10__identityEEEvT0_T1_T2_T3_T4_T6_,"a",@progbits
	.sectionflags	@""
	.align	4
.nv.constant0._ZN3cub18CUB_300001_SM_10006detail6reduce28DeviceReduceSingleTileKernelINS2_10policy_hubIfjN4cuda3std3__44plusIfEEE10Policy1000EPfSC_iS9_ffNS7_10__identityEEEvT0_T1_T2_T3_T4_T6_:
	.zero		925


//--------------------- .nv.constant0._ZN3cub18CUB_300001_SM_10006detail6reduce18DeviceReduceKernelINS2_10policy_hubIfjN4cuda3std3__44plusIfEEE10Policy1000EN6thrust24THRUST_300001_SM_1000_NS10device_ptrIfEEjS9_fNS7_10__identityEEEvT0_PT3_T1_NS0_13GridEvenShareISK_EET2_T4_ --------------------------
	.section	.nv.constant0._ZN3cub18CUB_300001_SM_10006detail6reduce18DeviceReduceKernelINS2_10policy_hubIfjN4cuda3std3__44plusIfEEE10Policy1000EN6thrust24THRUST_300001_SM_1000_NS10device_ptrIfEEjS9_fNS7_10__identityEEEvT0_PT3_T1_NS0_13GridEvenShareISK_EET2_T4_,"a",@progbits
	.sectionflags	@""
	.align	4
.nv.constant0._ZN3cub18CUB_300001_SM_10006detail6reduce18DeviceReduceKernelINS2_10policy_hubIfjN4cuda3std3__44plusIfEEE10Policy1000EN6thrust24THRUST_300001_SM_1000_NS10device_ptrIfEEjS9_fNS7_10__identityEEEvT0_PT3_T1_NS0_13GridEvenShareISK_EET2_T4_:
	.zero		958


//--------------------- .nv.constant0._ZN3cub18CUB_300001_SM_10006detail6reduce28DeviceReduceSingleTileKernelINS2_10policy_hubIfjN4cuda3std3__44plusIfEEE10Policy1000EN6thrust24THRUST_300001_SM_1000_NS10device_ptrIfEEPfjS9_ffNS7_10__identityEEEvT0_T1_T2_T3_T4_T6_ --------------------------
	.section	.nv.constant0._ZN3cub18CUB_300001_SM_10006detail6reduce28DeviceReduceSingleTileKernelINS2_10policy_hubIfjN4cuda3std3__44plusIfEEE10Policy1000EN6thrust24THRUST_300001_SM_1000_NS10device_ptrIfEEPfjS9_ffNS7_10__identityEEEvT0_T1_T2_T3_T4_T6_,"a",@progbits
	.sectionflags	@""
	.align	4
.nv.constant0._ZN3cub18CUB_300001_SM_10006detail6reduce28DeviceReduceSingleTileKernelINS2_10policy_hubIfjN4cuda3std3__44plusIfEEE10Policy1000EN6thrust24THRUST_300001_SM_1000_NS10device_ptrIfEEPfjS9_ffNS7_10__identityEEEvT0_T1_T2_T3_T4_T6_:
	.zero		925


//--------------------- .nv.constant0._ZN3cub18CUB_300001_SM_10006detail10radix_sort29DeviceRadixSortOnesweepKernelINS1_5radix10policy_hubIfNS0_8NullTypeEyE10Policy1000ELNS0_9SortOrderE1EfS6_yiiNS1_21identity_decomposer_tEEEvPT5_SC_PT3_PKSD_PT1_PKSH_PT2_PKSL_T4_iiT6_ --------------------------
	.section	.nv.constant0._ZN3cub18CUB_300001_SM_10006detail10radix_sort29DeviceRadixSortOnesweepKernelINS1_5radix10policy_hubIfNS0_8NullTypeEyE10Policy1000ELNS0_9SortOrderE1EfS6_yiiNS1_21identity_decomposer_tEEEvPT5_SC_PT3_PKSD_PT1_PKSH_PT2_PKSL_T4_iiT6_,"a",@progbits
	.sectionflags	@""
	.align	4
.nv.constant0._ZN3cub18CUB_300001_SM_10006detail10radix_sort29DeviceRadixSortOnesweepKernelINS1_5radix10policy_hubIfNS0_8NullTypeEyE10Policy1000ELNS0_9SortOrderE1EfS6_yiiNS1_21identity_decomposer_tEEEvPT5_SC_PT3_PKSD_PT1_PKSH_PT2_PKSL_T4_iiT6_:
	.zero		973


//--------------------- .nv.constant0._ZN3cub18CUB_300001_SM_10006detail10radix_sort33DeviceRadixSortExclusiveSumKernelINS1_5radix10policy_hubIfNS0_8NullTypeEyE10Policy1000EyEEvPT0_ --------------------------
	.section	.nv.constant0._ZN3cub18CUB_300001_SM_10006detail10radix_sort33DeviceRadixSortExclusiveSumKernelINS1_5radix10policy_hubIfNS0_8NullTypeEyE10Policy1000EyEEvPT0_,"a",@progbits
	.sectionflags	@""
	.align	4
.nv.constant0._ZN3cub18CUB_300001_SM_10006detail10radix_sort33DeviceRadixSortExclusiveSumKernelINS1_5radix10policy_hubIfNS0_8NullTypeEyE10Policy1000EyEEvPT0_:
	.zero		904


//--------------------- .nv.constant0._ZN3cub18CUB_300001_SM_10006detail10radix_sort30DeviceRadixSortHistogramKernelINS1_5radix10policy_hubIfNS0_8NullTypeEyE10Policy1000ELNS0_9SortOrderE1EfyNS1_21identity_decomposer_tEEEvPT2_PKT1_SB_iiT3_ --------------------------
	.section	.nv.constant0._ZN3cub18CUB_300001_SM_10006detail10radix_sort30DeviceRadixSortHistogramKernelINS1_5radix10policy_hubIfNS0_8NullTypeEyE10Policy1000ELNS0_9SortOrderE1EfyNS1_21identity_decomposer_tEEEvPT2_PKT1_SB_iiT3_,"a",@progbits
	.sectionflags	@""
	.align	4
.nv.constant0._ZN3cub18CUB_300001_SM_10006detail10radix_sort30DeviceRadixSortHistogramKernelINS1_5radix10policy_hubIfNS0_8NullTypeEyE10Policy1000ELNS0_9SortOrderE1EfyNS1_21identity_decomposer_tEEEvPT2_PKT1_SB_iiT3_:
	.zero		929


//--------------------- .nv.constant0._ZN3cub18CUB_300001_SM_10006detail10radix_sort31DeviceRadixSortSingleTileKernelINS1_5radix10policy_hubIfNS0_8NullTypeEyE10Policy1000ELNS0_9SortOrderE1EfS6_yNS1_21identity_decomposer_tEEEvPKT1_PSB_PKT2_PSF_T3_iiT4_ --------------------------
	.section	.nv.constant0._ZN3cub18CUB_300001_SM_10006detail10radix_sort31DeviceRadixSortSingleTileKernelINS1_5radix10policy_hubIfNS0_8NullTypeEyE10Policy1000ELNS0_9SortOrderE1EfS6_yNS1_21identity_decomposer_tEEEvPKT1_PSB_PKT2_PSF_T3_iiT4_,"a",@progbits
	.sectionflags	@""
	.align	4
.nv.constant0._ZN3cub18CUB_300001_SM_10006detail10radix_sort31DeviceRadixSortSingleTileKernelINS1_5radix10policy_hubIfNS0_8NullTypeEyE10Policy1000ELNS0_9SortOrderE1EfS6_yNS1_21identity_decomposer_tEEEvPKT1_PSB_PKT2_PSF_T3_iiT4_:
	.zero		945


//--------------------- .nv.constant0._ZN3cub18CUB_300001_SM_10006detail11EmptyKernelIvEEvv --------------------------
	.section	.nv.constant0._ZN3cub18CUB_300001_SM_10006detail11EmptyKernelIvEEvv,"a",@progbits
	.sectionflags	@""
	.align	4
.nv.constant0._ZN3cub18CUB_300001_SM_10006detail11EmptyKernelIvEEvv:
	.zero		896


//--------------------- .nv.constant0._Z13computeLossesPfS_S_S_S_S_S_ii --------------------------
	.section	.nv.constant0._Z13computeLossesPfS_S_S_S_S_S_ii,"a",@progbits
	.sectionflags	@""
	.align	4
.nv.constant0._Z13computeLossesPfS_S_S_S_S_S_ii:
	.zero		960


//--------------------- SYMBOLS --------------------------

	.type		.nv.reservedSmem.offset0,@object
	.size		.nv.reservedSmem.offset0,0x4
	.type		.nv.reservedSmem.cap,@object
	.size		.nv.reservedSmem.cap,0x4
